// auto-generated by cutlass_sweep.epilogue — config: {"arch": "sm_90", "cluster_m": 1, "cluster_n": 1, "dtype": "bf16", "fusion": "gelu", "tile_k": 64, "tile_m": 128, "tile_n": 256}
#include "cutlass/cutlass.h"
#include "cutlass/gemm/collective/collective_builder.hpp"
#include "cutlass/gemm/device/gemm_universal_adapter.h"
#include "cutlass/gemm/kernel/gemm_universal.hpp"
#include "cutlass/epilogue/collective/collective_builder.hpp"
#include "cutlass/epilogue/fusion/operations.hpp"
#include "cutlass/epilogue/thread/activation.h"

using Elem = cutlass::bfloat16_t;
using Acc  = float;
using TileShape    = cute::Shape<cute::_128, cute::_256, cute::_64>;
using ClusterShape = cute::Shape<cute::_1, cute::_1, cute::_1>;
using FusionOp     = cutlass::epilogue::fusion::LinCombEltAct<cutlass::epilogue::thread::GELU, Elem, Acc>;

using CollectiveEpilogue = typename cutlass::epilogue::collective::CollectiveBuilder<
    cutlass::arch::Sm90, cutlass::arch::OpClassTensorOp,
    TileShape, ClusterShape,
    cutlass::epilogue::collective::EpilogueTileAuto,
    Acc, Acc,
    Elem, cutlass::layout::RowMajor, 128 / cutlass::sizeof_bits<Elem>::value,
    Elem, cutlass::layout::RowMajor, 128 / cutlass::sizeof_bits<Elem>::value,
    cutlass::epilogue::TmaWarpSpecializedCooperative,
    FusionOp
  >::CollectiveOp;

using CollectiveMainloop = typename cutlass::gemm::collective::CollectiveBuilder<
    cutlass::arch::Sm90, cutlass::arch::OpClassTensorOp,
    Elem, cutlass::layout::RowMajor, 128 / cutlass::sizeof_bits<Elem>::value,
    Elem, cutlass::layout::ColumnMajor, 128 / cutlass::sizeof_bits<Elem>::value,
    Acc,
    TileShape, ClusterShape,
    cutlass::gemm::collective::StageCountAutoCarveout<
        static_cast<int>(sizeof(typename CollectiveEpilogue::SharedStorage))>,
    cutlass::gemm::KernelTmaWarpSpecializedCooperative
  >::CollectiveOp;

using GemmKernel = cutlass::gemm::kernel::GemmUniversal<
    cute::Shape<int,int,int,int>, CollectiveMainloop, CollectiveEpilogue>;
using Gemm = cutlass::gemm::device::GemmUniversalAdapter<GemmKernel>;

auto* _anchor = &cutlass::device_kernel<GemmKernel>;


// ===== COMPILED SASS (sm_90a) =====

	.target	sm_90a

	.elftype	@"ET_EXEC"


//--------------------- .note.nv.tkinfo           --------------------------
	.section	.note.nv.tkinfo,"",@"SHT_NOTE"
	.sectionflags	@"SHF_NOTE_NV_TKINFO"
	.tkinfo
        /*0018*/ 	.word	0x00000002
        /*0030*/ 	.string	""
        /*0030*/ 	.string	"ptxas"
        /*0030*/ 	.string	"Cuda compilation tools, release 13.0, V13.0.88"
        /*0030*/ 	.string	"Build cuda_13.0.r13.0/compiler.36424714_0"
        /*0030*/ 	.string	"-arch sm_90a -m 64 "



//--------------------- .note.nv.cuinfo           --------------------------
	.section	.note.nv.cuinfo,"",@"SHT_NOTE"
	.sectionflags	@"SHF_NOTE_NV_CUINFO"
        /*0018*/ 	.short	0x0002
        /*001a*/ 	.short	0x005a
        /*001c*/ 	.short	0x0082
	.zero		2


//--------------------- .nv.info                  --------------------------
	.section	.nv.info,"",@"SHT_CUDA_INFO"
	.align	4


	//----- nvinfo : EIATTR_REGCOUNT
	.align		4
        /*0000*/ 	.byte	0x04, 0x2f
        /*0002*/ 	.short	(.L_18 - .L_17)
	.align		4
.L_17:
        /*0004*/ 	.word	index@(_ZN7cutlass13device_kernelINS_4gemm6kernel13GemmUniversalIN4cute5tupleIJiiiiEEENS1_10collective13CollectiveMmaINS1_34MainloopSm90TmaGmmaWarpSpecializedILi4ENS5_IJNS4_1CILi1EEESB_SB_EEENS1_35KernelTmaWarpSpecializedCooperativeEEENS5_IJNSA_ILi128EEENSA_ILi256EEENSA_ILi64EEEEEENS_10bfloat16_tENS5_IJlSB_lEEESJ_SK_NS4_8TiledMMAINS4_8MMA_AtomIJNS4_4SM904GMMA28MMA_64x256x16_F32BF16BF16_SSILNSO_5MajorE0ELSQ_0ELNSO_7ScaleInE1ELSR_1EEEEEENS4_6LayoutINS5_IJNSA_ILi2EEESB_SB_EEENS5_IJSB_NSA_ILi0EEESX_EEEEENS5_IJNS4_10UnderscoreES10_S10_EEEEENS4_13SM90_TMA_LOADENS4_14ComposedLayoutINS4_7SwizzleILi3ELi4ELi3EEENS4_18smem_ptr_flag_bitsILi16EEENSU_INS5_IJNSA_ILi8EEESH_EEENS5_IJSH_SB_EEEEEEEvNS4_8identityES13_S1D_vS1E_EENS_8epilogue10collective18CollectiveEpilogueINS1G_22Sm90TmaWarpSpecializedILi4ELi2ELi16ELb1ELb0EEEJSI_NS5_IJSF_NSA_ILi32EEEEEESJ_SK_SJ_SK_NS1G_6fusion15FusionCallbacksIS1K_NS1N_13LinCombEltActINS1G_6thread4GELUESJ_fSJ_fLNS_15FloatRoundStyleE2EEESI_S1M_JEEES13_NS14_INS15_ILi2ELi4ELi3EEES18_NSU_INS5_IJS19_S1L_EEENS5_IJS1L_SB_EEEEEEENS4_17SM75_U32x4_LDSM_NENS4_14SM90_TMA_STOREES1Z_NS4_17SM90_U32x4_STSM_NENS4_9Copy_AtomIJS22_NS_6half_tEEEEvEEEvvEEEEvNT_6ParamsE)
        /*0008*/ 	.word	0x000000a8


	//----- nvinfo : EIATTR_FRAME_SIZE
	.align		4
.L_18:
        /*000c*/ 	.byte	0x04, 0x11
        /*000e*/ 	.short	(.L_20 - .L_19)
	.align		4
.L_19:
        /*0010*/ 	.word	index@(_ZN7cutlass13device_kernelINS_4gemm6kernel13GemmUniversalIN4cute5tupleIJiiiiEEENS1_10collective13CollectiveMmaINS1_34MainloopSm90TmaGmmaWarpSpecializedILi4ENS5_IJNS4_1CILi1EEESB_SB_EEENS1_35KernelTmaWarpSpecializedCooperativeEEENS5_IJNSA_ILi128EEENSA_ILi256EEENSA_ILi64EEEEEENS_10bfloat16_tENS5_IJlSB_lEEESJ_SK_NS4_8TiledMMAINS4_8MMA_AtomIJNS4_4SM904GMMA28MMA_64x256x16_F32BF16BF16_SSILNSO_5MajorE0ELSQ_0ELNSO_7ScaleInE1ELSR_1EEEEEENS4_6LayoutINS5_IJNSA_ILi2EEESB_SB_EEENS5_IJSB_NSA_ILi0EEESX_EEEEENS5_IJNS4_10UnderscoreES10_S10_EEEEENS4_13SM90_TMA_LOADENS4_14ComposedLayoutINS4_7SwizzleILi3ELi4ELi3EEENS4_18smem_ptr_flag_bitsILi16EEENSU_INS5_IJNSA_ILi8EEESH_EEENS5_IJSH_SB_EEEEEEEvNS4_8identityES13_S1D_vS1E_EENS_8epilogue10collective18CollectiveEpilogueINS1G_22Sm90TmaWarpSpecializedILi4ELi2ELi16ELb1ELb0EEEJSI_NS5_IJSF_NSA_ILi32EEEEEESJ_SK_SJ_SK_NS1G_6fusion15FusionCallbacksIS1K_NS1N_13LinCombEltActINS1G_6thread4GELUESJ_fSJ_fLNS_15FloatRoundStyleE2EEESI_S1M_JEEES13_NS14_INS15_ILi2ELi4ELi3EEES18_NSU_INS5_IJS19_S1L_EEENS5_IJS1L_SB_EEEEEEENS4_17SM75_U32x4_LDSM_NENS4_14SM90_TMA_STOREES1Z_NS4_17SM90_U32x4_STSM_NENS4_9Copy_AtomIJS22_NS_6half_tEEEEvEEEvvEEEEvNT_6ParamsE)
        /*0014*/ 	.word	0x00000000


	//----- nvinfo : EIATTR_MIN_STACK_SIZE
	.align		4
.L_20:
        /*0018*/ 	.byte	0x04, 0x12
        /*001a*/ 	.short	(.L_22 - .L_21)
	.align		4
.L_21:
        /*001c*/ 	.word	index@(_ZN7cutlass13device_kernelINS_4gemm6kernel13GemmUniversalIN4cute5tupleIJiiiiEEENS1_10collective13CollectiveMmaINS1_34MainloopSm90TmaGmmaWarpSpecializedILi4ENS5_IJNS4_1CILi1EEESB_SB_EEENS1_35KernelTmaWarpSpecializedCooperativeEEENS5_IJNSA_ILi128EEENSA_ILi256EEENSA_ILi64EEEEEENS_10bfloat16_tENS5_IJlSB_lEEESJ_SK_NS4_8TiledMMAINS4_8MMA_AtomIJNS4_4SM904GMMA28MMA_64x256x16_F32BF16BF16_SSILNSO_5MajorE0ELSQ_0ELNSO_7ScaleInE1ELSR_1EEEEEENS4_6LayoutINS5_IJNSA_ILi2EEESB_SB_EEENS5_IJSB_NSA_ILi0EEESX_EEEEENS5_IJNS4_10UnderscoreES10_S10_EEEEENS4_13SM90_TMA_LOADENS4_14ComposedLayoutINS4_7SwizzleILi3ELi4ELi3EEENS4_18smem_ptr_flag_bitsILi16EEENSU_INS5_IJNSA_ILi8EEESH_EEENS5_IJSH_SB_EEEEEEEvNS4_8identityES13_S1D_vS1E_EENS_8epilogue10collective18CollectiveEpilogueINS1G_22Sm90TmaWarpSpecializedILi4ELi2ELi16ELb1ELb0EEEJSI_NS5_IJSF_NSA_ILi32EEEEEESJ_SK_SJ_SK_NS1G_6fusion15FusionCallbacksIS1K_NS1N_13LinCombEltActINS1G_6thread4GELUESJ_fSJ_fLNS_15FloatRoundStyleE2EEESI_S1M_JEEES13_NS14_INS15_ILi2ELi4ELi3EEES18_NSU_INS5_IJS19_S1L_EEENS5_IJS1L_SB_EEEEEEENS4_17SM75_U32x4_LDSM_NENS4_14SM90_TMA_STOREES1Z_NS4_17SM90_U32x4_STSM_NENS4_9Copy_AtomIJS22_NS_6half_tEEEEvEEEvvEEEEvNT_6ParamsE)
        /*0020*/ 	.word	0x00000000
.L_22:


//--------------------- .nv.compat                --------------------------
	.section	.nv.compat,"",@"SHT_CUDA_COMPAT_INFO"
	.align	4
        /*0000*/ 	.byte	0x02, 0x09, 0x01, 0x00, 0x02, 0x02, 0x04, 0x00, 0x02, 0x05, 0x05, 0x00, 0x03, 0x07, 0x01, 0x01
        /*0010*/ 	.byte	0x02, 0x03, 0x01, 0x00, 0x02, 0x06, 0x01, 0x00, 0x04, 0x0b, 0x08, 0x00, 0x00, 0x00, 0x00, 0x00
        /*0020*/ 	.byte	0x00, 0x00, 0x00, 0x00


//--------------------- .nv.info._ZN7cutlass13device_kernelINS_4gemm6kernel13GemmUniversalIN4cute5tupleIJiiiiEEENS1_10collective13CollectiveMmaINS1_34MainloopSm90TmaGmmaWarpSpecializedILi4ENS5_IJNS4_1CILi1EEESB_SB_EEENS1_35KernelTmaWarpSpecializedCooperativeEEENS5_IJNSA_ILi128EEENSA_ILi256EEENSA_ILi64EEEEEENS_10bfloat16_tENS5_IJlSB_lEEESJ_SK_NS4_8TiledMMAINS4_8MMA_AtomIJNS4_4SM904GMMA28MMA_64x256x16_F32BF16BF16_SSILNSO_5MajorE0ELSQ_0ELNSO_7ScaleInE1ELSR_1EEEEEENS4_6LayoutINS5_IJNSA_ILi2EEESB_SB_EEENS5_IJSB_NSA_ILi0EEESX_EEEEENS5_IJNS4_10UnderscoreES10_S10_EEEEENS4_13SM90_TMA_LOADENS4_14ComposedLayoutINS4_7SwizzleILi3ELi4ELi3EEENS4_18smem_ptr_flag_bitsILi16EEENSU_INS5_IJNSA_ILi8EEESH_EEENS5_IJSH_SB_EEEEEEEvNS4_8identityES13_S1D_vS1E_EENS_8epilogue10collective18CollectiveEpilogueINS1G_22Sm90TmaWarpSpecializedILi4ELi2ELi16ELb1ELb0EEEJSI_NS5_IJSF_NSA_ILi32EEEEEESJ_SK_SJ_SK_NS1G_6fusion15FusionCallbacksIS1K_NS1N_13LinCombEltActINS1G_6thread4GELUESJ_fSJ_fLNS_15FloatRoundStyleE2EEESI_S1M_JEEES13_NS14_INS15_ILi2ELi4ELi3EEES18_NSU_INS5_IJS19_S1L_EEENS5_IJS1L_SB_EEEEEEENS4_17SM75_U32x4_LDSM_NENS4_14SM90_TMA_STOREES1Z_NS4_17SM90_U32x4_STSM_NENS4_9Copy_AtomIJS22_NS_6half_tEEEEvEEEvvEEEEvNT_6ParamsE --------------------------
	.section	.nv.info._ZN7cutlass13device_kernelINS_4gemm6kernel13GemmUniversalIN4cute5tupleIJiiiiEEENS1_10collective13CollectiveMmaINS1_34MainloopSm90TmaGmmaWarpSpecializedILi4ENS5_IJNS4_1CILi1EEESB_SB_EEENS1_35KernelTmaWarpSpecializedCooperativeEEENS5_IJNSA_ILi128EEENSA_ILi256EEENSA_ILi64EEEEEENS_10bfloat16_tENS5_IJlSB_lEEESJ_SK_NS4_8TiledMMAINS4_8MMA_AtomIJNS4_4SM904GMMA28MMA_64x256x16_F32BF16BF16_SSILNSO_5MajorE0ELSQ_0ELNSO_7ScaleInE1ELSR_1EEEEEENS4_6LayoutINS5_IJNSA_ILi2EEESB_SB_EEENS5_IJSB_NSA_ILi0EEESX_EEEEENS5_IJNS4_10UnderscoreES10_S10_EEEEENS4_13SM90_TMA_LOADENS4_14ComposedLayoutINS4_7SwizzleILi3ELi4ELi3EEENS4_18smem_ptr_flag_bitsILi16EEENSU_INS5_IJNSA_ILi8EEESH_EEENS5_IJSH_SB_EEEEEEEvNS4_8identityES13_S1D_vS1E_EENS_8epilogue10collective18CollectiveEpilogueINS1G_22Sm90TmaWarpSpecializedILi4ELi2ELi16ELb1ELb0EEEJSI_NS5_IJSF_NSA_ILi32EEEEEESJ_SK_SJ_SK_NS1G_6fusion15FusionCallbacksIS1K_NS1N_13LinCombEltActINS1G_6thread4GELUESJ_fSJ_fLNS_15FloatRoundStyleE2EEESI_S1M_JEEES13_NS14_INS15_ILi2ELi4ELi3EEES18_NSU_INS5_IJS19_S1L_EEENS5_IJS1L_SB_EEEEEEENS4_17SM75_U32x4_LDSM_NENS4_14SM90_TMA_STOREES1Z_NS4_17SM90_U32x4_STSM_NENS4_9Copy_AtomIJS22_NS_6half_tEEEEvEEEvvEEEEvNT_6ParamsE,"",@"SHT_CUDA_INFO"
	.sectionflags	@""
	.align	4


	//----- nvinfo : EIATTR_CUDA_API_VERSION
	.align		4
        /*0000*/ 	.byte	0x04, 0x37
        /*0002*/ 	.short	(.L_24 - .L_23)
.L_23:
        /*0004*/ 	.word	0x00000082


	//----- nvinfo : EIATTR_KPARAM_INFO
	.align		4
.L_24:
        /*0008*/ 	.byte	0x04, 0x17
        /*000a*/ 	.short	(.L_26 - .L_25)
.L_25:
        /*000c*/ 	.word	0x00000000
        /*0010*/ 	.short	0x0000
        /*0012*/ 	.short	0x0070
        /*0014*/ 	.byte	0x00, 0xf0, 0x01, 0x1c


	//----- nvinfo : EIATTR_SPARSE_MMA_MASK
	.align		4
.L_26:
        /*0018*/ 	.byte	0x03, 0x50
        /*001a*/ 	.short	0x0000


	//----- nvinfo : EIATTR_MAXREG_COUNT
	.align		4
        /*001c*/ 	.byte	0x03, 0x1b
        /*001e*/ 	.short	0x00a8


	//----- nvinfo : EIATTR_NUM_BARRIERS
	.align		4
        /*0020*/ 	.byte	0x02, 0x4c
        /*0022*/ 	.byte	0x02
	.zero		1


	//----- nvinfo : EIATTR_EXTERNS
	.align		4
        /*0024*/ 	.byte	0x04, 0x0f
        /*0026*/ 	.short	(.L_28 - .L_27)


	//   ....[0]....
	.align		4
.L_27:
        /*0028*/ 	.word	index@(__assertfail)


	//----- nvinfo : EIATTR_MERCURY_ISA_VERSION
	.align		4
.L_28:
        /*002c*/ 	.byte	0x03, 0x5f
        /*002e*/ 	.short	0x0101


	//----- nvinfo : EIATTR_INT_WARP_WIDE_INSTR_OFFSETS
	.align		4
        /*0030*/ 	.byte	0x04, 0x31
        /*0032*/ 	.short	(.L_30 - .L_29)


	//   ....[0]....
.L_29:
        /*0034*/ 	.word	0x00000990


	//   ....[1]....
        /*0038*/ 	.word	0x000009a0


	//   ....[2]....
        /*003c*/ 	.word	0x000009b0


	//----- nvinfo : EIATTR_COOP_GROUP_MASK_REGIDS
	.align		4
.L_30:
        /*0040*/ 	.byte	0x04, 0x29
        /*0042*/ 	.short	(.L_32 - .L_31)


	//   ....[0]....
.L_31:
        /*0044*/ 	.word	0xffffffff


	//   ....[1]....
        /*0048*/ 	.word	0xffffffff


	//   ....[2]....
        /*004c*/ 	.word	0xffffffff


	//   ....[3]....
        /*0050*/ 	.word	0xffffffff


	//   ....[4]....
        /*0054*/ 	.word	0xffffffff


	//   ....[5]....
        /*0058*/ 	.word	0xffffffff


	//----- nvinfo : EIATTR_COOP_GROUP_INSTR_OFFSETS
	.align		4
.L_32:
        /*005c*/ 	.byte	0x04, 0x28
        /*005e*/ 	.short	(.L_34 - .L_33)


	//   ....[0]....
.L_33:
        /*0060*/ 	.word	0x00000050


	//   ....[1]....
        /*0064*/ 	.word	0x00000080


	//   ....[2]....
        /*0068*/ 	.word	0x000004d0


	//   ....[3]....
        /*006c*/ 	.word	0x000006c0


	//   ....[4]....
        /*0070*/ 	.word	0x00000870


	//   ....[5]....
        /*0074*/ 	.word	0x00001570


	//----- nvinfo : EIATTR_REG_RECONFIG
	.align		4
.L_34:
        /*0078*/ 	.byte	0x01, 0x54
	.zero		2


	//----- nvinfo : EIATTR_SYSCALL_OFFSETS
	.align		4
        /*007c*/ 	.byte	0x04, 0x46
        /*007e*/ 	.short	(.L_36 - .L_35)


	//   ....[0]....
.L_35:
        /*0080*/ 	.word	0x00001740


	//   ....[1]....
        /*0084*/ 	.word	0x000021c0


	//   ....[2]....
        /*0088*/ 	.word	0x000022b0


	//----- nvinfo : EIATTR_MBARRIER_INSTR_OFFSETS
	.align		4
.L_36:
        /*008c*/ 	.byte	0x04, 0x39
        /*008e*/ 	.short	(.L_38 - .L_37)


	//   ....[0]....
.L_37:
        /*0090*/ 	.word	0x00000630
        /*0094*/ 	.word	0x000000ff
        /*0098*/ 	.word	0x00000000
        /*009c*/ 	.short	0x0100
        /*009e*/ 	.byte	0x08
	.zero		1


	//   ....[1]....
        /*00a0*/ 	.word	0x00000640
        /*00a4*/ 	.word	0x000000ff
        /*00a8*/ 	.word	0x00000020
        /*00ac*/ 	.short	0x0100
        /*00ae*/ 	.byte	0x08
	.zero		1


	//   ....[2]....
        /*00b0*/ 	.word	0x00000650
        /*00b4*/ 	.word	0x000000ff
        /*00b8*/ 	.word	0x00000008
        /*00bc*/ 	.short	0x0100
        /*00be*/ 	.byte	0x08
	.zero		1


	//   ....[3]....
        /*00c0*/ 	.word	0x00000660
        /*00c4*/ 	.word	0x000000ff
        /*00c8*/ 	.word	0x00000028
        /*00cc*/ 	.short	0x0100
        /*00ce*/ 	.byte	0x08
	.zero		1


	//   ....[4]....
        /*00d0*/ 	.word	0x00000670
        /*00d4*/ 	.word	0x000000ff
        /*00d8*/ 	.word	0x00000010
        /*00dc*/ 	.short	0x0100
        /*00de*/ 	.byte	0x08
	.zero		1


	//   ....[5]....
        /*00e0*/ 	.word	0x00000680
        /*00e4*/ 	.word	0x000000ff
        /*00e8*/ 	.word	0x00000030
        /*00ec*/ 	.short	0x0100
        /*00ee*/ 	.byte	0x08
	.zero		1


	//   ....[6]....
        /*00f0*/ 	.word	0x00000690
        /*00f4*/ 	.word	0x000000ff
        /*00f8*/ 	.word	0x00000018
        /*00fc*/ 	.short	0x0100
        /*00fe*/ 	.byte	0x08
	.zero		1


	//   ....[7]....
        /*0100*/ 	.word	0x000006a0
        /*0104*/ 	.word	0x000000ff
        /*0108*/ 	.word	0x00000038
        /*010c*/ 	.short	0x0100
        /*010e*/ 	.byte	0x08
	.zero		1


	//   ....[8]....
        /*0110*/ 	.word	0x000007e0
        /*0114*/ 	.word	0x000000ff
        /*0118*/ 	.word	0x00000040
        /*011c*/ 	.short	0x0100
        /*011e*/ 	.byte	0x08
	.zero		1


	//   ....[9]....
        /*0120*/ 	.word	0x000007f0
        /*0124*/ 	.word	0x000000ff
        /*0128*/ 	.word	0x00000060
        /*012c*/ 	.short	0x0100
        /*012e*/ 	.byte	0x08
	.zero		1


	//   ....[10]....
        /*0130*/ 	.word	0x00000800
        /*0134*/ 	.word	0x000000ff
        /*0138*/ 	.word	0x00000048
        /*013c*/ 	.short	0x0100
        /*013e*/ 	.byte	0x08
	.zero		1


	//   ....[11]....
        /*0140*/ 	.word	0x00000810
        /*0144*/ 	.word	0x000000ff
        /*0148*/ 	.word	0x00000068
        /*014c*/ 	.short	0x0100
        /*014e*/ 	.byte	0x08
	.zero		1


	//   ....[12]....
        /*0150*/ 	.word	0x00000820
        /*0154*/ 	.word	0x000000ff
        /*0158*/ 	.word	0x00000050
        /*015c*/ 	.short	0x0100
        /*015e*/ 	.byte	0x08
	.zero		1


	//   ....[13]....
        /*0160*/ 	.word	0x00000830
        /*0164*/ 	.word	0x000000ff
        /*0168*/ 	.word	0x00000070
        /*016c*/ 	.short	0x0100
        /*016e*/ 	.byte	0x08
	.zero		1


	//   ....[14]....
        /*0170*/ 	.word	0x00000840
        /*0174*/ 	.word	0x000000ff
        /*0178*/ 	.word	0x00000058
        /*017c*/ 	.short	0x0100
        /*017e*/ 	.byte	0x08
	.zero		1


	//   ....[15]....
        /*0180*/ 	.word	0x00000850
        /*0184*/ 	.word	0x000000ff
        /*0188*/ 	.word	0x00000078
        /*018c*/ 	.short	0x0100
        /*018e*/ 	.byte	0x08
	.zero		1


	//   ....[16]....
        /*0190*/ 	.word	0x00000ae0
        /*0194*/ 	.word	0x000000ff
        /*0198*/ 	.word	0x00000080
        /*019c*/ 	.short	0x0100
        /*019e*/ 	.byte	0x08
	.zero		1


	//   ....[17]....
        /*01a0*/ 	.word	0x00000b20
        /*01a4*/ 	.word	0x000000ff
        /*01a8*/ 	.word	0x00000088
        /*01ac*/ 	.short	0x0100
        /*01ae*/ 	.byte	0x08
	.zero		1


	//   ....[18]....
        /*01b0*/ 	.word	0x000017c0
        /*01b4*/ 	.word	0x00000003
        /*01b8*/ 	.word	0x00000000
        /*01bc*/ 	.short	0x010a
        /*01be*/ 	.byte	0x3f
	.zero		1


	//   ....[19]....
        /*01c0*/ 	.word	0x00001800
        /*01c4*/ 	.word	0x00000003
        /*01c8*/ 	.word	0x00000000
        /*01cc*/ 	.short	0x010a
        /*01ce*/ 	.byte	0x3f
	.zero		1


	//   ....[20]....
        /*01d0*/ 	.word	0x00001b80
        /*01d4*/ 	.word	0x000000ff
        /*01d8*/ 	.word	0x00000000
        /*01dc*/ 	.short	0x010a
        /*01de*/ 	.byte	0x04
	.zero		1


	//   ....[21]....
        /*01e0*/ 	.word	0x00001bc0
        /*01e4*/ 	.word	0x000000ff
        /*01e8*/ 	.word	0x00000000
        /*01ec*/ 	.short	0x010a
        /*01ee*/ 	.byte	0x04
	.zero		1


	//   ....[22]....
        /*01f0*/ 	.word	0x00001e60
        /*01f4*/ 	.word	0x000000ff
        /*01f8*/ 	.word	0x00000000
        /*01fc*/ 	.short	0x0101
        /*01fe*/ 	.byte	0x04
	.zero		1


	//   ....[23]....
        /*0200*/ 	.word	0x00002020
        /*0204*/ 	.word	0x000000ff
        /*0208*/ 	.word	0x00000000
        /*020c*/ 	.short	0x0101
        /*020e*/ 	.byte	0x04
	.zero		1


	//   ....[24]....
        /*0210*/ 	.word	0x00002780
        /*0214*/ 	.word	0x000000ff
        /*0218*/ 	.word	0x00000040
        /*021c*/ 	.short	0x010a
        /*021e*/ 	.byte	0x34
	.zero		1


	//   ....[25]....
        /*0220*/ 	.word	0x000049d0
        /*0224*/ 	.word	0x000000ff
        /*0228*/ 	.word	0x00000000
        /*022c*/ 	.short	0x0101
        /*022e*/ 	.byte	0x04
	.zero		1


	//   ....[26]....
        /*0230*/ 	.word	0x00004ab0
        /*0234*/ 	.word	0x00000004
        /*0238*/ 	.word	0x00000040
        /*023c*/ 	.short	0x010a
        /*023e*/ 	.byte	0x3f
	.zero		1


	//   ....[27]....
        /*0240*/ 	.word	0x00006a00
        /*0244*/ 	.word	0x000000ff
        /*0248*/ 	.word	0x00000000
        /*024c*/ 	.short	0x0101
        /*024e*/ 	.byte	0x04
	.zero		1


	//   ....[28]....
        /*0250*/ 	.word	0x00006b00
        /*0254*/ 	.word	0x00000004
        /*0258*/ 	.word	0x00000040
        /*025c*/ 	.short	0x010a
        /*025e*/ 	.byte	0x3f
	.zero		1


	//   ....[29]....
        /*0260*/ 	.word	0x00008a70
        /*0264*/ 	.word	0x000000ff
        /*0268*/ 	.word	0x00000000
        /*026c*/ 	.short	0x0101
        /*026e*/ 	.byte	0x04
	.zero		1


	//   ....[30]....
        /*0270*/ 	.word	0x00008b60
        /*0274*/ 	.word	0x00000005
        /*0278*/ 	.word	0x00000040
        /*027c*/ 	.short	0x010a
        /*027e*/ 	.byte	0x3f
	.zero		1


	//   ....[31]....
        /*0280*/ 	.word	0x0000aae0
        /*0284*/ 	.word	0x000000ff
        /*0288*/ 	.word	0x00000000
        /*028c*/ 	.short	0x0101
        /*028e*/ 	.byte	0x04
	.zero		1


	//   ....[32]....
        /*0290*/ 	.word	0x0000abd0
        /*0294*/ 	.word	0x00000004
        /*0298*/ 	.word	0x00000040
        /*029c*/ 	.short	0x010a
        /*029e*/ 	.byte	0x3f
	.zero		1


	//   ....[33]....
        /*02a0*/ 	.word	0x0000cb30
        /*02a4*/ 	.word	0x000000ff
        /*02a8*/ 	.word	0x00000000
        /*02ac*/ 	.short	0x0101
        /*02ae*/ 	.byte	0x04
	.zero		1


	//   ....[34]....
        /*02b0*/ 	.word	0x0000cc20
        /*02b4*/ 	.word	0x00000004
        /*02b8*/ 	.word	0x00000040
        /*02bc*/ 	.short	0x010a
        /*02be*/ 	.byte	0x3f
	.zero		1


	//   ....[35]....
        /*02c0*/ 	.word	0x0000eb80
        /*02c4*/ 	.word	0x000000ff
        /*02c8*/ 	.word	0x00000000
        /*02cc*/ 	.short	0x0101
        /*02ce*/ 	.byte	0x04
	.zero		1


	//   ....[36]....
        /*02d0*/ 	.word	0x0000ec70
        /*02d4*/ 	.word	0x00000004
        /*02d8*/ 	.word	0x00000040
        /*02dc*/ 	.short	0x010a
        /*02de*/ 	.byte	0x3f
	.zero		1


	//   ....[37]....
        /*02e0*/ 	.word	0x00010bd0
        /*02e4*/ 	.word	0x000000ff
        /*02e8*/ 	.word	0x00000000
        /*02ec*/ 	.short	0x0101
        /*02ee*/ 	.byte	0x04
	.zero		1


	//   ....[38]....
        /*02f0*/ 	.word	0x00010cb0
        /*02f4*/ 	.word	0x00000004
        /*02f8*/ 	.word	0x00000040
        /*02fc*/ 	.short	0x010a
        /*02fe*/ 	.byte	0x3f
	.zero		1


	//   ....[39]....
        /*0300*/ 	.word	0x00012bd0
        /*0304*/ 	.word	0x000000ff
        /*0308*/ 	.word	0x00000000
        /*030c*/ 	.short	0x0101
        /*030e*/ 	.byte	0x04
	.zero		1


	//   ....[40]....
        /*0310*/ 	.word	0x00013510
        /*0314*/ 	.word	0x000000ff
        /*0318*/ 	.word	0x00000000
        /*031c*/ 	.short	0x0101
        /*031e*/ 	.byte	0x04
	.zero		1


	//   ....[41]....
        /*0320*/ 	.word	0x00013c40
        /*0324*/ 	.word	0x000000ff
        /*0328*/ 	.word	0x00000088
        /*032c*/ 	.short	0x010a
        /*032e*/ 	.byte	0x04
	.zero		1


	//   ....[42]....
        /*0330*/ 	.word	0x00014080
        /*0334*/ 	.word	0x000000ff
        /*0338*/ 	.word	0x00000060
        /*033c*/ 	.short	0x010a
        /*033e*/ 	.byte	0x15
	.zero		1


	//   ....[43]....
        /*0340*/ 	.word	0x00014170
        /*0344*/ 	.word	0x000000ff
        /*0348*/ 	.word	0x00000040
        /*034c*/ 	.short	0x010b
        /*034e*/ 	.byte	0x15
	.zero		1


	//   ....[44]....
        /*0350*/ 	.word	0x000141d0
        /*0354*/ 	.word	0x000000ff
        /*0358*/ 	.word	0x00000000
        /*035c*/ 	.short	0x0101
        /*035e*/ 	.byte	0x10
	.zero		1


	//   ....[45]....
        /*0360*/ 	.word	0x00014200
        /*0364*/ 	.word	0x000000ff
        /*0368*/ 	.word	0x00000068
        /*036c*/ 	.short	0x010a
        /*036e*/ 	.byte	0x15
	.zero		1


	//   ....[46]....
        /*0370*/ 	.word	0x00014310
        /*0374*/ 	.word	0x000000ff
        /*0378*/ 	.word	0x00000048
        /*037c*/ 	.short	0x010b
        /*037e*/ 	.byte	0x15
	.zero		1


	//   ....[47]....
        /*0380*/ 	.word	0x00014370
        /*0384*/ 	.word	0x000000ff
        /*0388*/ 	.word	0x00000000
        /*038c*/ 	.short	0x0101
        /*038e*/ 	.byte	0x12
	.zero		1


	//   ....[48]....
        /*0390*/ 	.word	0x000143a0
        /*0394*/ 	.word	0x000000ff
        /*0398*/ 	.word	0x00000070
        /*039c*/ 	.short	0x010a
        /*039e*/ 	.byte	0x15
	.zero		1


	//   ....[49]....
        /*03a0*/ 	.word	0x000144b0
        /*03a4*/ 	.word	0x000000ff
        /*03a8*/ 	.word	0x00000050
        /*03ac*/ 	.short	0x010b
        /*03ae*/ 	.byte	0x15
	.zero		1


	//   ....[50]....
        /*03b0*/ 	.word	0x00014510
        /*03b4*/ 	.word	0x000000ff
        /*03b8*/ 	.word	0x00000000
        /*03bc*/ 	.short	0x0101
        /*03be*/ 	.byte	0x1d
	.zero		1


	//   ....[51]....
        /*03c0*/ 	.word	0x00014540
        /*03c4*/ 	.word	0x000000ff
        /*03c8*/ 	.word	0x00000078
        /*03cc*/ 	.short	0x010a
        /*03ce*/ 	.byte	0x15
	.zero		1


	//   ....[52]....
        /*03d0*/ 	.word	0x00014650
        /*03d4*/ 	.word	0x000000ff
        /*03d8*/ 	.word	0x00000058
        /*03dc*/ 	.short	0x010b
        /*03de*/ 	.byte	0x15
	.zero		1


	//   ....[53]....
        /*03e0*/ 	.word	0x000146b0
        /*03e4*/ 	.word	0x000000ff
        /*03e8*/ 	.word	0x00000000
        /*03ec*/ 	.short	0x0101
        /*03ee*/ 	.byte	0x1e
	.zero		1


	//   ....[54]....
        /*03f0*/ 	.word	0x000146f0
        /*03f4*/ 	.word	0x000000ff
        /*03f8*/ 	.word	0x00000060
        /*03fc*/ 	.short	0x010a
        /*03fe*/ 	.byte	0x15
	.zero		1


	//   ....[55]....
        /*0400*/ 	.word	0x000147f0
        /*0404*/ 	.word	0x000000ff
        /*0408*/ 	.word	0x00000040
        /*040c*/ 	.short	0x010b
        /*040e*/ 	.byte	0x15
	.zero		1


	//   ....[56]....
        /*0410*/ 	.word	0x00014830
        /*0414*/ 	.word	0x000000ff
        /*0418*/ 	.word	0x00000000
        /*041c*/ 	.short	0x0101
        /*041e*/ 	.byte	0x10
	.zero		1


	//   ....[57]....
        /*0420*/ 	.word	0x00014860
        /*0424*/ 	.word	0x000000ff
        /*0428*/ 	.word	0x00000068
        /*042c*/ 	.short	0x010a
        /*042e*/ 	.byte	0x15
	.zero		1


	//   ....[58]....
        /*0430*/ 	.word	0x00014960
        /*0434*/ 	.word	0x000000ff
        /*0438*/ 	.word	0x00000048
        /*043c*/ 	.short	0x010b
        /*043e*/ 	.byte	0x15
	.zero		1


	//   ....[59]....
        /*0440*/ 	.word	0x000149a0
        /*0444*/ 	.word	0x000000ff
        /*0448*/ 	.word	0x00000000
        /*044c*/ 	.short	0x0101
        /*044e*/ 	.byte	0x12
	.zero		1


	//   ....[60]....
        /*0450*/ 	.word	0x000149d0
        /*0454*/ 	.word	0x000000ff
        /*0458*/ 	.word	0x00000070
        /*045c*/ 	.short	0x010a
        /*045e*/ 	.byte	0x15
	.zero		1


	//   ....[61]....
        /*0460*/ 	.word	0x00014ad0
        /*0464*/ 	.word	0x000000ff
        /*0468*/ 	.word	0x00000050
        /*046c*/ 	.short	0x010b
        /*046e*/ 	.byte	0x15
	.zero		1


	//   ....[62]....
        /*0470*/ 	.word	0x00014b10
        /*0474*/ 	.word	0x000000ff
        /*0478*/ 	.word	0x00000000
        /*047c*/ 	.short	0x0101
        /*047e*/ 	.byte	0x1d
	.zero		1


	//   ....[63]....
        /*0480*/ 	.word	0x00014b40
        /*0484*/ 	.word	0x000000ff
        /*0488*/ 	.word	0x00000078
        /*048c*/ 	.short	0x010a
        /*048e*/ 	.byte	0x15
	.zero		1


	//   ....[64]....
        /*0490*/ 	.word	0x00014c40
        /*0494*/ 	.word	0x000000ff
        /*0498*/ 	.word	0x00000058
        /*049c*/ 	.short	0x010b
        /*049e*/ 	.byte	0x15
	.zero		1


	//   ....[65]....
        /*04a0*/ 	.word	0x00014c90
        /*04a4*/ 	.word	0x000000ff
        /*04a8*/ 	.word	0x00000000
        /*04ac*/ 	.short	0x0101
        /*04ae*/ 	.byte	0x1e
	.zero		1


	//   ....[66]....
        /*04b0*/ 	.word	0x00015340
        /*04b4*/ 	.word	0x00000000
        /*04b8*/ 	.word	0x00000060
        /*04bc*/ 	.short	0x010a
        /*04be*/ 	.byte	0x3f
	.zero		1


	//   ....[67]....
        /*04c0*/ 	.word	0x00015380
        /*04c4*/ 	.word	0x00000000
        /*04c8*/ 	.word	0x00000068
        /*04cc*/ 	.short	0x010a
        /*04ce*/ 	.byte	0x3f
	.zero		1


	//   ....[68]....
        /*04d0*/ 	.word	0x000153c0
        /*04d4*/ 	.word	0x00000000
        /*04d8*/ 	.word	0x00000070
        /*04dc*/ 	.short	0x010a
        /*04de*/ 	.byte	0x3f
	.zero		1


	//   ....[69]....
        /*04e0*/ 	.word	0x00015420
        /*04e4*/ 	.word	0x00000000
        /*04e8*/ 	.word	0x00000078
        /*04ec*/ 	.short	0x010a
        /*04ee*/ 	.byte	0x3f
	.zero		1


	//   ....[70]....
        /*04f0*/ 	.word	0x00015750
        /*04f4*/ 	.word	0x0000000f
        /*04f8*/ 	.word	0x00000020
        /*04fc*/ 	.short	0x010a
        /*04fe*/ 	.byte	0x3f
	.zero		1


	//   ....[71]....
        /*0500*/ 	.word	0x00015b20
        /*0504*/ 	.word	0x00000005
        /*0508*/ 	.word	0x00000088
        /*050c*/ 	.short	0x0101
        /*050e*/ 	.byte	0x3f
	.zero		1


	//   ....[72]....
        /*0510*/ 	.word	0x00016230
        /*0514*/ 	.word	0x00000007
        /*0518*/ 	.word	0x00000000
        /*051c*/ 	.short	0x010a
        /*051e*/ 	.byte	0x3f
	.zero		1


	//   ....[73]....
        /*0520*/ 	.word	0x000162b0
        /*0524*/ 	.word	0x00000006
        /*0528*/ 	.word	0x00000000
        /*052c*/ 	.short	0x010a
        /*052e*/ 	.byte	0x3f
	.zero		1


	//   ....[74]....
        /*0530*/ 	.word	0x00016340
        /*0534*/ 	.word	0x00000007
        /*0538*/ 	.word	0x00000000
        /*053c*/ 	.short	0x010a
        /*053e*/ 	.byte	0x3f
	.zero		1


	//   ....[75]....
        /*0540*/ 	.word	0x000163d0
        /*0544*/ 	.word	0x00000005
        /*0548*/ 	.word	0x00000000
        /*054c*/ 	.short	0x010a
        /*054e*/ 	.byte	0x3f
	.zero		1


	//   ....[76]....
        /*0550*/ 	.word	0x00016430
        /*0554*/ 	.word	0x00000003
        /*0558*/ 	.word	0x00000000
        /*055c*/ 	.short	0x010a
        /*055e*/ 	.byte	0x3f
	.zero		1


	//   ....[77]....
        /*0560*/ 	.word	0x00016490
        /*0564*/ 	.word	0x00000004
        /*0568*/ 	.word	0x00000000
        /*056c*/ 	.short	0x010a
        /*056e*/ 	.byte	0x3f
	.zero		1


	//   ....[78]....
        /*0570*/ 	.word	0x000164f0
        /*0574*/ 	.word	0x00000004
        /*0578*/ 	.word	0x00000040
        /*057c*/ 	.short	0x010a
        /*057e*/ 	.byte	0x3f
	.zero		1


	//   ....[79]....
        /*0580*/ 	.word	0x00016540
        /*0584*/ 	.word	0x00000004
        /*0588*/ 	.word	0x00000040
        /*058c*/ 	.short	0x010a
        /*058e*/ 	.byte	0x3f
	.zero		1


	//   ....[80]....
        /*0590*/ 	.word	0x00016590
        /*0594*/ 	.word	0x00000004
        /*0598*/ 	.word	0x00000040
        /*059c*/ 	.short	0x010a
        /*059e*/ 	.byte	0x3f
	.zero		1


	//   ....[81]....
        /*05a0*/ 	.word	0x000165e0
        /*05a4*/ 	.word	0x00000005
        /*05a8*/ 	.word	0x00000040
        /*05ac*/ 	.short	0x010a
        /*05ae*/ 	.byte	0x3f
	.zero		1


	//   ....[82]....
        /*05b0*/ 	.word	0x00016630
        /*05b4*/ 	.word	0x00000004
        /*05b8*/ 	.word	0x00000040
        /*05bc*/ 	.short	0x010a
        /*05be*/ 	.byte	0x3f
	.zero		1


	//   ....[83]....
        /*05c0*/ 	.word	0x00016680
        /*05c4*/ 	.word	0x00000004
        /*05c8*/ 	.word	0x00000040
        /*05cc*/ 	.short	0x010a
        /*05ce*/ 	.byte	0x3f
	.zero		1


	//   ....[84]....
        /*05d0*/ 	.word	0x000166d0
        /*05d4*/ 	.word	0x00000004
        /*05d8*/ 	.word	0x00000040
        /*05dc*/ 	.short	0x010a
        /*05de*/ 	.byte	0x3f
	.zero		1


	//   ....[85]....
        /*05e0*/ 	.word	0x00016720
        /*05e4*/ 	.word	0x00000004
        /*05e8*/ 	.word	0x00000040
        /*05ec*/ 	.short	0x010a
        /*05ee*/ 	.byte	0x3f
	.zero		1


	//   ....[86]....
        /*05f0*/ 	.word	0x00016780
        /*05f4*/ 	.word	0x00000003
        /*05f8*/ 	.word	0x00000088
        /*05fc*/ 	.short	0x010a
        /*05fe*/ 	.byte	0x3f
	.zero		1


	//   ....[87]....
        /*0600*/ 	.word	0x000167e0
        /*0604*/ 	.word	0x00000005
        /*0608*/ 	.word	0x00000060
        /*060c*/ 	.short	0x010a
        /*060e*/ 	.byte	0x3f
	.zero		1


	//   ....[88]....
        /*0610*/ 	.word	0x00016840
        /*0614*/ 	.word	0x00000005
        /*0618*/ 	.word	0x00000068
        /*061c*/ 	.short	0x010a
        /*061e*/ 	.byte	0x3f
	.zero		1


	//   ....[89]....
        /*0620*/ 	.word	0x000168a0
        /*0624*/ 	.word	0x00000005
        /*0628*/ 	.word	0x00000070
        /*062c*/ 	.short	0x010a
        /*062e*/ 	.byte	0x3f
	.zero		1


	//   ....[90]....
        /*0630*/ 	.word	0x00016900
        /*0634*/ 	.word	0x00000005
        /*0638*/ 	.word	0x00000078
        /*063c*/ 	.short	0x010a
        /*063e*/ 	.byte	0x3f
	.zero		1


	//   ....[91]....
        /*0640*/ 	.word	0x00016960
        /*0644*/ 	.word	0x00000005
        /*0648*/ 	.word	0x00000060
        /*064c*/ 	.short	0x010a
        /*064e*/ 	.byte	0x3f
	.zero		1


	//   ....[92]....
        /*0650*/ 	.word	0x000169c0
        /*0654*/ 	.word	0x00000005
        /*0658*/ 	.word	0x00000068
        /*065c*/ 	.short	0x010a
        /*065e*/ 	.byte	0x3f
	.zero		1


	//   ....[93]....
        /*0660*/ 	.word	0x00016a20
        /*0664*/ 	.word	0x00000005
        /*0668*/ 	.word	0x00000070
        /*066c*/ 	.short	0x010a
        /*066e*/ 	.byte	0x3f
	.zero		1


	//   ....[94]....
        /*0670*/ 	.word	0x00016a80
        /*0674*/ 	.word	0x00000005
        /*0678*/ 	.word	0x00000078
        /*067c*/ 	.short	0x010a
        /*067e*/ 	.byte	0x3f
	.zero		1


	//   ....[95]....
        /*0680*/ 	.word	0x00016ad0
        /*0684*/ 	.word	0x00000000
        /*0688*/ 	.word	0x00000060
        /*068c*/ 	.short	0x010a
        /*068e*/ 	.byte	0x3f
	.zero		1


	//   ....[96]....
        /*0690*/ 	.word	0x00016b20
        /*0694*/ 	.word	0x00000000
        /*0698*/ 	.word	0x00000068
        /*069c*/ 	.short	0x010a
        /*069e*/ 	.byte	0x3f
	.zero		1


	//   ....[97]....
        /*06a0*/ 	.word	0x00016b70
        /*06a4*/ 	.word	0x00000000
        /*06a8*/ 	.word	0x00000070
        /*06ac*/ 	.short	0x010a
        /*06ae*/ 	.byte	0x3f
	.zero		1


	//   ....[98]....
        /*06b0*/ 	.word	0x00016c40
        /*06b4*/ 	.word	0x0000000f
        /*06b8*/ 	.word	0x00000020
        /*06bc*/ 	.short	0x010a
        /*06be*/ 	.byte	0x3f
	.zero		1


	//   ....[99]....
        /*06c0*/ 	.word	0x00016d10
        /*06c4*/ 	.word	0x00000007
        /*06c8*/ 	.word	0x00000000
        /*06cc*/ 	.short	0x010a
        /*06ce*/ 	.byte	0x3f
	.zero		1


	//   ....[100]....
        /*06d0*/ 	.word	0x00016d60
        /*06d4*/ 	.word	0x00000006
        /*06d8*/ 	.word	0x00000000
        /*06dc*/ 	.short	0x010a
        /*06de*/ 	.byte	0x3f
	.zero		1


	//   ....[101]....
        /*06e0*/ 	.word	0x00016db0
        /*06e4*/ 	.word	0x00000007
        /*06e8*/ 	.word	0x00000000
        /*06ec*/ 	.short	0x010a
        /*06ee*/ 	.byte	0x3f
	.zero		1


	//----- nvinfo : EIATTR_NUM_MBARRIERS
	.align		4
.L_38:
        /*06f0*/ 	.byte	0x03, 0x38
        /*06f2*/ 	.short	0x0012


	//----- nvinfo : EIATTR_EXIT_INSTR_OFFSETS
	.align		4
        /*06f4*/ 	.byte	0x04, 0x1c
        /*06f6*/ 	.short	(.L_40 - .L_39)


	//   ....[0]....
.L_39:
        /*06f8*/ 	.word	0x00016420


	//----- nvinfo : EIATTR_MAX_THREADS
	.align		4
.L_40:
        /*06fc*/ 	.byte	0x04, 0x05
        /*06fe*/ 	.short	(.L_42 - .L_41)
.L_41:
        /*0700*/ 	.word	0x00000180
        /*0704*/ 	.word	0x00000001
        /*0708*/ 	.word	0x00000001


	//----- nvinfo : EIATTR_CRS_STACK_SIZE
	.align		4
.L_42:
        /*070c*/ 	.byte	0x04, 0x1e
        /*070e*/ 	.short	(.L_44 - .L_43)
.L_43:
        /*0710*/ 	.word	0x00000000


	//----- nvinfo : EIATTR_CBANK_PARAM_SIZE
	.align		4
.L_44:
        /*0714*/ 	.byte	0x03, 0x19
        /*0716*/ 	.short	0x0770


	//----- nvinfo : EIATTR_PARAM_CBANK
	.align		4
        /*0718*/ 	.byte	0x04, 0x0a
        /*071a*/ 	.short	(.L_46 - .L_45)
	.align		4
.L_45:
        /*071c*/ 	.word	index@(.nv.constant0._ZN7cutlass13device_kernelINS_4gemm6kernel13GemmUniversalIN4cute5tupleIJiiiiEEENS1_10collective13CollectiveMmaINS1_34MainloopSm90TmaGmmaWarpSpecializedILi4ENS5_IJNS4_1CILi1EEESB_SB_EEENS1_35KernelTmaWarpSpecializedCooperativeEEENS5_IJNSA_ILi128EEENSA_ILi256EEENSA_ILi64EEEEEENS_10bfloat16_tENS5_IJlSB_lEEESJ_SK_NS4_8TiledMMAINS4_8MMA_AtomIJNS4_4SM904GMMA28MMA_64x256x16_F32BF16BF16_SSILNSO_5MajorE0ELSQ_0ELNSO_7ScaleInE1ELSR_1EEEEEENS4_6LayoutINS5_IJNSA_ILi2EEESB_SB_EEENS5_IJSB_NSA_ILi0EEESX_EEEEENS5_IJNS4_10UnderscoreES10_S10_EEEEENS4_13SM90_TMA_LOADENS4_14ComposedLayoutINS4_7SwizzleILi3ELi4ELi3EEENS4_18smem_ptr_flag_bitsILi16EEENSU_INS5_IJNSA_ILi8EEESH_EEENS5_IJSH_SB_EEEEEEEvNS4_8identityES13_S1D_vS1E_EENS_8epilogue10collective18CollectiveEpilogueINS1G_22Sm90TmaWarpSpecializedILi4ELi2ELi16ELb1ELb0EEEJSI_NS5_IJSF_NSA_ILi32EEEEEESJ_SK_SJ_SK_NS1G_6fusion15FusionCallbacksIS1K_NS1N_13LinCombEltActINS1G_6thread4GELUESJ_fSJ_fLNS_15FloatRoundStyleE2EEESI_S1M_JEEES13_NS14_INS15_ILi2ELi4ELi3EEES18_NSU_INS5_IJS19_S1L_EEENS5_IJS1L_SB_EEEEEEENS4_17SM75_U32x4_LDSM_NENS4_14SM90_TMA_STOREES1Z_NS4_17SM90_U32x4_STSM_NENS4_9Copy_AtomIJS22_NS_6half_tEEEEvEEEvvEEEEvNT_6ParamsE)
        /*0720*/ 	.short	0x0210
        /*0722*/ 	.short	0x0770


	//----- nvinfo : EIATTR_SW_WAR
	.align		4
.L_46:
        /*0724*/ 	.byte	0x04, 0x36
        /*0726*/ 	.short	(.L_48 - .L_47)
.L_47:
        /*0728*/ 	.word	0x00000008
.L_48:


//--------------------- .nv.callgraph             --------------------------
	.section	.nv.callgraph,"",@"SHT_CUDA_CALLGRAPH"
	.align	4
	.sectionentsize	8
	.align		4
        /*0000*/ 	.word	0x00000000
	.align		4
        /*0004*/ 	.word	0xffffffff
	.align		4
        /*0008*/ 	.word	index@(_ZN7cutlass13device_kernelINS_4gemm6kernel13GemmUniversalIN4cute5tupleIJiiiiEEENS1_10collective13CollectiveMmaINS1_34MainloopSm90TmaGmmaWarpSpecializedILi4ENS5_IJNS4_1CILi1EEESB_SB_EEENS1_35KernelTmaWarpSpecializedCooperativeEEENS5_IJNSA_ILi128EEENSA_ILi256EEENSA_ILi64EEEEEENS_10bfloat16_tENS5_IJlSB_lEEESJ_SK_NS4_8TiledMMAINS4_8MMA_AtomIJNS4_4SM904GMMA28MMA_64x256x16_F32BF16BF16_SSILNSO_5MajorE0ELSQ_0ELNSO_7ScaleInE1ELSR_1EEEEEENS4_6LayoutINS5_IJNSA_ILi2EEESB_SB_EEENS5_IJSB_NSA_ILi0EEESX_EEEEENS5_IJNS4_10UnderscoreES10_S10_EEEEENS4_13SM90_TMA_LOADENS4_14ComposedLayoutINS4_7SwizzleILi3ELi4ELi3EEENS4_18smem_ptr_flag_bitsILi16EEENSU_INS5_IJNSA_ILi8EEESH_EEENS5_IJSH_SB_EEEEEEEvNS4_8identityES13_S1D_vS1E_EENS_8epilogue10collective18CollectiveEpilogueINS1G_22Sm90TmaWarpSpecializedILi4ELi2ELi16ELb1ELb0EEEJSI_NS5_IJSF_NSA_ILi32EEEEEESJ_SK_SJ_SK_NS1G_6fusion15FusionCallbacksIS1K_NS1N_13LinCombEltActINS1G_6thread4GELUESJ_fSJ_fLNS_15FloatRoundStyleE2EEESI_S1M_JEEES13_NS14_INS15_ILi2ELi4ELi3EEES18_NSU_INS5_IJS19_S1L_EEENS5_IJS1L_SB_EEEEEEENS4_17SM75_U32x4_LDSM_NENS4_14SM90_TMA_STOREES1Z_NS4_17SM90_U32x4_STSM_NENS4_9Copy_AtomIJS22_NS_6half_tEEEEvEEEvvEEEEvNT_6ParamsE)
	.align		4
        /*000c*/ 	.word	index@(__assertfail)
	.align		4
        /*0010*/ 	.word	0x00000000
	.align		4
        /*0014*/ 	.word	0xfffffffe
	.align		4
        /*0018*/ 	.word	0x00000000
	.align		4
        /*001c*/ 	.word	0xfffffffd
	.align		4
        /*0020*/ 	.word	0x00000000
	.align		4
        /*0024*/ 	.word	0xfffffffc


//--------------------- .nv.constant4             --------------------------
	.section	.nv.constant4,"a",@progbits
	.align	8
	.align		8
.nv.constant4:
        /*0000*/ 	.dword	__assertfail
	.align		8
        /*0008*/ 	.dword	__unnamed_1
	.align		8
        /*0010*/ 	.dword	__unnamed_2
	.align		8
        /*0018*/ 	.dword	_ZN39_INTERNAL_bb39e344_4_k_cu_f444f43e_27854cuda3std3__45__cpo5beginE
	.align		8
        /*0020*/ 	.dword	_ZN39_INTERNAL_bb39e344_4_k_cu_f444f43e_27854cuda3std3__45__cpo3endE
	.align		8
        /*0028*/ 	.dword	_ZN39_INTERNAL_bb39e344_4_k_cu_f444f43e_27854cuda3std3__45__cpo6cbeginE
	.align		8
        /*0030*/ 	.dword	_ZN39_INTERNAL_bb39e344_4_k_cu_f444f43e_27854cuda3std3__45__cpo4cendE
	.align		8
        /*0038*/ 	.dword	_ZN39_INTERNAL_bb39e344_4_k_cu_f444f43e_27854cuda3std3__441_GLOBAL__N__bb39e344_4_k_cu_f444f43e_27856ignoreE
	.align		8
        /*0040*/ 	.dword	_ZN39_INTERNAL_bb39e344_4_k_cu_f444f43e_27854cuda3std3__419piecewise_constructE
	.align		8
        /*0048*/ 	.dword	_ZN39_INTERNAL_bb39e344_4_k_cu_f444f43e_27854cuda3std3__48in_placeE
	.align		8
        /*0050*/ 	.dword	_ZN39_INTERNAL_bb39e344_4_k_cu_f444f43e_27854cuda3std6ranges3__45__cpo4swapE
	.align		8
        /*0058*/ 	.dword	_ZN39_INTERNAL_bb39e344_4_k_cu_f444f43e_27854cuda3std6ranges3__45__cpo9iter_moveE
	.align		8
        /*0060*/ 	.dword	_ZN39_INTERNAL_bb39e344_4_k_cu_f444f43e_27854cute7productE
	.align		8
        /*0068*/ 	.dword	_ZN39_INTERNAL_bb39e344_4_k_cu_f444f43e_27854cute1_E
	.align		8
        /*0070*/ 	.dword	$str$22
	.align		8
        /*0078*/ 	.dword	$str$23
	.align		8
        /*0080*/ 	.dword	$str$26
	.align		8
        /*0088*/ 	.dword	$str$27


//--------------------- .text._ZN7cutlass13device_kernelINS_4gemm6kernel13GemmUniversalIN4cute5tupleIJiiiiEEENS1_10collective13CollectiveMmaINS1_34MainloopSm90TmaGmmaWarpSpecializedILi4ENS5_IJNS4_1CILi1EEESB_SB_EEENS1_35KernelTmaWarpSpecializedCooperativeEEENS5_IJNSA_ILi128EEENSA_ILi256EEENSA_ILi64EEEEEENS_10bfloat16_tENS5_IJlSB_lEEESJ_SK_NS4_8TiledMMAINS4_8MMA_AtomIJNS4_4SM904GMMA28MMA_64x256x16_F32BF16BF16_SSILNSO_5MajorE0ELSQ_0ELNSO_7ScaleInE1ELSR_1EEEEEENS4_6LayoutINS5_IJNSA_ILi2EEESB_SB_EEENS5_IJSB_NSA_ILi0EEESX_EEEEENS5_IJNS4_10UnderscoreES10_S10_EEEEENS4_13SM90_TMA_LOADENS4_14ComposedLayoutINS4_7SwizzleILi3ELi4ELi3EEENS4_18smem_ptr_flag_bitsILi16EEENSU_INS5_IJNSA_ILi8EEESH_EEENS5_IJSH_SB_EEEEEEEvNS4_8identityES13_S1D_vS1E_EENS_8epilogue10collective18CollectiveEpilogueINS1G_22Sm90TmaWarpSpecializedILi4ELi2ELi16ELb1ELb0EEEJSI_NS5_IJSF_NSA_ILi32EEEEEESJ_SK_SJ_SK_NS1G_6fusion15FusionCallbacksIS1K_NS1N_13LinCombEltActINS1G_6thread4GELUESJ_fSJ_fLNS_15FloatRoundStyleE2EEESI_S1M_JEEES13_NS14_INS15_ILi2ELi4ELi3EEES18_NSU_INS5_IJS19_S1L_EEENS5_IJS1L_SB_EEEEEEENS4_17SM75_U32x4_LDSM_NENS4_14SM90_TMA_STOREES1Z_NS4_17SM90_U32x4_STSM_NENS4_9Copy_AtomIJS22_NS_6half_tEEEEvEEEvvEEEEvNT_6ParamsE --------------------------
	.section	.text._ZN7cutlass13device_kernelINS_4gemm6kernel13GemmUniversalIN4cute5tupleIJiiiiEEENS1_10collective13CollectiveMmaINS1_34MainloopSm90TmaGmmaWarpSpecializedILi4ENS5_IJNS4_1CILi1EEESB_SB_EEENS1_35KernelTmaWarpSpecializedCooperativeEEENS5_IJNSA_ILi128EEENSA_ILi256EEENSA_ILi64EEEEEENS_10bfloat16_tENS5_IJlSB_lEEESJ_SK_NS4_8TiledMMAINS4_8MMA_AtomIJNS4_4SM904GMMA28MMA_64x256x16_F32BF16BF16_SSILNSO_5MajorE0ELSQ_0ELNSO_7ScaleInE1ELSR_1EEEEEENS4_6LayoutINS5_IJNSA_ILi2EEESB_SB_EEENS5_IJSB_NSA_ILi0EEESX_EEEEENS5_IJNS4_10UnderscoreES10_S10_EEEEENS4_13SM90_TMA_LOADENS4_14ComposedLayoutINS4_7SwizzleILi3ELi4ELi3EEENS4_18smem_ptr_flag_bitsILi16EEENSU_INS5_IJNSA_ILi8EEESH_EEENS5_IJSH_SB_EEEEEEEvNS4_8identityES13_S1D_vS1E_EENS_8epilogue10collective18CollectiveEpilogueINS1G_22Sm90TmaWarpSpecializedILi4ELi2ELi16ELb1ELb0EEEJSI_NS5_IJSF_NSA_ILi32EEEEEESJ_SK_SJ_SK_NS1G_6fusion15FusionCallbacksIS1K_NS1N_13LinCombEltActINS1G_6thread4GELUESJ_fSJ_fLNS_15FloatRoundStyleE2EEESI_S1M_JEEES13_NS14_INS15_ILi2ELi4ELi3EEES18_NSU_INS5_IJS19_S1L_EEENS5_IJS1L_SB_EEEEEEENS4_17SM75_U32x4_LDSM_NENS4_14SM90_TMA_STOREES1Z_NS4_17SM90_U32x4_STSM_NENS4_9Copy_AtomIJS22_NS_6half_tEEEEvEEEvvEEEEvNT_6ParamsE,"ax",@progbits
	.align	128
.text._ZN7cutlass13device_kernelINS_4gemm6kernel13GemmUniversalIN4cute5tupleIJiiiiEEENS1_10collective13CollectiveMmaINS1_34MainloopSm90TmaGmmaWarpSpecializedILi4ENS5_IJNS4_1CILi1EEESB_SB_EEENS1_35KernelTmaWarpSpecializedCooperativeEEENS5_IJNSA_ILi128EEENSA_ILi256EEENSA_ILi64EEEEEENS_10bfloat16_tENS5_IJlSB_lEEESJ_SK_NS4_8TiledMMAINS4_8MMA_AtomIJNS4_4SM904GMMA28MMA_64x256x16_F32BF16BF16_SSILNSO_5MajorE0ELSQ_0ELNSO_7ScaleInE1ELSR_1EEEEEENS4_6LayoutINS5_IJNSA_ILi2EEESB_SB_EEENS5_IJSB_NSA_ILi0EEESX_EEEEENS5_IJNS4_10UnderscoreES10_S10_EEEEENS4_13SM90_TMA_LOADENS4_14ComposedLayoutINS4_7SwizzleILi3ELi4ELi3EEENS4_18smem_ptr_flag_bitsILi16EEENSU_INS5_IJNSA_ILi8EEESH_EEENS5_IJSH_SB_EEEEEEEvNS4_8identityES13_S1D_vS1E_EENS_8epilogue10collective18CollectiveEpilogueINS1G_22Sm90TmaWarpSpecializedILi4ELi2ELi16ELb1ELb0EEEJSI_NS5_IJSF_NSA_ILi32EEEEEESJ_SK_SJ_SK_NS1G_6fusion15FusionCallbacksIS1K_NS1N_13LinCombEltActINS1G_6thread4GELUESJ_fSJ_fLNS_15FloatRoundStyleE2EEESI_S1M_JEEES13_NS14_INS15_ILi2ELi4ELi3EEES18_NSU_INS5_IJS19_S1L_EEENS5_IJS1L_SB_EEEEEEENS4_17SM75_U32x4_LDSM_NENS4_14SM90_TMA_STOREES1Z_NS4_17SM90_U32x4_STSM_NENS4_9Copy_AtomIJS22_NS_6half_tEEEEvEEEvvEEEEvNT_6ParamsE:
        .type           _ZN7cutlass13device_kernelINS_4gemm6kernel13GemmUniversalIN4cute5tupleIJiiiiEEENS1_10collective13CollectiveMmaINS1_34MainloopSm90TmaGmmaWarpSpecializedILi4ENS5_IJNS4_1CILi1EEESB_SB_EEENS1_35KernelTmaWarpSpecializedCooperativeEEENS5_IJNSA_ILi128EEENSA_ILi256EEENSA_ILi64EEEEEENS_10bfloat16_tENS5_IJlSB_lEEESJ_SK_NS4_8TiledMMAINS4_8MMA_AtomIJNS4_4SM904GMMA28MMA_64x256x16_F32BF16BF16_SSILNSO_5MajorE0ELSQ_0ELNSO_7ScaleInE1ELSR_1EEEEEENS4_6LayoutINS5_IJNSA_ILi2EEESB_SB_EEENS5_IJSB_NSA_ILi0EEESX_EEEEENS5_IJNS4_10UnderscoreES10_S10_EEEEENS4_13SM90_TMA_LOADENS4_14ComposedLayoutINS4_7SwizzleILi3ELi4ELi3EEENS4_18smem_ptr_flag_bitsILi16EEENSU_INS5_IJNSA_ILi8EEESH_EEENS5_IJSH_SB_EEEEEEEvNS4_8identityES13_S1D_vS1E_EENS_8epilogue10collective18CollectiveEpilogueINS1G_22Sm90TmaWarpSpecializedILi4ELi2ELi16ELb1ELb0EEEJSI_NS5_IJSF_NSA_ILi32EEEEEESJ_SK_SJ_SK_NS1G_6fusion15FusionCallbacksIS1K_NS1N_13LinCombEltActINS1G_6thread4GELUESJ_fSJ_fLNS_15FloatRoundStyleE2EEESI_S1M_JEEES13_NS14_INS15_ILi2ELi4ELi3EEES18_NSU_INS5_IJS19_S1L_EEENS5_IJS1L_SB_EEEEEEENS4_17SM75_U32x4_LDSM_NENS4_14SM90_TMA_STOREES1Z_NS4_17SM90_U32x4_STSM_NENS4_9Copy_AtomIJS22_NS_6half_tEEEEvEEEvvEEEEvNT_6ParamsE,@function
        .size           _ZN7cutlass13device_kernelINS_4gemm6kernel13GemmUniversalIN4cute5tupleIJiiiiEEENS1_10collective13CollectiveMmaINS1_34MainloopSm90TmaGmmaWarpSpecializedILi4ENS5_IJNS4_1CILi1EEESB_SB_EEENS1_35KernelTmaWarpSpecializedCooperativeEEENS5_IJNSA_ILi128EEENSA_ILi256EEENSA_ILi64EEEEEENS_10bfloat16_tENS5_IJlSB_lEEESJ_SK_NS4_8TiledMMAINS4_8MMA_AtomIJNS4_4SM904GMMA28MMA_64x256x16_F32BF16BF16_SSILNSO_5MajorE0ELSQ_0ELNSO_7ScaleInE1ELSR_1EEEEEENS4_6LayoutINS5_IJNSA_ILi2EEESB_SB_EEENS5_IJSB_NSA_ILi0EEESX_EEEEENS5_IJNS4_10UnderscoreES10_S10_EEEEENS4_13SM90_TMA_LOADENS4_14ComposedLayoutINS4_7SwizzleILi3ELi4ELi3EEENS4_18smem_ptr_flag_bitsILi16EEENSU_INS5_IJNSA_ILi8EEESH_EEENS5_IJSH_SB_EEEEEEEvNS4_8identityES13_S1D_vS1E_EENS_8epilogue10collective18CollectiveEpilogueINS1G_22Sm90TmaWarpSpecializedILi4ELi2ELi16ELb1ELb0EEEJSI_NS5_IJSF_NSA_ILi32EEEEEESJ_SK_SJ_SK_NS1G_6fusion15FusionCallbacksIS1K_NS1N_13LinCombEltActINS1G_6thread4GELUESJ_fSJ_fLNS_15FloatRoundStyleE2EEESI_S1M_JEEES13_NS14_INS15_ILi2ELi4ELi3EEES18_NSU_INS5_IJS19_S1L_EEENS5_IJS1L_SB_EEEEEEENS4_17SM75_U32x4_LDSM_NENS4_14SM90_TMA_STOREES1Z_NS4_17SM90_U32x4_STSM_NENS4_9Copy_AtomIJS22_NS_6half_tEEEEvEEEvvEEEEvNT_6ParamsE,(.L_x_263 - _ZN7cutlass13device_kernelINS_4gemm6kernel13GemmUniversalIN4cute5tupleIJiiiiEEENS1_10collective13CollectiveMmaINS1_34MainloopSm90TmaGmmaWarpSpecializedILi4ENS5_IJNS4_1CILi1EEESB_SB_EEENS1_35KernelTmaWarpSpecializedCooperativeEEENS5_IJNSA_ILi128EEENSA_ILi256EEENSA_ILi64EEEEEENS_10bfloat16_tENS5_IJlSB_lEEESJ_SK_NS4_8TiledMMAINS4_8MMA_AtomIJNS4_4SM904GMMA28MMA_64x256x16_F32BF16BF16_SSILNSO_5MajorE0ELSQ_0ELNSO_7ScaleInE1ELSR_1EEEEEENS4_6LayoutINS5_IJNSA_ILi2EEESB_SB_EEENS5_IJSB_NSA_ILi0EEESX_EEEEENS5_IJNS4_10UnderscoreES10_S10_EEEEENS4_13SM90_TMA_LOADENS4_14ComposedLayoutINS4_7SwizzleILi3ELi4ELi3EEENS4_18smem_ptr_flag_bitsILi16EEENSU_INS5_IJNSA_ILi8EEESH_EEENS5_IJSH_SB_EEEEEEEvNS4_8identityES13_S1D_vS1E_EENS_8epilogue10collective18CollectiveEpilogueINS1G_22Sm90TmaWarpSpecializedILi4ELi2ELi16ELb1ELb0EEEJSI_NS5_IJSF_NSA_ILi32EEEEEESJ_SK_SJ_SK_NS1G_6fusion15FusionCallbacksIS1K_NS1N_13LinCombEltActINS1G_6thread4GELUESJ_fSJ_fLNS_15FloatRoundStyleE2EEESI_S1M_JEEES13_NS14_INS15_ILi2ELi4ELi3EEES18_NSU_INS5_IJS19_S1L_EEENS5_IJS1L_SB_EEEEEEENS4_17SM75_U32x4_LDSM_NENS4_14SM90_TMA_STOREES1Z_NS4_17SM90_U32x4_STSM_NENS4_9Copy_AtomIJS22_NS_6half_tEEEEvEEEvvEEEEvNT_6ParamsE)
        .other          _ZN7cutlass13device_kernelINS_4gemm6kernel13GemmUniversalIN4cute5tupleIJiiiiEEENS1_10collective13CollectiveMmaINS1_34MainloopSm90TmaGmmaWarpSpecializedILi4ENS5_IJNS4_1CILi1EEESB_SB_EEENS1_35KernelTmaWarpSpecializedCooperativeEEENS5_IJNSA_ILi128EEENSA_ILi256EEENSA_ILi64EEEEEENS_10bfloat16_tENS5_IJlSB_lEEESJ_SK_NS4_8TiledMMAINS4_8MMA_AtomIJNS4_4SM904GMMA28MMA_64x256x16_F32BF16BF16_SSILNSO_5MajorE0ELSQ_0ELNSO_7ScaleInE1ELSR_1EEEEEENS4_6LayoutINS5_IJNSA_ILi2EEESB_SB_EEENS5_IJSB_NSA_ILi0EEESX_EEEEENS5_IJNS4_10UnderscoreES10_S10_EEEEENS4_13SM90_TMA_LOADENS4_14ComposedLayoutINS4_7SwizzleILi3ELi4ELi3EEENS4_18smem_ptr_flag_bitsILi16EEENSU_INS5_IJNSA_ILi8EEESH_EEENS5_IJSH_SB_EEEEEEEvNS4_8identityES13_S1D_vS1E_EENS_8epilogue10collective18CollectiveEpilogueINS1G_22Sm90TmaWarpSpecializedILi4ELi2ELi16ELb1ELb0EEEJSI_NS5_IJSF_NSA_ILi32EEEEEESJ_SK_SJ_SK_NS1G_6fusion15FusionCallbacksIS1K_NS1N_13LinCombEltActINS1G_6thread4GELUESJ_fSJ_fLNS_15FloatRoundStyleE2EEESI_S1M_JEEES13_NS14_INS15_ILi2ELi4ELi3EEES18_NSU_INS5_IJS19_S1L_EEENS5_IJS1L_SB_EEEEEEENS4_17SM75_U32x4_LDSM_NENS4_14SM90_TMA_STOREES1Z_NS4_17SM90_U32x4_STSM_NENS4_9Copy_AtomIJS22_NS_6half_tEEEEvEEEvvEEEEvNT_6ParamsE,@"STO_CUDA_ENTRY STV_DEFAULT"
_ZN7cutlass13device_kernelINS_4gemm6kernel13GemmUniversalIN4cute5tupleIJiiiiEEENS1_10collective13CollectiveMmaINS1_34MainloopSm90TmaGmmaWarpSpecializedILi4ENS5_IJNS4_1CILi1EEESB_SB_EEENS1_35KernelTmaWarpSpecializedCooperativeEEENS5_IJNSA_ILi128EEENSA_ILi256EEENSA_ILi64EEEEEENS_10bfloat16_tENS5_IJlSB_lEEESJ_SK_NS4_8TiledMMAINS4_8MMA_AtomIJNS4_4SM904GMMA28MMA_64x256x16_F32BF16BF16_SSILNSO_5MajorE0ELSQ_0ELNSO_7ScaleInE1ELSR_1EEEEEENS4_6LayoutINS5_IJNSA_ILi2EEESB_SB_EEENS5_IJSB_NSA_ILi0EEESX_EEEEENS5_IJNS4_10UnderscoreES10_S10_EEEEENS4_13SM90_TMA_LOADENS4_14ComposedLayoutINS4_7SwizzleILi3ELi4ELi3EEENS4_18smem_ptr_flag_bitsILi16EEENSU_INS5_IJNSA_ILi8EEESH_EEENS5_IJSH_SB_EEEEEEEvNS4_8identityES13_S1D_vS1E_EENS_8epilogue10collective18CollectiveEpilogueINS1G_22Sm90TmaWarpSpecializedILi4ELi2ELi16ELb1ELb0EEEJSI_NS5_IJSF_NSA_ILi32EEEEEESJ_SK_SJ_SK_NS1G_6fusion15FusionCallbacksIS1K_NS1N_13LinCombEltActINS1G_6thread4GELUESJ_fSJ_fLNS_15FloatRoundStyleE2EEESI_S1M_JEEES13_NS14_INS15_ILi2ELi4ELi3EEES18_NSU_INS5_IJS19_S1L_EEENS5_IJS1L_SB_EEEEEEENS4_17SM75_U32x4_LDSM_NENS4_14SM90_TMA_STOREES1Z_NS4_17SM90_U32x4_STSM_NENS4_9Copy_AtomIJS22_NS_6half_tEEEEvEEEvvEEEEvNT_6ParamsE:
[----:B------:R-:W1:Y:S01]  /*0000*/  LDC R1, c[0x0][0x28] ;  /* 0x00000a00ff017b82 */ /* 0x000e620000000800 */
[----:B------:R-:W2:Y:S01]  /*0010*/  S2R R18, SR_TID.X ;  /* 0x0000000000127919 */ /* 0x000ea20000002100 */
[----:B------:R-:W-:Y:S01]  /*0020*/  ELECT P0, URZ, PT ;  /* 0x00000000003f782f */ /* 0x000fe20003800000 */
[----:B------:R-:W-:Y:S01]  /*0030*/  BSSY B0, `(.L_x_0) ;  /* 0x000001a000007945 */ /* 0x000fe20003800000 */
[----:B--2---:R-:W-:-:S05]  /*0040*/  SHF.R.U32.HI R0, RZ, 0x5, R18 ;  /* 0x00000005ff007819 */ /* 0x004fca0000011612 */
[----:B------:R-:W2:Y:S02]  /*0050*/  SHFL.IDX PT, R2, R0, RZ, 0x1f ;  /* 0x00001fff00027589 */ /* 0x000ea400000e0000 */
[----:B--2---:R-:W-:Y:S02]  /*0060*/  R2UR UR55, R2 ;  /* 0x00000000023772ca */ /* 0x004fe400000e0000 */
[----:B------:R-:W-:-:S06]  /*0070*/  SHF.R.U32.HI R2, RZ, 0x7, R18 ;  /* 0x00000007ff027819 */ /* 0x000fcc0000011612 */
[----:B------:R-:W2:Y:S05]  /*0080*/  SHFL.IDX PT, R2, R2, RZ, 0x1f ;  /* 0x00001fff02027589 */ /* 0x000eaa00000e0000 */
[----:B------:R-:W-:Y:S02]  /*0090*/  USHF.R.S32.HI UR4, URZ, 0x1f, UR55 ;  /* 0x0000001f3f047899 */ /* 0x000fe40008011437 */
[----:B------:R-:W-:Y:S02]  /*00a0*/  ISETP.NE.OR P0, PT, RZ, UR55, !P0 ;  /* 0x00000037ff007c0c */ /* 0x000fe4000c705670 */
[----:B------:R-:W-:-:S04]  /*00b0*/  ULEA.HI UR4, UR4, UR55, URZ, 0x2 ;  /* 0x0000003704047291 */ /* 0x000fc8000f8f103f */
[----:B------:R-:W-:-:S04]  /*00c0*/  ULOP3.LUT UR4, UR4, 0xfffffffc, URZ, 0xc0, !UPT ;  /* 0xfffffffc04047892 */ /* 0x000fc8000f8ec03f */
[----:B------:R-:W-:-:S03]  /*00d0*/  UIADD3 UR55, UR55, -UR4, URZ ;  /* 0x8000000437377290 */ /* 0x000fc6000fffe03f */
[----:B-1----:R-:W-:Y:S09]  /*00e0*/  @P0 BRA `(.L_x_1) ;  /* 0x0000000000380947 */ /* 0x002ff20003800000 */
[----:B------:R-:W-:Y:S02]  /*00f0*/  ULDC.64 UR4, c[0x0][0x198] ;  /* 0x0000660000047ab9 */ /* 0x000fe40000000a00 */
[----:B------:R-:W-:Y:S02]  /*0100*/  UIADD3 UR6, UP0, UR4, 0xf0, URZ ;  /* 0x000000f004067890 */ /* 0x000fe4000ff1e03f */
[----:B------:R-:W-:Y:S02]  /*0110*/  UIADD3 UR8, UP1, UR4, 0x1f0, URZ ;  /* 0x000001f004087890 */ /* 0x000fe4000ff3e03f */
[----:B------:R-:W-:Y:S02]  /*0120*/  UIADD3 UR10, UP2, UR4, 0x3f0, URZ ;  /* 0x000003f0040a7890 */ /* 0x000fe4000ff5e03f */
[----:B------:R-:W-:Y:S02]  /*0130*/  UIADD3 UR4, UP3, UR4, 0x4f0, URZ ;  /* 0x000004f004047890 */ /* 0x000fe4000ff7e03f */
[----:B------:R-:W-:-:S02]  /*0140*/  UIADD3.X UR7, URZ, UR5, URZ, UP0, !UPT ;  /* 0x000000053f077290 */ /* 0x000fc400087fe43f */
[----:B------:R-:W-:Y:S02]  /*0150*/  UIADD3.X UR9, URZ, UR5, URZ, UP1, !UPT ;  /* 0x000000053f097290 */ /* 0x000fe40008ffe43f */
[----:B------:R-:W-:Y:S02]  /*0160*/  UIADD3.X UR11, URZ, UR5, URZ, UP2, !UPT ;  /* 0x000000053f0b7290 */ /* 0x000fe400097fe43f */
[----:B------:R-:W-:-:S03]  /*0170*/  UIADD3.X UR5, URZ, UR5, URZ, UP3, !UPT ;  /* 0x000000053f057290 */ /* 0x000fc60009ffe43f */
[----:B------:R1:W-:Y:S02]  /*0180*/  UTMACCTL.PF [UR6] ;  /* 0x00000000060079b9 */ /* 0x0003e40008040000 */
[----:B------:R1:W-:Y:S02]  /*0190*/  UTMACCTL.PF [UR8] ;  /* 0x00000000080079b9 */ /* 0x0003e40008040000 */
[----:B------:R1:W-:Y:S02]  /*01a0*/  UTMACCTL.PF [UR10] ;  /* 0x000000000a0079b9 */ /* 0x0003e40008040000 */
[----:B------:R1:W-:Y:S02]  /*01b0*/  UTMACCTL.PF [UR4] ;  /* 0x00000000040079b9 */ /* 0x0003e40008040000 */
[----:B-1----:R-:W-:Y:S01]  /*01c0*/  NOP ;  /* 0x0000000000007918 */ /* 0x002fe20000000000 */
.L_x_1:
[----:B------:R-:W-:Y:S05]  /*01d0*/  BSYNC B0 ;  /* 0x0000000000007941 */ /* 0x000fea0003800000 */
.L_x_0:
[----:B------:R-:W-:Y:S01]  /*01e0*/  ULDC.64 UR8, c[0x0][0x590] ;  /* 0x0001640000087ab9 */ /* 0x000fe20000000a00 */
[----:B--2---:R-:W-:Y:S01]  /*01f0*/  R2UR UR6, R2 ;  /* 0x00000000020672ca */ /* 0x004fe200000e0000 */
[----:B------:R-:W-:Y:S01]  /*0200*/  ULDC.64 UR4, c[0x0][0x588] ;  /* 0x0001620000047ab9 */ /* 0x000fe20000000a00 */
[----:B------:R-:W-:Y:S01]  /*0210*/  ISETP.NE.U32.AND P2, PT, RZ, UR8, PT ;  /* 0x00000008ff007c0c */ /* 0x000fe2000bf45070 */
[----:B------:R-:W-:Y:S01]  /*0220*/  ULDC.64 UR56, c[0x0][0x208] ;  /* 0x0000820000387ab9 */ /* 0x000fe20000000a00 */
[----:B------:R-:W-:Y:S02]  /*0230*/  PRMT R4, RZ, 0x7610, R4 ;  /* 0x00007610ff047816 */ /* 0x000fe40000000004 */
[----:B------:R-:W-:-:S13]  /*0240*/  ISETP.NE.AND.EX P1, PT, RZ, UR9, PT, P2 ;  /* 0x00000009ff007c0c */ /* 0x000fda000bf25320 */
[----:B------:R-:W-:Y:S05]  /*0250*/  @P1 BRA `(.L_x_2) ;  /* 0x0000000000441947 */ /* 0x000fea0003800000 */
[----:B------:R-:W-:Y:S02]  /*0260*/  ULDC.64 UR10, c[0x0][0x588] ;  /* 0x00016200000a7ab9 */ /* 0x000fe40000000a00 */
[----:B------:R-:W-:-:S04]  /*0270*/  ISETP.NE.U32.AND P0, PT, RZ, UR10, PT ;  /* 0x0000000aff007c0c */ /* 0x000fc8000bf05070 */
[----:B------:R-:W-:-:S13]  /*0280*/  ISETP.NE.AND.EX P0, PT, RZ, UR11, PT, P0 ;  /* 0x0000000bff007c0c */ /* 0x000fda000bf05300 */
[----:B------:R-:W-:Y:S05]  /*0290*/  @!P0 BRA `(.L_x_3) ;  /* 0x00000000001c8947 */ /* 0x000fea0003800000 */
[----:B------:R-:W-:Y:S01]  /*02a0*/  MOV R2, UR4 ;  /* 0x0000000400027c02 */ /* 0x000fe20008000f00 */
[----:B------:R-:W-:-:S05]  /*02b0*/  IMAD.U32 R3, RZ, RZ, UR5 ;  /* 0x00000005ff037e24 */ /* 0x000fca000f8e00ff */
[----:B------:R-:W2:Y:S01]  /*02c0*/  LDG.E R2, desc[UR56][R2.64] ;  /* 0x0000003802027981 */ /* 0x000ea2000c1e1900 */
[----:B------:R-:W-:Y:S02]  /*02d0*/  MOV R4, 0x1 ;  /* 0x0000000100047802 */ /* 0x000fe40000000f00 */
[----:B--2---:R-:W-:-:S13]  /*02e0*/  FSETP.NEU.AND P0, PT, R2, RZ, PT ;  /* 0x000000ff0200720b */ /* 0x004fda0003f0d000 */
[----:B------:R-:W-:Y:S01]  /*02f0*/  VOTEU.ANY UP0, P0 ;  /* 0x00000000003f7886 */ /* 0x000fe20000000100 */
[----:B------:R-:W-:Y:S05]  /*0300*/  BRA `(.L_x_2) ;  /* 0x0000000000187947 */ /* 0x000fea0003800000 */
.L_x_3:
[----:B------:R-:W-:Y:S01]  /*0310*/  ULDC UR4, c[0x0][0x580] ;  /* 0x0001600000047ab9 */ /* 0x000fe20000000800 */
[----:B------:R-:W-:Y:S01]  /*0320*/  IMAD.MOV.U32 R4, RZ, RZ, 0x1 ;  /* 0x00000001ff047424 */ /* 0x000fe200078e00ff */
[----:B------:R-:W-:Y:S01]  /*0330*/  FSETP.NEU.AND P0, PT, RZ, UR4, PT ;  /* 0x00000004ff007c0b */ /* 0x000fe2000bf0d000 */
[----:B------:R-:W-:Y:S01]  /*0340*/  UMOV UR4, URZ ;  /* 0x0000003f00047c82 */ /* 0x000fe20008000000 */
[----:B------:R-:W-:-:S11]  /*0350*/  UMOV UR5, URZ ;  /* 0x0000003f00057c82 */ /* 0x000fd60008000000 */
[----:B------:R-:W-:-:S05]  /*0360*/  VOTEU.ANY UP0, P0 ;  /* 0x00000000003f7886 */ /* 0x000fca0000000100 */
.L_x_2:
[----:B------:R-:W-:Y:S01]  /*0370*/  ISETP.NE.U32.AND P0, PT, RZ, UR4, PT ;  /* 0x00000004ff007c0c */ /* 0x000fe2000bf05070 */
[----:B------:R-:W-:Y:S01]  /*0380*/  UPLOP3.LUT UP1, UPT, UPT, UPT, UPT, 0x40, 0x0 ;  /* 0x000000000000789c */ /* 0x000fe20003f2e870 */
[----:B------:R-:W-:Y:S02]  /*0390*/  ISETP.NE.AND.EX P2, PT, RZ, UR9, PT, P2 ;  /* 0x00000009ff007c0c */ /* 0x000fe4000bf45320 */
[----:B------:R-:W-:Y:S01]  /*03a0*/  ISETP.NE.AND.EX P0, PT, RZ, UR5, PT, P0 ;  /* 0x00000005ff007c0c */ /* 0x000fe2000bf05300 */
[----:B------:R-:W-:-:S12]  /*03b0*/  UP2UR UR59, UPR, URZ, 0x2 ;  /* 0x000000023f3b7883 */ /* 0x000fd80008000000 */
[----:B------:R-:W-:Y:S05]  /*03c0*/  @P0 BRA P2, `(.L_x_4) ;  /* 0x0000000000400947 */ /* 0x000fea0001000000 */
[----:B------:R-:W-:-:S04]  /*03d0*/  ISETP.NE.U32.AND P0, PT, RZ, UR8, PT ;  /* 0x00000008ff007c0c */ /* 0x000fc8000bf05070 */
[----:B------:R-:W-:-:S13]  /*03e0*/  ISETP.NE.AND.EX P0, PT, RZ, UR9, PT, P0 ;  /* 0x00000009ff007c0c */ /* 0x000fda000bf05300 */
[----:B------:R-:W-:Y:S05]  /*03f0*/  @!P0 BRA `(.L_x_5) ;  /* 0x00000000002c8947 */ /* 0x000fea0003800000 */
[----:B------:R-:W-:Y:S01]  /*0400*/  PRMT R2, R4, 0x9910, RZ ;  /* 0x0000991004027816 */ /* 0x000fe200000000ff */
[----:B------:R-:W-:Y:S02]  /*0410*/  UISETP.NE.U32.AND UP1, UPT, UR4, URZ, UPT ;  /* 0x0000003f0400728c */ /* 0x000fe4000bf25070 */
[----:B------:R-:W-:Y:S01]  /*0420*/  USEL UR4, URZ, 0xffffffff, UP0 ;  /* 0xffffffff3f047887 */ /* 0x000fe20008000000 */
[----:B------:R-:W-:Y:S01]  /*0430*/  R2UR UR7, R2 ;  /* 0x00000000020772ca */ /* 0x000fe200000e0000 */
[----:B------:R-:W-:-:S12]  /*0440*/  UISETP.NE.AND.EX UP0, UPT, UR5, URZ, UPT, UP1 ;  /* 0x0000003f0500728c */ /* 0x000fd8000bf05310 */
[----:B------:R-:W-:-:S11]  /*0450*/  UISETP.NE.AND UP2, UPT, UR7, URZ, UPT ;  /* 0x0000003f0700728c */ /* 0x000fd6000bf45270 */
[----:B------:R-:W-:-:S04]  /*0460*/  @!UP2 USEL UR4, URZ, 0xffffffff, UP0 ;  /* 0xffffffff3f04a887 */ /* 0x000fc80008000000 */
[----:B------:R-:W-:-:S04]  /*0470*/  ULOP3.LUT UR4, UR4, 0x1, URZ, 0xc0, !UPT ;  /* 0x0000000104047892 */ /* 0x000fc8000f8ec03f */
[----:B------:R-:W-:-:S04]  /*0480*/  UISETP.EQ.U32.AND UP0, UPT, UR4, 0x1, UPT ;  /* 0x000000010400788c */ /* 0x000fc8000bf02070 */
[----:B------:R-:W-:Y:S01]  /*0490*/  UP2UR UR59, UPR, URZ, 0x1 ;  /* 0x000000013f3b7883 */ /* 0x000fe20008000000 */
[----:B------:R-:W-:Y:S11]  /*04a0*/  BRA `(.L_x_4) ;  /* 0x0000000000087947 */ /* 0x000ff60003800000 */
.L_x_5:
[----:B------:R-:W-:-:S04]  /*04b0*/  UPLOP3.LUT UP0, UPT, UPT, UPT, UP0, 0x40, 0x0 ;  /* 0x000000000000789c */ /* 0x000fc80003f0e800 */
[----:B------:R-:W-:-:S12]  /*04c0*/  UP2UR UR59, UPR, URZ, 0x1 ;  /* 0x000000013f3b7883 */ /* 0x000fd80008000000 */
.L_x_4:
[----:B------:R-:W1:Y:S01]  /*04d0*/  SHFL.IDX PT, R2, R0, RZ, 0x1f ;  /* 0x00001fff00027589 */ /* 0x000e6200000e0000 */
[----:B------:R-:W-:Y:S02]  /*04e0*/  UISETP.NE.AND UP0, UPT, UR55, URZ, UPT ;  /* 0x0000003f3700728c */ /* 0x000fe4000bf05270 */
[----:B------:R-:W-:Y:S02]  /*04f0*/  UISETP.NE.AND UP1, UPT, UR6, URZ, UPT ;  /* 0x0000003f0600728c */ /* 0x000fe4000bf25270 */
[----:B------:R-:W-:Y:S02]  /*0500*/  UP2UR UR60, UPR, URZ, 0x1 ;  /* 0x000000013f3c7883 */ /* 0x000fe40008000000 */
[----:B------:R-:W-:Y:S02]  /*0510*/  UISETP.EQ.OR UP0, UPT, UR55, 0x3, !UP0 ;  /* 0x000000033700788c */ /* 0x000fe4000c702670 */
[----:B------:R-:W-:Y:S02]  /*0520*/  UIADD3 UR9, UR6, -0x1, URZ ;  /* 0xffffffff06097890 */ /* 0x000fe4000fffe03f */
[----:B------:R-:W-:Y:S01]  /*0530*/  UISETP.EQ.AND UP0, UPT, UR6, URZ, UP0 ;  /* 0x0000003f0600728c */ /* 0x000fe20008702270 */
[----:B-1----:R-:W-:-:S13]  /*0540*/  ISETP.NE.AND P0, PT, R2, RZ, PT ;  /* 0x000000ff0200720c */ /* 0x002fda0003f05270 */
[----:B------:R-:W-:Y:S05]  /*0550*/  @P0 BRA `(.L_x_6) ;  /* 0x0000000000580947 */ /* 0x000fea0003800000 */
[----:B------:R-:W1:Y:S01]  /*0560*/  S2UR UR8, SR_CgaCtaId ;  /* 0x00000000000879c3 */ /* 0x000e620000008800 */
[----:B------:R-:W-:Y:S01]  /*0570*/  UMOV UR4, 0x400 ;  /* 0x0000040000047882 */ /* 0x000fe20000000000 */
[----:B------:R-:W-:Y:S01]  /*0580*/  UMOV UR5, 0x1 ;  /* 0x0000000100057882 */ /* 0x000fe20000000000 */
[----:B------:R-:W-:Y:S01]  /*0590*/  UMOV UR6, 0x100 ;  /* 0x0000010000067882 */ /* 0x000fe20000000000 */
[----:B------:R-:W-:Y:S01]  /*05a0*/  ELECT P0, URZ, PT ;  /* 0x00000000003f782f */ /* 0x000fe20003800000 */
[----:B------:R-:W-:-:S04]  /*05b0*/  UIADD3 UR6, -UR6, 0x100000, URZ ;  /* 0x0010000006067890 */ /* 0x000fc8000fffe13f */
[----:B------:R-:W-:Y:S02]  /*05c0*/  USHF.L.U32 UR7, UR6, 0xb, URZ ;  /* 0x0000000b06077899 */ /* 0x000fe4000800063f */
[----:B------:R-:W-:Y:S02]  /*05d0*/  USHF.L.U32 UR6, UR6, 0x1, URZ ;  /* 0x0000000106067899 */ /* 0x000fe4000800063f */
[----:B-1----:R-:W-:Y:S02]  /*05e0*/  ULEA UR8, UR8, UR4, 0x18 ;  /* 0x0000000408087291 */ /* 0x002fe4000f8ec03f */
[----:B------:R-:W-:-:S04]  /*05f0*/  UIADD3 UR4, -UR5, 0x100000, URZ ;  /* 0x0010000005047890 */ /* 0x000fc8000fffe13f */
[----:B------:R-:W-:Y:S02]  /*0600*/  USHF.L.U32 UR5, UR4, 0xb, URZ ;  /* 0x0000000b04057899 */ /* 0x000fe4000800063f */
[----:B------:R-:W-:Y:S01]  /*0610*/  USHF.L.U32 UR4, UR4, 0x1, URZ ;  /* 0x0000000104047899 */ /* 0x000fe2000800063f */
[----:B------:R-:W1:Y:S11]  /*0620*/  FENCE.VIEW.ASYNC.S ;  /* 0x00000000000073c6 */ /* 0x000e760000000000 */
[----:B-1----:R1:W2:Y:S01]  /*0630*/  SYNCS.EXCH.64 URZ, [UR8], UR4 ;  /* 0x00000004083f75b2 */ /* 0x0022a20008000100 */
[----:B------:R1:W3:Y:S01]  /*0640*/  SYNCS.EXCH.64 URZ, [UR8+0x20], UR6 ;  /* 0x00002006083f75b2 */ /* 0x0002e20008000100 */
[----:B------:R1:W4:Y:S01]  /*0650*/  SYNCS.EXCH.64 URZ, [UR8+0x8], UR4 ;  /* 0x00000804083f75b2 */ /* 0x0003220008000100 */
[----:B------:R1:W1:Y:S01]  /*0660*/  SYNCS.EXCH.64 URZ, [UR8+0x28], UR6 ;  /* 0x00002806083f75b2 */ /* 0x0002620008000100 */
[----:B------:R1:W1:Y:S01]  /*0670*/  SYNCS.EXCH.64 URZ, [UR8+0x10], UR4 ;  /* 0x00001004083f75b2 */ /* 0x0002620008000100 */
[----:B------:R1:W1:Y:S01]  /*0680*/  SYNCS.EXCH.64 URZ, [UR8+0x30], UR6 ;  /* 0x00003006083f75b2 */ /* 0x0002620008000100 */
[----:B------:R1:W1:Y:S01]  /*0690*/  SYNCS.EXCH.64 URZ, [UR8+0x18], UR4 ;  /* 0x00001804083f75b2 */ /* 0x0002620008000100 */
[----:B------:R1:W1:Y:S01]  /*06a0*/  SYNCS.EXCH.64 URZ, [UR8+0x38], UR6 ;  /* 0x00003806083f75b2 */ /* 0x0002620008000100 */
[----:B------:R-:W-:Y:S01]  /*06b0*/  NOP ;  /* 0x0000000000007918 */ /* 0x000fe20000000000 */
.L_x_6:
[----:B------:R-:W5:Y:S01]  /*06c0*/  SHFL.IDX PT, R3, R0, RZ, 0x1f ;  /* 0x00001fff00037589 */ /* 0x000f6200000e0000 */
[----:B------:R-:W1:Y:S01]  /*06d0*/  LDC R2, c[0x0][0x904] ;  /* 0x00024100ff027b82 */ /* 0x000e620000000800 */
[----:B------:R-:W-:Y:S01]  /*06e0*/  NOP ;  /* 0x0000000000007918 */ /* 0x000fe20000000000 */
[----:B-----5:R-:W-:-:S13]  /*06f0*/  ISETP.NE.AND P0, PT, R3, RZ, PT ;  /* 0x000000ff0300720c */ /* 0x020fda0003f05270 */
[----:B------:R-:W-:Y:S05]  /*0700*/  @P0 BRA `(.L_x_7) ;  /* 0x0000000000580947 */ /* 0x000fea0003800000 */
[----:B-1----:R-:W1:Y:S01]  /*0710*/  S2UR UR5, SR_CgaCtaId ;  /* 0x00000000000579c3 */ /* 0x002e620000008800 */
[----:B------:R-:W-:Y:S01]  /*0720*/  UMOV UR4, 0x400 ;  /* 0x0000040000047882 */ /* 0x000fe20000000000 */
[----:B------:R-:W-:Y:S01]  /*0730*/  UMOV UR6, 0x20 ;  /* 0x0000002000067882 */ /* 0x000fe20000000000 */
[----:B------:R-:W-:Y:S01]  /*0740*/  UMOV UR7, 0x100 ;  /* 0x0000010000077882 */ /* 0x000fe20000000000 */
[----:B------:R-:W-:Y:S01]  /*0750*/  ELECT P0, URZ, PT ;  /* 0x00000000003f782f */ /* 0x000fe20003800000 */
[----:B-1----:R-:W-:Y:S02]  /*0760*/  ULEA UR8, UR5, UR4, 0x18 ;  /* 0x0000000405087291 */ /* 0x002fe4000f8ec03f */
[----:B------:R-:W-:-:S04]  /*0770*/  UIADD3 UR4, -UR6, 0x100000, URZ ;  /* 0x0010000006047890 */ /* 0x000fc8000fffe13f */
[----:B------:R-:W-:Y:S02]  /*0780*/  USHF.L.U32 UR5, UR4, 0xb, URZ ;  /* 0x0000000b04057899 */ /* 0x000fe4000800063f */
[----:B------:R-:W-:Y:S02]  /*0790*/  USHF.L.U32 UR4, UR4, 0x1, URZ ;  /* 0x0000000104047899 */ /* 0x000fe4000800063f */
[----:B------:R-:W-:-:S04]  /*07a0*/  UIADD3 UR6, -UR7, 0x100000, URZ ;  /* 0x0010000007067890 */ /* 0x000fc8000fffe13f */
[----:B------:R-:W-:Y:S02]  /*07b0*/  USHF.L.U32 UR7, UR6, 0xb, URZ ;  /* 0x0000000b06077899 */ /* 0x000fe4000800063f */
[----:B------:R-:W-:Y:S01]  /*07c0*/  USHF.L.U32 UR6, UR6, 0x1, URZ ;  /* 0x0000000106067899 */ /* 0x000fe2000800063f */
[----:B------:R-:W1:Y:S03]  /*07d0*/  FENCE.VIEW.ASYNC.S ;  /* 0x00000000000073c6 */ /* 0x000e660000000000 */
[----:B-1----:R1:W1:Y:S08]  /*07e0*/  SYNCS.EXCH.64 URZ, [UR8+0x40], UR4 ;  /* 0x00004004083f75b2 */ /* 0x0022700008000100 */
[----:B------:R1:W1:Y:S01]  /*07f0*/  SYNCS.EXCH.64 URZ, [UR8+0x60], UR6 ;  /* 0x00006006083f75b2 */ /* 0x0002620008000100 */
[----:B------:R1:W1:Y:S01]  /*0800*/  SYNCS.EXCH.64 URZ, [UR8+0x48], UR4 ;  /* 0x00004804083f75b2 */ /* 0x0002620008000100 */
[----:B------:R1:W1:Y:S01]  /*0810*/  SYNCS.EXCH.64 URZ, [UR8+0x68], UR6 ;  /* 0x00006806083f75b2 */ /* 0x0002620008000100 */
[----:B------:R1:W1:Y:S01]  /*0820*/  SYNCS.EXCH.64 URZ, [UR8+0x50], UR4 ;  /* 0x00005004083f75b2 */ /* 0x0002620008000100 */
[----:B------:R1:W1:Y:S01]  /*0830*/  SYNCS.EXCH.64 URZ, [UR8+0x70], UR6 ;  /* 0x00007006083f75b2 */ /* 0x0002620008000100 */
[----:B------:R1:W1:Y:S01]  /*0840*/  SYNCS.EXCH.64 URZ, [UR8+0x58], UR4 ;  /* 0x00005804083f75b2 */ /* 0x0002620008000100 */
[----:B------:R1:W1:Y:S01]  /*0850*/  SYNCS.EXCH.64 URZ, [UR8+0x78], UR6 ;  /* 0x00007806083f75b2 */ /* 0x0002620008000100 */
[----:B------:R-:W-:Y:S01]  /*0860*/  NOP ;  /* 0x0000000000007918 */ /* 0x000fe20000000000 */
.L_x_7:
[----:B------:R-:W5:Y:S01]  /*0870*/  SHFL.IDX PT, R0, R0, RZ, 0x1f ;  /* 0x00001fff00007589 */ /* 0x000f6200000e0000 */
[----:B------:R-:W2:Y:S01]  /*0880*/  S2UR UR38, SR_CgaCtaId ;  /* 0x00000000002679c3 */ /* 0x000ea20000008800 */
[----:B------:R-:W-:Y:S02]  /*0890*/  ELECT P0, URZ, PT ;  /* 0x00000000003f782f */ /* 0x000fe40003800000 */
[----:B-1----:R-:W-:Y:S01]  /*08a0*/  ISETP.NE.AND P2, PT, R2, 0x1, PT ;  /* 0x000000010200780c */ /* 0x002fe20003f45270 */
[----:B------:R-:W1:Y:S01]  /*08b0*/  S2R R5, SR_CTAID.Y ;  /* 0x0000000000057919 */ /* 0x000e620000002600 */
[----:B------:R-:W-:Y:S01]  /*08c0*/  UMOV UR4, 0x20 ;  /* 0x0000002000047882 */ /* 0x000fe20000000000 */
[----:B------:R-:W-:Y:S01]  /*08d0*/  UISETP.EQ.AND UP2, UPT, UR55, 0x2, !UP1 ;  /* 0x000000023700788c */ /* 0x000fe2000cf42270 */
[----:B------:R-:W-:Y:S01]  /*08e0*/  P2R R3, PR, RZ, 0x4 ;  /* 0x00000004ff037803 */ /* 0x000fe20000000000 */
[----:B------:R-:W3:Y:S01]  /*08f0*/  S2R R4, SR_CTAID.X ;  /* 0x0000000000047919 */ /* 0x000ee20000002500 */
[----:B------:R-:W-:Y:S01]  /*0900*/  USEL UR37, URZ, 0x1, !UP0 ;  /* 0x000000013f257887 */ /* 0x000fe2000c000000 */
[----:B------:R-:W-:Y:S01]  /*0910*/  NOP ;  /* 0x0000000000007918 */ /* 0x000fe20000000000 */
[----:B------:R-:W-:Y:S01]  /*0920*/  USEL UR58, URZ, 0x1, !UP2 ;  /* 0x000000013f3a7887 */ /* 0x000fe2000d000000 */
[----:B------:R-:W-:Y:S04]  /*0930*/  BSSY B6, `(.L_x_8) ;  /* 0x00015ae000067945 */ /* 0x000fe80003800000 */
[----:B------:R-:W3:Y:S01]  /*0940*/  @P2 LDC R17, c[0x0][0x10] ;  /* 0x00000400ff112b82 */ /* 0x000ee20000000800 */
[----:B------:R-:W-:-:S02]  /*0950*/  @P2 MOV R7, RZ ;  /* 0x000000ff00072202 */ /* 0x000fc40000000f00 */
[----:B-----5:R-:W-:-:S05]  /*0960*/  ISETP.NE.OR P0, PT, R0, RZ, !P0 ;  /* 0x000000ff0000720c */ /* 0x020fca0004705670 */
[----:B------:R-:W5:Y:S01]  /*0970*/  @!P2 LDC R3, c[0x0][0xc] ;  /* 0x00000300ff03ab82 */ /* 0x000f620000000800 */
[----:B-1----:R-:W-:-:S07]  /*0980*/  @P2 MOV R0, R5 ;  /* 0x0000000500002202 */ /* 0x002fce0000000f00 */
[----:B------:R-:W-:Y:S01]  /*0990*/  VOTEU.ALL UP3, P0 ;  /* 0x00000000003f7886 */ /* 0x000fe20000060000 */
[----:B------:R-:W-:Y:S01]  /*09a0*/  VOTEU.ALL UP0, P0 ;  /* 0x00000000003f7886 */ /* 0x000fe20000000000 */
[----:B------:R-:W-:Y:S01]  /*09b0*/  VOTEU.ALL UP2, P0 ;  /* 0x00000000003f7886 */ /* 0x000fe20000040000 */
[----:B------:R-:W-:Y:S01]  /*09c0*/  PLOP3.LUT P0, PT, PT, PT, UP1, 0x80, 0x0 ;  /* 0x000000000000781c */ /* 0x000fe20003f0f018 */
[----:B------:R-:W-:Y:S01]  /*09d0*/  @P2 IMAD.MOV.U32 R6, RZ, RZ, R0 ;  /* 0x000000ffff062224 */ /* 0x000fe200078e0000 */
[----:B------:R-:W-:Y:S01]  /*09e0*/  @!UP3 UMOV UR6, 0x400 ;  /* 0x000004000006b882 */ /* 0x000fe20000000000 */
[----:B------:R-:W-:-:S04]  /*09f0*/  @!UP3 UIADD3 UR4, -UR4, 0x100000, URZ ;  /* 0x001000000404b890 */ /* 0x000fc8000fffe13f */
[----:B------:R-:W-:Y:S02]  /*0a00*/  @!UP3 USHF.L.U32 UR5, UR4, 0xb, URZ ;  /* 0x0000000b0405b899 */ /* 0x000fe4000800063f */
[----:B------:R-:W-:Y:S01]  /*0a10*/  @!UP3 USHF.L.U32 UR4, UR4, 0x1, URZ ;  /* 0x000000010404b899 */ /* 0x000fe2000800063f */
[----:B------:R-:W-:Y:S01]  /*0a20*/  @!P2 IMAD.MOV.U32 R0, RZ, RZ, R5 ;  /* 0x000000ffff00a224 */ /* 0x000fe200078e0005 */
[----:B--2---:R-:W-:Y:S01]  /*0a30*/  @!UP3 ULEA UR8, UR38, UR6, 0x18 ;  /* 0x000000062608b291 */ /* 0x004fe2000f8ec03f */
[----:B------:R-:W-:Y:S01]  /*0a40*/  MOV R5, RZ ;  /* 0x000000ff00057202 */ /* 0x000fe20000000f00 */
[----:B---3--:R-:W-:Y:S01]  /*0a50*/  @P2 IMAD.WIDE.U32 R16, R4, R17, R6 ;  /* 0x0000001104102225 */ /* 0x008fe200078e0006 */
[----:B------:R-:W-:Y:S01]  /*0a60*/  ULDC UR6, c[0x0][0xc] ;  /* 0x0000030000067ab9 */ /* 0x000fe20000000800 */
[----:B------:R-:W-:Y:S01]  /*0a70*/  ULDC UR7, c[0x0][0x10] ;  /* 0x0000040000077ab9 */ /* 0x000fe20000000800 */
[----:B------:R-:W-:Y:S01]  /*0a80*/  UISETP.GE.U32.AND UP3, UPT, UR9, 0x2, UPT ;  /* 0x000000020900788c */ /* 0x000fe2000bf66070 */
[----:B-----5:R-:W-:-:S03]  /*0a90*/  @!P2 IMAD.WIDE.U32 R6, R3, R0, R4 ;  /* 0x000000000306a225 */ /* 0x020fc600078e0004 */
[----:B------:R-:W-:Y:S01]  /*0aa0*/  USEL UR58, UR58, 0x2, UP3 ;  /* 0x000000023a3a7887 */ /* 0x000fe20009800000 */
[----:B------:R-:W-:Y:S01]  /*0ab0*/  @P2 IMAD.MOV.U32 R3, RZ, RZ, RZ ;  /* 0x000000ffff032224 */ /* 0x000fe200078e00ff */
[----:B------:R-:W-:Y:S01]  /*0ac0*/  USEL UR37, UR37, 0x2, UP3 ;  /* 0x0000000225257887 */ /* 0x000fe20009800000 */
[----:B------:R-:W1:Y:S02]  /*0ad0*/  FENCE.VIEW.ASYNC.S ;  /* 0x00000000000073c6 */ /* 0x000e640000000000 */
[----:B-1----:R-:W4:Y:S01]  /*0ae0*/  @!UP0 SYNCS.EXCH.64 URZ, [UR8+0x80], UR4 ;  /* 0x00008004083f85b2 */ /* 0x002f220008000100 */
[----:B------:R-:W-:Y:S01]  /*0af0*/  @!P2 IMAD.MOV.U32 R16, RZ, RZ, R6 ;  /* 0x000000ffff10a224 */ /* 0x000fe200078e0006 */
[----:B------:R-:W-:Y:S02]  /*0b00*/  @P2 IADD3 R17, R17, R3, RZ ;  /* 0x0000000311112210 */ /* 0x000fe40007ffe0ff */
[----:B------:R-:W-:Y:S01]  /*0b10*/  @!P2 MOV R17, R7 ;  /* 0x000000070011a202 */ /* 0x000fe20000000f00 */
[----:B------:R1:W4:Y:S01]  /*0b20*/  @!UP2 SYNCS.EXCH.64 URZ, [UR8+0x88], UR4 ;  /* 0x00008804083fa5b2 */ /* 0x0003220008000100 */
[----:B------:R-:W-:Y:S01]  /*0b30*/  NOP ;  /* 0x0000000000007918 */ /* 0x000fe20000000000 */
[----:B-1----:R-:W-:-:S03]  /*0b40*/  UIMAD.WIDE.U32 UR4, UR6, UR7, URZ ;  /* 0x00000007060472a5 */ /* 0x002fc6000f8e003f */
[----:B------:R-:W-:Y:S02]  /*0b50*/  ULDC UR6, c[0x0][0x14] ;  /* 0x0000050000067ab9 */ /* 0x000fe40000000800 */
[----:B------:R-:W-:Y:S02]  /*0b60*/  UIMAD.WIDE.U32 UR46, UR4, UR6, URZ ;  /* 0x00000006042e72a5 */ /* 0x000fe4000f8e003f */
[----:B------:R-:W-:-:S04]  /*0b70*/  UIMAD UR39, UR5, UR6, URZ ;  /* 0x00000006052772a4 */ /* 0x000fc8000f8e023f */
[----:B------:R-:W-:Y:S01]  /*0b80*/  UIADD3 UR39, UR47, UR39, URZ ;  /* 0x000000272f277290 */ /* 0x000fe2000fffe03f */
[----:B----4-:R-:W-:Y:S06]  /*0b90*/  BAR.SYNC.DEFER_BLOCKING 0x0 ;  /* 0x0000000000007b1d */ /* 0x010fec0000010000 */
[----:B------:R-:W-:Y:S05]  /*0ba0*/  @!P0 BRA `(.L_x_9) ;  /* 0x0000012800608947 */ /* 0x000fea0003800000 */
[----:B------:R-:W-:-:S06]  /*0bb0*/  UISETP.GT.U32.AND UP0, UPT, UR9, 0x1, UPT ;  /* 0x000000010900788c */ /* 0x000fcc000bf04070 */
[----:B------:R-:W-:-:S13]  /*0bc0*/  PLOP3.LUT P0, PT, PT, PT, UP0, 0x80, 0x0 ;  /* 0x000000000000781c */ /* 0x000fda0003f0f008 */
[----:B------:R-:W-:Y:S05]  /*0bd0*/  @P0 BRA `(.L_x_10) ;  /* 0x00000158000c0947 */ /* 0x000fea0003800000 */
[----:B------:R-:W-:Y:S01]  /*0be0*/  ULDC.64 UR4, c[0x0][0x8f8] ;  /* 0x00023e0000047ab9 */ /* 0x000fe20000000a00 */
[----:B------:R-:W-:Y:S01]  /*0bf0*/  UMOV UR51, 0xffffffff ;  /* 0xffffffff00337882 */ /* 0x000fe20000000000 */
[----:B------:R-:W-:Y:S01]  /*0c00*/  ISETP.GE.U32.AND P0, PT, R16, UR4, PT ;  /* 0x0000000410007c0c */ /* 0x000fe2000bf06070 */
[----:B------:R-:W-:Y:S01]  /*0c10*/  IMAD.MOV.U32 R19, RZ, RZ, -0x1 ;  /* 0xffffffffff137424 */ /* 0x000fe200078e00ff */
[----:B------:R-:W-:Y:S02]  /*0c20*/  PRMT R22, RZ, 0x7610, R22 ;  /* 0x00007610ff167816 */ /* 0x000fe40000000016 */
[----:B------:R-:W-:Y:S02]  /*0c30*/  ISETP.GE.U32.AND.EX P0, PT, R17, UR5, PT, P0 ;  /* 0x0000000511007c0c */ /* 0x000fe4000bf06100 */
[----:B------:R-:W-:Y:S02]  /*0c40*/  MOV R155, 0xffffffff ;  /* 0xffffffff009b7802 */ /* 0x000fe40000000f00 */
[----:B------:R-:W-:-:S09]  /*0c50*/  PRMT R3, RZ, 0x7610, R3 ;  /* 0x00007610ff037816 */ /* 0x000fd20000000003 */
[----:B------:R-:W-:Y:S05]  /*0c60*/  @P0 BRA `(.L_x_11) ;  /* 0x00000004005c0947 */ /* 0x000fea0003800000 */
[----:B------:R-:W1:Y:S01]  /*0c70*/  LDC.64 R14, c[0x0][0x8d0] ;  /* 0x00023400ff0e7b82 */ /* 0x000e620000000a00 */
[----:B------:R-:W-:Y:S01]  /*0c80*/  IMAD.MOV.U32 R6, RZ, RZ, R16 ;  /* 0x000000ffff067224 */ /* 0x000fe200078e0010 */
[----:B------:R-:W-:-:S06]  /*0c90*/  MOV R7, R17 ;  /* 0x0000001100077202 */ /* 0x000fcc0000000f00 */
[----:B------:R-:W2:Y:S08]  /*0ca0*/  LDC R12, c[0x0][0x8d8] ;  /* 0x00023600ff0c7b82 */ /* 0x000eb00000000800 */
[----:B------:R-:W3:Y:S01]  /*0cb0*/  LDC.64 R20, c[0x0][0x8c8] ;  /* 0x00023200ff147b82 */ /* 0x000ee20000000a00 */
[----:B-1----:R-:W-:-:S04]  /*0cc0*/  ISETP.NE.U32.AND P0, PT, R14, RZ, PT ;  /* 0x000000ff0e00720c */ /* 0x002fc80003f05070 */
[----:B------:R-:W-:-:S13]  /*0cd0*/  ISETP.NE.AND.EX P0, PT, R15, RZ, PT, P0 ;  /* 0x000000ff0f00720c */ /* 0x000fda0003f05300 */
[----:B--23--:R-:W-:Y:S05]  /*0ce0*/  @!P0 BRA `(.L_x_12) ;  /* 0x0000000000288947 */ /* 0x00cfea0003800000 */
[----:B------:R-:W1:Y:S02]  /*0cf0*/  LDC R3, c[0x0][0x8dc] ;  /* 0x00023700ff037b82 */ /* 0x000e640000000800 */
[----:B-1----:R-:W-:-:S05]  /*0d00*/  IADD3 R3, P0, R16, R3, RZ ;  /* 0x0000000310037210 */ /* 0x002fca0007f1e0ff */
[----:B------:R-:W-:-:S04]  /*0d10*/  IMAD.X R13, RZ, RZ, R17, P0 ;  /* 0x000000ffff0d7224 */ /* 0x000fc800000e0611 */
[----:B------:R-:W-:-:S04]  /*0d20*/  IMAD.WIDE.U32 R6, R13, R14, RZ ;  /* 0x0000000e0d067225 */ /* 0x000fc800078e00ff */
[----:B------:R-:W-:-:S04]  /*0d30*/  IMAD.WIDE.U32 R8, P0, R3, R15, R6 ;  /* 0x0000000f03087225 */ /* 0x000fc80007800006 */
[----:B------:R-:W-:Y:S01]  /*0d40*/  IMAD.WIDE.U32 R6, R3, R14, RZ ;  /* 0x0000000e03067225 */ /* 0x000fe200078e00ff */
[----:B------:R-:W-:-:S03]  /*0d50*/  IADD3.X R11, RZ, RZ, RZ, P0, !PT ;  /* 0x000000ffff0b7210 */ /* 0x000fc600007fe4ff */
[----:B------:R-:W-:Y:S01]  /*0d60*/  IMAD.MOV.U32 R10, RZ, RZ, R9 ;  /* 0x000000ffff0a7224 */ /* 0x000fe200078e0009 */
[----:B------:R-:W-:-:S05]  /*0d70*/  IADD3 RZ, P0, R7, R8, RZ ;  /* 0x0000000807ff7210 */ /* 0x000fca0007f1e0ff */
[----:B------:R-:W-:-:S08]  /*0d80*/  IMAD.WIDE.U32.X R6, R13, R15, R10, P0 ;  /* 0x0000000f0d067225 */ /* 0x000fd000000e040a */
.L_x_12:
[--C-:B------:R-:W-:Y:S01]  /*0d90*/  SHF.R.U64 R27, R6, R12, R7.reuse ;  /* 0x0000000c061b7219 */ /* 0x100fe20000001207 */
[----:B------:R-:W1:Y:S01]  /*0da0*/  LDC R10, c[0x0][0x8c0] ;  /* 0x00023000ff0a7b82 */ /* 0x000e620000000800 */
[----:B------:R-:W-:Y:S01]  /*0db0*/  I2FP.F32.U32 R3, R4 ;  /* 0x0000000400037245 */ /* 0x000fe20000201000 */
[----:B------:R-:W-:Y:S01]  /*0dc0*/  ULDC UR4, c[0x0][0x150] ;  /* 0x0000540000047ab9 */ /* 0x000fe20000000800 */
[----:B------:R-:W-:Y:S02]  /*0dd0*/  SHF.R.U32.HI R5, RZ, R12, R7 ;  /* 0x0000000cff057219 */ /* 0x000fe40000011607 */
[----:B------:R-:W-:Y:S01]  /*0de0*/  IADD3 R9, P0, RZ, -R27, RZ ;  /* 0x8000001bff097210 */ /* 0x000fe20007f1e0ff */
[----:B------:R-:W-:Y:S01]  /*0df0*/  FMUL R3, R3, UR4 ;  /* 0x0000000403037c20 */ /* 0x000fe20008400000 */
[----:B------:R-:W-:Y:S01]  /*0e00*/  ULDC UR4, c[0x0][0x154] ;  /* 0x0000550000047ab9 */ /* 0x000fe20000000800 */
[----:B------:R-:W2:Y:S01]  /*0e10*/  LDC.64 R24, c[0x0][0x8e8] ;  /* 0x00023a00ff187b82 */ /* 0x000ea20000000a00 */
[----:B------:R-:W-:Y:S01]  /*0e20*/  IADD3.X R11, RZ, ~R5, RZ, P0, !PT ;  /* 0x80000005ff0b7210 */ /* 0x000fe200007fe4ff */
[----:B------:R-:W-:-:S02]  /*0e30*/  IMAD.WIDE.U32 R6, R9, R20, R16 ;  /* 0x0000001409067225 */ /* 0x000fc400078e0010 */
[----:B------:R-:W3:Y:S02]  /*0e40*/  F2I.U32.TRUNC.NTZ R3, R3 ;  /* 0x0000000300037305 */ /* 0x000ee4000020f000 */
[----:B------:R-:W-:Y:S02]  /*0e50*/  IMAD R8, R11, R20, RZ ;  /* 0x000000140b087224 */ /* 0x000fe400078e02ff */
[----:B------:R-:W4:Y:S02]  /*0e60*/  LDC R5, c[0x0][0x144] ;  /* 0x00005100ff057b82 */ /* 0x000f240000000800 */
[----:B------:R-:W-:-:S04]  /*0e70*/  IMAD R9, R9, R21, R8 ;  /* 0x0000001509097224 */ /* 0x000fc800078e0208 */
[----:B------:R-:W-:Y:S01]  /*0e80*/  IMAD.IADD R7, R7, 0x1, R9 ;  /* 0x0000000107077824 */ /* 0x000fe200078e0209 */
[----:B------:R-:W-:Y:S01]  /*0e90*/  MOV R9, 0x1 ;  /* 0x0000000100097802 */ /* 0x000fe20000000f00 */
[----:B------:R-:W5:Y:S03]  /*0ea0*/  LDC R12, c[0x0][0x8b0] ;  /* 0x00022c00ff0c7b82 */ /* 0x000f660000000800 */
[--C-:B-1----:R-:W-:Y:S02]  /*0eb0*/  SHF.R.U64 R14, R6, R10, R7.reuse ;  /* 0x0000000a060e7219 */ /* 0x102fe40000001207 */
[----:B------:R-:W-:Y:S02]  /*0ec0*/  I2FP.F32.U32 R6, R0 ;  /* 0x0000000000067245 */ /* 0x000fe40000201000 */
[----:B---3--:R-:W-:Y:S01]  /*0ed0*/  IADD3 R8, -R3, RZ, RZ ;  /* 0x000000ff03087210 */ /* 0x008fe20007ffe1ff */
[----:B------:R-:W1:Y:S01]  /*0ee0*/  LDC R20, c[0x0][0x900] ;  /* 0x00024000ff147b82 */ /* 0x000e620000000800 */
[----:B--2---:R-:W-:Y:S01]  /*0ef0*/  ISETP.NE.U32.AND P0, PT, R24, RZ, PT ;  /* 0x000000ff1800720c */ /* 0x004fe20003f05070 */
[----:B------:R-:W-:Y:S01]  /*0f00*/  FMUL R6, R6, UR4 ;  /* 0x0000000406067c20 */ /* 0x000fe20008400000 */
[----:B------:R-:W-:-:S02]  /*0f10*/  SHF.R.U32.HI R7, RZ, R10, R7 ;  /* 0x0000000aff077219 */ /* 0x000fc40000011607 */
[----:B------:R-:W-:-:S03]  /*0f20*/  ISETP.NE.AND.EX P0, PT, R25, RZ, PT, P0 ;  /* 0x000000ff1900720c */ /* 0x000fc60003f05300 */
[----:B------:R-:W2:Y:S01]  /*0f30*/  LDC R13, c[0x0][0x148] ;  /* 0x00005200ff0d7b82 */ /* 0x000ea20000000800 */
[----:B----4-:R-:W-:-:S07]  /*0f40*/  IMAD R3, R5, R8, R4 ;  /* 0x0000000805037224 */ /* 0x010fce00078e0204 */
[----:B------:R-:W3:Y:S01]  /*0f50*/  LDC R19, c[0x0][0x8a8] ;  /* 0x00022a00ff137b82 */ /* 0x000ee20000000800 */
[-CC-:B-----5:R-:W-:Y:S02]  /*0f60*/  SHF.R.U64 R28, R14, R12.reuse, R7.reuse ;  /* 0x0000000c0e1c7219 */ /* 0x1a0fe40000001207 */
[----:B------:R-:W-:Y:S01]  /*0f70*/  SHF.R.U32.HI R5, RZ, R12, R7 ;  /* 0x0000000cff057219 */ /* 0x000fe20000011607 */
[----:B------:R-:W-:Y:S01]  /*0f80*/  IMAD.MOV.U32 R7, RZ, RZ, -0x1 ;  /* 0xffffffffff077424 */ /* 0x000fe200078e00ff */
[----:B------:R4:W1:Y:S03]  /*0f90*/  F2I.U32.TRUNC.NTZ R12, R6 ;  /* 0x00000006000c7305 */ /* 0x000866000020f000 */
[----:B------:R-:W2:Y:S01]  /*0fa0*/  LDC R21, c[0x0][0x8f0] ;  /* 0x00023c00ff157b82 */ /* 0x000ea20000000800 */
[-C--:B-1----:R-:W-:Y:S02]  /*0fb0*/  SHF.L.U32 R4, R7, R20.reuse, RZ ;  /* 0x0000001407047219 */ /* 0x082fe400000006ff */
[----:B------:R-:W-:-:S02]  /*0fc0*/  SHF.R.U64 R30, R28, R20, R5 ;  /* 0x000000141c1e7219 */ /* 0x000fc40000001205 */
[----:B------:R-:W-:Y:S02]  /*0fd0*/  LOP3.LUT R11, RZ, R4, RZ, 0x33, !PT ;  /* 0x00000004ff0b7212 */ /* 0x000fe400078e33ff */
[-C--:B------:R-:W-:Y:S01]  /*0fe0*/  SHF.R.U32.HI R5, RZ, R20.reuse, R5 ;  /* 0x00000014ff057219 */ /* 0x080fe20000011605 */
[----:B------:R-:W1:Y:S01]  /*0ff0*/  LDC R23, c[0x0][0x8e0] ;  /* 0x00023800ff177b82 */ /* 0x000e620000000800 */
[----:B------:R-:W-:Y:S01]  /*1000*/  SHF.L.U32 R10, R9, R20, RZ ;  /* 0x00000014090a7219 */ /* 0x000fe200000006ff */
[----:B------:R-:W-:-:S06]  /*1010*/  IMAD.MOV.U32 R4, RZ, RZ, R30 ;  /* 0x000000ffff047224 */ /* 0x000fcc00078e001e */
[----:B------:R-:W1:Y:S01]  /*1020*/  LDC R26, c[0x0][0x8b8] ;  /* 0x00022e00ff1a7b82 */ /* 0x000e620000000800 */
[----:B----4-:R-:W-:Y:S05]  /*1030*/  @!P0 BRA `(.L_x_13) ;  /* 0x0000000000288947 */ /* 0x010fea0003800000 */
[----:B------:R-:W4:Y:S02]  /*1040*/  LDC R9, c[0x0][0x8f4] ;  /* 0x00023d00ff097b82 */ /* 0x000f240000000800 */
[----:B----4-:R-:W-:-:S04]  /*1050*/  IADD3 R9, P0, R30, R9, RZ ;  /* 0x000000091e097210 */ /* 0x010fc80007f1e0ff */
[----:B------:R-:W-:-:S05]  /*1060*/  IADD3.X R15, RZ, R5, RZ, P0, !PT ;  /* 0x00000005ff0f7210 */ /* 0x000fca00007fe4ff */
[----:B------:R-:W-:-:S04]  /*1070*/  IMAD.WIDE.U32 R4, R15, R24, RZ ;  /* 0x000000180f047225 */ /* 0x000fc800078e00ff */
[----:B------:R-:W-:-:S04]  /*1080*/  IMAD.WIDE.U32 R6, P0, R9, R25, R4 ;  /* 0x0000001909067225 */ /* 0x000fc80007800004 */
[----:B------:R-:W-:Y:S01]  /*1090*/  IMAD.WIDE.U32 R4, R9, R24, RZ ;  /* 0x0000001809047225 */ /* 0x000fe200078e00ff */
[----:B------:R-:W-:-:S03]  /*10a0*/  MOV R8, R7 ;  /* 0x0000000700087202 */ /* 0x000fc60000000f00 */
[----:B------:R-:W-:Y:S01]  /*10b0*/  IMAD.X R9, RZ, RZ, RZ, P0 ;  /* 0x000000ffff097224 */ /* 0x000fe200000e06ff */
[----:B------:R-:W-:-:S05]  /*10c0*/  IADD3 RZ, P0, R5, R6, RZ ;  /* 0x0000000605ff7210 */ /* 0x000fca0007f1e0ff */
[----:B------:R-:W-:-:S08]  /*10d0*/  IMAD.WIDE.U32.X R4, R15, R25, R8, P0 ;  /* 0x000000190f047225 */ /* 0x000fd000000e0408 */
.L_x_13:
[----:B--2---:R-:W-:Y:S01]  /*10e0*/  SHF.R.U64 R4, R4, R21, R5 ;  /* 0x0000001504047219 */ /* 0x004fe20000001205 */
[----:B------:R-:W-:Y:S01]  /*10f0*/  IMAD.MOV R12, RZ, RZ, -R12 ;  /* 0x000000ffff0c7224 */ /* 0x000fe200078e0a0c */
[----:B------:R-:W-:Y:S02]  /*1100*/  LOP3.LUT R11, R28, R11, RZ, 0xc0, !PT ;  /* 0x0000000b1c0b7212 */ /* 0x000fe400078ec0ff */
[----:B---3--:R-:W-:Y:S01]  /*1110*/  IADD3 R5, R19, -0x1, RZ ;  /* 0xffffffff13057810 */ /* 0x008fe20007ffe0ff */
[----:B------:R-:W-:Y:S01]  /*1120*/  IMAD.MOV R6, RZ, RZ, -R4 ;  /* 0x000000ffff067224 */ /* 0x000fe200078e0a04 */
[----:B------:R-:W-:Y:S01]  /*1130*/  R2UR UR51, R27 ;  /* 0x000000001b3372ca */ /* 0x000fe200000e0000 */
[----:B------:R-:W-:Y:S01]  /*1140*/  @P2 IMAD R3, R13, R12, R0 ;  /* 0x0000000c0d032224 */ /* 0x000fe200078e0200 */
[----:B------:R-:W-:Y:S01]  /*1150*/  LOP3.LUT R5, R14, R5, RZ, 0xc0, !PT ;  /* 0x000000050e057212 */ /* 0x000fe200078ec0ff */
[----:B------:R-:W-:Y:S01]  /*1160*/  IMAD R10, R10, R4, R11 ;  /* 0x000000040a0a7224 */ /* 0x000fe200078e020b */
[----:B------:R-:W-:Y:S01]  /*1170*/  MOV R4, 0x1 ;  /* 0x0000000100047802 */ /* 0x000fe20000000f00 */
[----:B-1----:R-:W-:-:S02]  /*1180*/  IMAD R0, R6, R23, R30 ;  /* 0x0000001706007224 */ /* 0x002fc400078e021e */
[----:B------:R-:W-:Y:S02]  /*1190*/  IMAD R3, R10, R26, R3 ;  /* 0x0000001a0a037224 */ /* 0x000fe400078e0203 */
[----:B------:R-:W-:-:S05]  /*11a0*/  IMAD R0, R0, R19, R5 ;  /* 0x0000001300007224 */ /* 0x000fca00078e0205 */
[----:B------:R-:W-:Y:S02]  /*11b0*/  SEL R155, R0, R3, !P2 ;  /* 0x00000003009b7207 */ /* 0x000fe40005000000 */
[----:B------:R-:W-:Y:S02]  /*11c0*/  SEL R19, R3, R0, !P2 ;  /* 0x0000000003137207 */ /* 0x000fe40005000000 */
[----:B------:R-:W-:-:S07]  /*11d0*/  PRMT R3, R4, 0x7610, R3 ;  /* 0x0000761004037816 */ /* 0x000fce0000000003 */
.L_x_11:
[----:B------:R-:W-:-:S08]  /*11e0*/  NOP ;  /* 0x0000000000007918 */ /* 0x000fd00000000000 */
[----:B------:R-:W1:Y:S02]  /*11f0*/  USETMAXREG.TRY_ALLOC.CTAPOOL UP0, 0xe8 ;  /* 0x000000e8000079c8 */ /* 0x000e640008000600 */
[----:B-1----:R-:W-:-:S13]  /*1200*/  PLOP3.LUT P0, PT, PT, PT, UP0, 0x80, 0x0 ;  /* 0x000000000000781c */ /* 0x002fda0003f0f008 */
[----:B------:R-:W-:Y:S05]  /*1210*/  @!P0 BRA `(.L_x_11) ;  /* 0xfffffffc00f08947 */ /* 0x000fea000383ffff */
[----:B------:R-:W-:Y:S02]  /*1220*/  ULDC.64 UR4, c[0x0][0x590] ;  /* 0x0001640000047ab9 */ /* 0x000fe40000000a00 */
[----:B------:R-:W-:Y:S01]  /*1230*/  IMAD.U32 R163, RZ, RZ, UR4 ;  /* 0x00000004ffa37e24 */ /* 0x000fe2000f8e00ff */
[----:B------:R-:W-:-:S04]  /*1240*/  MOV R165, UR5 ;  /* 0x0000000500a57c02 */ /* 0x000fc80008000f00 */
[----:B------:R-:W-:-:S04]  /*1250*/  ISETP.NE.U32.AND P1, PT, R163, RZ, PT ;  /* 0x000000ffa300720c */ /* 0x000fc80003f25070 */
[----:B------:R-:W-:-:S13]  /*1260*/  ISETP.NE.AND.EX P0, PT, R165, RZ, PT, P1 ;  /* 0x000000ffa500720c */ /* 0x000fda0003f05310 */
[----:B------:R-:W-:Y:S05]  /*1270*/  @P0 BRA `(.L_x_14) ;  /* 0x00000000002c0947 */ /* 0x000fea0003800000 */
[----:B------:R-:W-:Y:S02]  /*1280*/  ULDC.64 UR4, c[0x0][0x588] ;  /* 0x0001620000047ab9 */ /* 0x000fe40000000a00 */
[----:B------:R-:W-:-:S04]  /*1290*/  ISETP.NE.U32.AND P0, PT, RZ, UR4, PT ;  /* 0x00000004ff007c0c */ /* 0x000fc8000bf05070 */
[----:B------:R-:W-:-:S13]  /*12a0*/  ISETP.NE.AND.EX P0, PT, RZ, UR5, PT, P0 ;  /* 0x00000005ff007c0c */ /* 0x000fda000bf05300 */
[----:B------:R-:W-:Y:S05]  /*12b0*/  @!P0 BRA `(.L_x_15) ;  /* 0x0000000000108947 */ /* 0x000fea0003800000 */
[----:B------:R-:W1:Y:S02]  /*12c0*/  LDC.64 R4, c[0x0][0x588] ;  /* 0x00016200ff047b82 */ /* 0x000e640000000a00 */
[----:B-1----:R1:W5:Y:S01]  /*12d0*/  LDG.E R154, desc[UR56][R4.64] ;  /* 0x00000038049a7981 */ /* 0x002362000c1e1900 */
[----:B------:R-:W-:Y:S01]  /*12e0*/  IMAD.MOV.U32 R22, RZ, RZ, 0x1 ;  /* 0x00000001ff167424 */ /* 0x000fe200078e00ff */
[----:B------:R-:W-:Y:S06]  /*12f0*/  BRA `(.L_x_14) ;  /* 0x00000000000c7947 */ /* 0x000fec0003800000 */
.L_x_15:
[----:B------:R-:W-:Y:S01]  /*1300*/  ULDC UR4, c[0x0][0x580] ;  /* 0x0001600000047ab9 */ /* 0x000fe20000000800 */
[----:B------:R-:W-:Y:S01]  /*1310*/  MOV R22, 0x1 ;  /* 0x0000000100167802 */ /* 0x000fe20000000f00 */
[----:B------:R-:W-:-:S07]  /*1320*/  IMAD.U32 R154, RZ, RZ, UR4 ;  /* 0x00000004ff9a7e24 */ /* 0x000fce000f8e00ff */
.L_x_14:
[----:B------:R-:W-:Y:S02]  /*1330*/  ULDC.64 UR4, c[0x0][0x5b0] ;  /* 0x00016c0000047ab9 */ /* 0x000fe40000000a00 */
[----:B------:R-:W-:-:S04]  /*1340*/  ISETP.NE.U32.AND P0, PT, RZ, UR4, PT ;  /* 0x00000004ff007c0c */ /* 0x000fc8000bf05070 */
[----:B------:R-:W-:-:S13]  /*1350*/  ISETP.NE.AND.EX P0, PT, RZ, UR5, PT, P0 ;  /* 0x00000005ff007c0c */ /* 0x000fda000bf05300 */
[----:B------:R-:W-:Y:S05]  /*1360*/  @P0 BRA `(.L_x_16) ;  /* 0x0000000000240947 */ /* 0x000fea0003800000 */
[----:B------:R-:W-:Y:S02]  /*1370*/  ULDC.64 UR4, c[0x0][0x5a8] ;  /* 0x00016a0000047ab9 */ /* 0x000fe40000000a00 */
[----:B------:R-:W-:-:S04]  /*1380*/  ISETP.NE.U32.AND P0, PT, RZ, UR4, PT ;  /* 0x00000004ff007c0c */ /* 0x000fc8000bf05070 */
[----:B------:R-:W-:-:S13]  /*1390*/  ISETP.NE.AND.EX P0, PT, RZ, UR5, PT, P0 ;  /* 0x00000005ff007c0c */ /* 0x000fda000bf05300 */
[----:B------:R-:W-:Y:S05]  /*13a0*/  @!P0 BRA `(.L_x_17) ;  /* 0x00000000000c8947 */ /* 0x000fea0003800000 */
[----:B-1----:R-:W1:Y:S02]  /*13b0*/  LDC.64 R4, c[0x0][0x5a8] ;  /* 0x00016a00ff047b82 */ /* 0x002e640000000a00 */
[----:B-1----:R2:W5:Y:S01]  /*13c0*/  LDG.E R153, desc[UR56][R4.64] ;  /* 0x0000003804997981 */ /* 0x002562000c1e1900 */
[----:B------:R-:W-:Y:S05]  /*13d0*/  BRA `(.L_x_16) ;  /* 0x0000000000087947 */ /* 0x000fea0003800000 */
.L_x_17:
[----:B------:R-:W-:Y:S02]  /*13e0*/  ULDC UR4, c[0x0][0x5a0] ;  /* 0x0001680000047ab9 */ /* 0x000fe40000000800 */
[----:B------:R-:W-:-:S07]  /*13f0*/  MOV R153, UR4 ;  /* 0x0000000400997c02 */ /* 0x000fce0008000f00 */
.L_x_16:
[----:B------:R-:W-:Y:S01]  /*1400*/  LOP3.LUT P2, RZ, R3, 0xff, RZ, 0xc0, !PT ;  /* 0x000000ff03ff7812 */ /* 0x000fe2000784c0ff */
[----:B------:R-:W-:Y:S01]  /*1410*/  UMOV UR36, URZ ;  /* 0x0000003f00247c82 */ /* 0x000fe20008000000 */
[----:B------:R-:W-:-:S11]  /*1420*/  PLOP3.LUT P0, PT, PT, PT, PT, 0x80, 0x0 ;  /* 0x000000000000781c */ /* 0x000fd60003f0f070 */
[----:B------:R-:W-:Y:S05]  /*1430*/  @!P2 BRA `(.L_x_18) ;  /* 0x0000011c00a0a947 */ /* 0x000fea0003800000 */
[----:B------:R-:W-:Y:S01]  /*1440*/  ULDC UR4, c[0x0][0x28c] ;  /* 0x0000a30000047ab9 */ /* 0x000fe20000000800 */
[----:B------:R-:W-:Y:S01]  /*1450*/  IMAD.MOV.U32 R23, RZ, RZ, 0x10 ;  /* 0x00000010ff177424 */ /* 0x000fe200078e00ff */
[----:B------:R-:W-:Y:S01]  /*1460*/  UIADD3 UR4, UR4, 0x3f, URZ ;  /* 0x0000003f04047890 */ /* 0x000fe2000fffe03f */
[----:B------:R-:W-:Y:S01]  /*1470*/  LOP3.LUT P0, RZ, R18, 0x4, RZ, 0xc0, !PT ;  /* 0x0000000412ff7812 */ /* 0x000fe2000780c0ff */
[----:B------:R-:W-:Y:S01]  /*1480*/  ULOP3.LUT UR54, UR37, 0x1, URZ, 0xfc, !UPT ;  /* 0x0000000125367892 */ /* 0x000fe2000f8efc3f */
[----:B------:R-:W-:Y:S01]  /*1490*/  MOV R152, RZ ;  /* 0x000000ff00987202 */ /* 0x000fe20000000f00 */
[----:B------:R-:W-:Y:S01]  /*14a0*/  USHF.R.S32.HI UR5, URZ, 0x1f, UR4 ;  /* 0x0000001f3f057899 */ /* 0x000fe20008011404 */
[----:B------:R-:W-:Y:S01]  /*14b0*/  SEL R23, R23, 0xfffffff0, !P0 ;  /* 0xfffffff017177807 */ /* 0x000fe20004000000 */
[----:B------:R-:W-:Y:S02]  /*14c0*/  ULOP3.LUT UR44, UR58, 0x1, URZ, 0xfc, !UPT ;  /* 0x000000013a2c7892 */ /* 0x000fe4000f8efc3f */
[----:B------:R-:W-:Y:S01]  /*14d0*/  ULEA.HI UR5, UR5, UR4, URZ, 0x6 ;  /* 0x0000000405057291 */ /* 0x000fe2000f8f303f */
[----:B------:R-:W-:Y:S01]  /*14e0*/  ULDC.64 UR40, c[0x0][0x198] ;  /* 0x0000660000287ab9 */ /* 0x000fe20000000a00 */
[----:B------:R-:W-:-:S02]  /*14f0*/  UMOV UR42, URZ ;  /* 0x0000003f002a7c82 */ /* 0x000fc40008000000 */
[----:B------:R-:W-:Y:S01]  /*1500*/  USHF.R.S32.HI UR45, URZ, 0x6, UR5 ;  /* 0x000000063f2d7899 */ /* 0x000fe20008011405 */
[----:B------:R-:W-:Y:S01]  /*1510*/  UMOV UR43, URZ ;  /* 0x0000003f002b7c82 */ /* 0x000fe20008000000 */
[----:B------:R-:W-:-:S10]  /*1520*/  UMOV UR36, URZ ;  /* 0x0000003f00247c82 */ /* 0x000fd40008000000 */
.L_x_135:
[----:B------:R-:W-:Y:S01]  /*1530*/  LOP3.LUT R0, R18, 0x80, RZ, 0xc0, !PT ;  /* 0x0000008012007812 */ /* 0x000fe200078ec0ff */
[----:B------:R-:W3:Y:S01]  /*1540*/  S2UR UR53, SR_CgaCtaId ;  /* 0x00000000003579c3 */ /* 0x000ee20000008800 */
[----:B------:R-:W-:Y:S02]  /*1550*/  UMOV UR52, 0x400 ;  /* 0x0000040000347882 */ /* 0x000fe40000000000 */
[----:B------:R-:W-:-:S06]  /*1560*/  SHF.R.U32.HI R0, RZ, 0x7, R0 ;  /* 0x00000007ff007819 */ /* 0x000fcc0000011600 */
[----:B------:R-:W4:Y:S01]  /*1570*/  SHFL.IDX PT, R0, R0, RZ, 0x1f ;  /* 0x00001fff00007589 */ /* 0x000f2200000e0000 */
[----:B---3--:R-:W-:Y:S01]  /*1580*/  ULEA UR52, UR53, UR52, 0x18 ;  /* 0x0000003435347291 */ /* 0x008fe2000f8ec03f */
[----:B----4-:R-:W-:-:S13]  /*1590*/  R2UR UR4, R0 ;  /* 0x00000000000472ca */ /* 0x010fda00000e0000 */
[----:B------:R-:W-:-:S04]  /*15a0*/  ULEA.HI UR5, UR4, UR4, URZ, 0x1 ;  /* 0x0000000404057291 */ /* 0x000fc8000f8f083f */
[----:B------:R-:W-:-:S04]  /*15b0*/  ULOP3.LUT UR5, UR5, 0x7fffe, URZ, 0xc0, !UPT ;  /* 0x0007fffe05057892 */ /* 0x000fc8000f8ec03f */
[----:B------:R-:W-:-:S03]  /*15c0*/  UIADD3 UR5, UR4, -UR5, URZ ;  /* 0x8000000504057290 */ /* 0x000fc6000fffe03f */
[----:B------:R-:W-:Y:S01]  /*15d0*/  ULDC UR4, c[0x0][0x28c] ;  /* 0x0000a30000047ab9 */ /* 0x000fe20000000800 */
[----:B------:R-:W-:Y:S01]  /*15e0*/  ULEA UR5, UR5, UR52, 0xd ;  /* 0x0000003405057291 */ /* 0x000fe2000f8e683f */
[----:B------:R-:W-:-:S03]  /*15f0*/  ISETP.LT.AND P0, PT, RZ, UR4, PT ;  /* 0x00000004ff007c0c */ /* 0x000fc6000bf01270 */
[----:B------:R-:W-:-:S04]  /*1600*/  UIADD3 UR5, UR5, 0x8400, URZ ;  /* 0x0000840005057890 */ /* 0x000fc8000fffe03f */
[----:B------:R-:W-:-:S04]  /*1610*/  USHF.R.U32.HI UR5, URZ, 0x4, UR5 ;  /* 0x000000043f057899 */ /* 0x000fc80008011605 */
[----:B------:R-:W-:-:S04]  /*1620*/  ULOP3.LUT UR5, UR5, 0x3fff, URZ, 0xc0, !UPT ;  /* 0x00003fff05057892 */ /* 0x000fc8000f8ec03f */
[----:B------:R-:W-:Y:S01]  /*1630*/  ULOP3.LUT UR48, UR5, 0x10000, URZ, 0xfc, !UPT ;  /* 0x0001000005307892 */ /* 0x000fe2000f8efc3f */
[----:B-1----:R-:W-:Y:S11]  /*1640*/  @P0 BRA `(.L_x_19) ;  /* 0x0000000000400947 */ /* 0x002ff60003800000 */
[----:B------:R-:W-:Y:S01]  /*1650*/  MOV R0, 0x0 ;  /* 0x0000000000007802 */ /* 0x000fe20000000f00 */
[----:B------:R-:W-:Y:S01]  /*1660*/  ULDC.64 UR4, c[0x4][0x70] ;  /* 0x01001c0000047ab9 */ /* 0x000fe20000000a00 */
[----:B------:R-:W-:Y:S01]  /*1670*/  ULDC.64 UR6, c[0x4][0x8] ;  /* 0x0100020000067ab9 */ /* 0x000fe20000000a00 */
[----:B-12---:R-:W-:Y:S01]  /*1680*/  IMAD.U32 R4, RZ, RZ, UR4 ;  /* 0x00000004ff047e24 */ /* 0x006fe2000f8e00ff */
[----:B------:R1:W2:Y:S01]  /*1690*/  LDC.64 R14, c[0x4][R0] ;  /* 0x01000000000e7b82 */ /* 0x0002a20000000a00 */
[----:B------:R-:W-:Y:S01]  /*16a0*/  MOV R5, UR5 ;  /* 0x0000000500057c02 */ /* 0x000fe20008000f00 */
[----:B------:R-:W-:Y:S01]  /*16b0*/  ULDC.64 UR4, c[0x4][0x78] ;  /* 0x01001e0000047ab9 */ /* 0x000fe20000000a00 */
[----:B------:R-:W-:Y:S01]  /*16c0*/  IMAD.U32 R10, RZ, RZ, UR6 ;  /* 0x00000006ff0a7e24 */ /* 0x000fe2000f8e00ff */
[----:B------:R-:W-:Y:S01]  /*16d0*/  MOV R7, UR5 ;  /* 0x0000000500077c02 */ /* 0x000fe20008000f00 */
[----:B------:R-:W-:Y:S01]  /*16e0*/  IMAD.U32 R6, RZ, RZ, UR4 ;  /* 0x00000004ff067e24 */ /* 0x000fe2000f8e00ff */
[----:B------:R-:W-:Y:S01]  /*16f0*/  MOV R11, UR7 ;  /* 0x00000007000b7c02 */ /* 0x000fe20008000f00 */
[----:B------:R-:W-:Y:S01]  /*1700*/  IMAD.MOV.U32 R8, RZ, RZ, 0x1e1 ;  /* 0x000001e1ff087424 */ /* 0x000fe200078e00ff */
[----:B------:R-:W-:Y:S01]  /*1710*/  MOV R12, 0x1 ;  /* 0x00000001000c7802 */ /* 0x000fe20000000f00 */
[----:B-1----:R-:W-:-:S07]  /*1720*/  IMAD.MOV.U32 R13, RZ, RZ, RZ ;  /* 0x000000ffff0d7224 */ /* 0x002fce00078e00ff */
[----:B------:R-:W-:-:S07]  /*1730*/  LEPC R20, `(.L_x_19) ;  /* 0x000000001014794e */ /* 0x000fce0000000000 */
[----:B--2--5:R-:W-:Y:S05]  /*1740*/  CALL.ABS.NOINC R14 ;  /* 0x000000000e007343 */ /* 0x024fea0003c00000 */
.L_x_19:
[----:B------:R-:W-:-:S04]  /*1750*/  MOV R0, UR54 ;  /* 0x0000003600007c02 */ /* 0x000fc80008000f00 */
[----:B------:R-:W-:-:S13]  /*1760*/  ISETP.NE.AND P0, PT, R0, 0x3, PT ;  /* 0x000000030000780c */ /* 0x000fda0003f05270 */
[----:B------:R-:W-:Y:S05]  /*1770*/  @!P0 BRA `(.L_x_20) ;  /* 0x0000000000048947 */ /* 0x000fea0003800000 */
[----:B------:R-:W-:Y:S01]  /*1780*/  BPT.TRAP 0x1 ;  /* 0x000000040000795c */ /* 0x000fe20000300000 */
.L_x_20:
[----:B------:R-:W-:Y:S01]  /*1790*/  IMAD.U32 R3, RZ, RZ, UR43 ;  /* 0x0000002bff037e24 */ /* 0x000fe2000f8e00ff */
[----:B------:R-:W-:-:S04]  /*17a0*/  SHF.L.U32 R0, R152, 0x1f, RZ ;  /* 0x0000001f98007819 */ /* 0x000fc800000006ff */
[----:B------:R-:W-:-:S04]  /*17b0*/  LEA R3, R3, UR52, 0x3 ;  /* 0x0000003403037c11 */ /* 0x000fc8000f8e18ff */
[----:B------:R3:W4:Y:S01]  /*17c0*/  SYNCS.PHASECHK.TRANS64.TRYWAIT P1, [R3+URZ], R0 ;  /* 0x00000000030075a7 */ /* 0x000722000802017f */
[----:B------:R-:W-:Y:S05]  /*17d0*/  @!P0 BRA `(.L_x_21) ;  /* 0x0000000000048947 */ /* 0x000fea0003800000 */
[----:B------:R-:W-:Y:S01]  /*17e0*/  BPT.TRAP 0x1 ;  /* 0x000000040000795c */ /* 0x000fe20000300000 */
.L_x_21:
[----:B----4-:R-:W-:Y:S05]  /*17f0*/  @P1 BRA `(.L_x_22) ;  /* 0x0000000000081947 */ /* 0x010fea0003800000 */
[----:B------:R-:W4:Y:S02]  /*1800*/  SYNCS.PHASECHK.TRANS64.TRYWAIT P1, [R3+URZ], R0 ;  /* 0x00000000030075a7 */ /* 0x000f24000802017f */
[----:B----4-:R-:W-:Y:S05]  /*1810*/  @!P1 BRA `(.L_x_23) ;  /* 0x0000014c00049947 */ /* 0x010fea0003800000 */
.L_x_22:
[----:B------:R-:W-:-:S04]  /*1820*/  UISETP.LT.AND UP0, UPT, UR45, 0x1, UPT ;  /* 0x000000012d00788c */ /* 0x000fc8000bf01270 */
[----:B------:R-:W-:-:S06]  /*1830*/  USEL UR4, UR45, 0x1, UP0 ;  /* 0x000000012d047887 */ /* 0x000fcc0008000000 */
[----:B---34-:R-:W-:Y:S01]  /*1840*/  MOV R0, UR4 ;  /* 0x0000000400007c02 */ /* 0x018fe20008000f00 */
[----:B------:R-:W-:Y:S05]  /*1850*/  WARPSYNC.ALL ;  /* 0x0000000000007948 */ /* 0x000fea0003800000 */
[----:B------:R-:W-:-:S04]  /*1860*/  IADD3 R0, -R0, UR45, RZ ;  /* 0x0000002d00007c10 */ /* 0x000fc8000fffe1ff */
[----:B------:R-:W-:Y:S01]  /*1870*/  ISETP.GE.AND P1, PT, R0, 0x1, PT ;  /* 0x000000010000780c */ /* 0x000fe20003f26270 */
[----:B------:R-:W-:Y:S01]  /*1880*/  UIADD3 UR4, UR52, 0x18400, URZ ;  /* 0x0001840034047890 */ /* 0x000fe2000fffe03f */
[----:B------:R-:W-:Y:S01]  /*1890*/  WARPGROUP.ARRIVE ;  /* 0x00000000000079c5 */ /* 0x000fe20000000000 */
[----:B------:R-:W-:Y:S02]  /*18a0*/  ULEA UR9, UR43, UR48, 0xa ;  /* 0x000000302b097291 */ /* 0x000fe4000f8e503f */
[----:B------:R-:W-:Y:S01]  /*18b0*/  USHF.R.U32.HI UR4, URZ, 0x4, UR4 ;  /* 0x000000043f047899 */ /* 0x000fe20008011604 */
[----:B------:R-:W-:Y:S01]  /*18c0*/  UMOV UR5, 0x40000040 ;  /* 0x4000004000057882 */ /* 0x000fe20000000000 */
[----:B------:R-:W-:Y:S02]  /*18d0*/  UMOV UR7, 0x40000040 ;  /* 0x4000004000077882 */ /* 0x000fe40000000000 */
[----:B------:R-:W-:-:S04]  /*18e0*/  ULOP3.LUT UR4, UR4, 0x3fff, URZ, 0xc0, !UPT ;  /* 0x00003fff04047892 */ /* 0x000fc8000f8ec03f */
[----:B------:R-:W-:-:S03]  /*18f0*/  ULOP3.LUT UR8, UR4, 0x10000, URZ, 0xfc, !UPT ;  /* 0x0001000004087892 */ /* 0x000fc6000f8efc3f */
[----:B------:R-:W-:Y:S01]  /*1900*/  UMOV UR4, UR9 ;  /* 0x0000000900047c82 */ /* 0x000fe20008000000 */
[----:B------:R-:W-:-:S07]  /*1910*/  ULEA UR10, UR43, UR8, 0xb ;  /* 0x000000082b0a7291 */ /* 0x000fce000f8e583f */
[----:B------:R-:W-:Y:S02]  /*1920*/  UMOV UR6, UR10 ;  /* 0x0000000a00067c82 */ /* 0x000fe40008000000 */
[----:B------:R-:W-:Y:S01]  /*1930*/  HGMMA.64x256x16.F32.BF16 R24, gdesc[UR4], RZ, !UPT, gsb0 ;  /* 0x03e00000041879f0 */ /* 0x000fe2000c0018ff */
[----:B------:R-:W-:Y:S02]  /*1940*/  UIADD3 UR4, UR9, 0x2, URZ ;  /* 0x0000000209047890 */ /* 0x000fe4000fffe03f */
[----:B------:R-:W-:Y:S01]  /*1950*/  UIADD3 UR6, UR10, 0x2, URZ ;  /* 0x000000020a067890 */ /* 0x000fe2000fffe03f */
[----:B------:R-:W-:Y:S01]  /*1960*/  UMOV UR5, 0x40000040 ;  /* 0x4000004000057882 */ /* 0x000fe20000000000 */
[----:B------:R-:W-:Y:S01]  /*1970*/  UMOV UR7, 0x40000040 ;  /* 0x4000004000077882 */ /* 0x000fe20000000000 */
[----:B------:R-:W-:Y:S02]  /*1980*/  WARPGROUP.DEPBAR.LE gsb0, 0x0 ;  /* 0x00008000000079c5 */ /* 0x000fe40000010000 */
[----:B------:R-:W-:-:S15]  /*1990*/  WARPGROUP.ARRIVE ;  /* 0x00000000000079c5 */ /* 0x000fde0000000000 */
[----:B------:R-:W-:-:S05]  /*19a0*/  NOP ;  /* 0x0000000000007918 */ /* 0x000fca0000000000 */
[----:B------:R-:W-:Y:S01]  /*19b0*/  HGMMA.64x256x16.F32.BF16 R24, gdesc[UR4], R24, gsb0 ;  /* 0x03e00000041879f0 */ /* 0x000fe20008001818 */
        /* <DEDUP_REMOVED lines=15> */
[----:B------:R-:W-:Y:S03]  /*1ab0*/  HGMMA.64x256x16.F32.BF16 R24, gdesc[UR4], R24, gsb0 ;  /* 0x03e00000041879f0 */ /* 0x000fe60008001818 */
[----:B------:R-:W-:Y:S02]  /*1ac0*/  WARPGROUP.DEPBAR.LE gsb0, 0x0 ;  /* 0x00008000000079c5 */ /* 0x000fe40000010000 */
[----:B------:R-:W-:Y:S05]  /*1ad0*/  @!P1 BRA `(.L_x_24) ;  /* 0x0000000400189947 */ /* 0x000fea0003800000 */
[----:B------:R-:W-:Y:S02]  /*1ae0*/  UIADD3 UR9, UR43, 0x1, URZ ;  /* 0x000000012b097890 */ /* 0x000fe4000fffe03f */
[----:B------:R-:W-:Y:S02]  /*1af0*/  UMOV UR10, UR43 ;  /* 0x0000002b000a7c82 */ /* 0x000fe40008000000 */
[----:B------:R-:W-:-:S04]  /*1b00*/  UISETP.NE.AND UP0, UPT, UR9, 0x4, UPT ;  /* 0x000000040900788c */ /* 0x000fc8000bf05270 */
[----:B------:R-:W-:Y:S02]  /*1b10*/  USEL UR4, URZ, 0x1, UP0 ;  /* 0x000000013f047887 */ /* 0x000fe40008000000 */
[----:B------:R-:W-:-:S04]  /*1b20*/  USEL UR9, UR9, URZ, UP0 ;  /* 0x0000003f09097287 */ /* 0x000fc80008000000 */
[----:B-12---:R-:W-:-:S08]  /*1b30*/  LOP3.LUT R5, R152, UR4, RZ, 0x3c, !PT ;  /* 0x0000000498057c12 */ /* 0x006fd0000f8e3cff */
.L_x_31:
[----:B-12---:R-:W-:Y:S05]  /*1b40*/  @!P0 BRA `(.L_x_25) ;  /* 0x0000000000048947 */ /* 0x006fea0003800000 */
[----:B------:R-:W-:Y:S01]  /*1b50*/  BPT.TRAP 0x1 ;  /* 0x000000040000795c */ /* 0x000fe20000300000 */
.L_x_25:
[----:B------:R-:W-:Y:S01]  /*1b60*/  ULEA UR4, UR9, UR52, 0x3 ;  /* 0x0000003409047291 */ /* 0x000fe2000f8e183f */
[----:B------:R-:W-:-:S08]  /*1b70*/  SHF.L.U32 R3, R5, 0x1f, RZ ;  /* 0x0000001f05037819 */ /* 0x000fd000000006ff */
[----:B------:R1:W2:Y:S01]  /*1b80*/  SYNCS.PHASECHK.TRANS64.TRYWAIT P1, [UR4], R3 ;  /* 0x00000003ff0075a7 */ /* 0x0002a20008020144 */
[----:B------:R-:W-:Y:S05]  /*1b90*/  @!P0 BRA `(.L_x_26) ;  /* 0x0000000000048947 */ /* 0x000fea0003800000 */
[----:B------:R-:W-:Y:S01]  /*1ba0*/  BPT.TRAP 0x1 ;  /* 0x000000040000795c */ /* 0x000fe20000300000 */
.L_x_26:
[----:B--2---:R-:W-:Y:S05]  /*1bb0*/  @P1 BRA `(.L_x_27) ;  /* 0x0000000000081947 */ /* 0x004fea0003800000 */
[----:B------:R-:W2:Y:S02]  /*1bc0*/  SYNCS.PHASECHK.TRANS64.TRYWAIT P1, [UR4], R3 ;  /* 0x00000003ff0075a7 */ /* 0x000ea40008020144 */
[----:B--2---:R-:W-:Y:S05]  /*1bd0*/  @!P1 BRA `(.L_x_28) ;  /* 0x0000014800289947 */ /* 0x004fea0003800000 */
.L_x_27:
[----:B------:R-:W-:Y:S01]  /*1be0*/  ULEA UR11, UR9, UR48, 0xa ;  /* 0x00000030090b7291 */ /* 0x000fe2000f8e503f */
[----:B------:R-:W-:Y:S01]  /*1bf0*/  WARPGROUP.ARRIVE ;  /* 0x00000000000079c5 */ /* 0x000fe20000000000 */
[----:B------:R-:W-:Y:S01]  /*1c00*/  ULEA UR12, UR9, UR8, 0xb ;  /* 0x00000008090c7291 */ /* 0x000fe2000f8e583f */
[----:B------:R-:W-:Y:S01]  /*1c10*/  UMOV UR5, 0x40000040 ;  /* 0x4000004000057882 */ /* 0x000fe20000000000 */
[----:B------:R-:W-:-:S03]  /*1c20*/  UMOV UR7, 0x40000040 ;  /* 0x4000004000077882 */ /* 0x000fc60000000000 */
[----:B------:R-:W-:Y:S02]  /*1c30*/  UMOV UR4, UR11 ;  /* 0x0000000b00047c82 */ /* 0x000fe40008000000 */
[----:B------:R-:W-:Y:S02]  /*1c40*/  UMOV UR6, UR12 ;  /* 0x0000000c00067c82 */ /* 0x000fe40008000000 */
[----:B------:R-:W-:Y:S01]  /*1c50*/  HGMMA.64x256x16.F32.BF16 R24, gdesc[UR4], R24, gsb0 ;  /* 0x03e00000041879f0 */ /* 0x000fe20008001818 */
[----:B------:R-:W-:Y:S02]  /*1c60*/  UIADD3 UR4, UR11, 0x2, URZ ;  /* 0x000000020b047890 */ /* 0x000fe4000fffe03f */
[----:B------:R-:W-:Y:S01]  /*1c70*/  UIADD3 UR6, UR12, 0x2, URZ ;  /* 0x000000020c067890 */ /* 0x000fe2000fffe03f */
[----:B------:R-:W-:Y:S01]  /*1c80*/  UMOV UR5, 0x40000040 ;  /* 0x4000004000057882 */ /* 0x000fe20000000000 */
[----:B------:R-:W-:Y:S01]  /*1c90*/  UMOV UR7, 0x40000040 ;  /* 0x4000004000077882 */ /* 0x000fe20000000000 */
[----:B------:R-:W-:-:S02]  /*1ca0*/  WARPGROUP.DEPBAR.LE gsb0, 0x0 ;  /* 0x00008000000079c5 */ /* 0x000fc40000010000 */
        /* <DEDUP_REMOVED lines=21> */
[----:B------:R-:W-:Y:S01]  /*1e00*/  BPT.TRAP 0x1 ;  /* 0x000000040000795c */ /* 0x000fe20000300000 */
.L_x_29:
[----:B------:R-:W-:Y:S02]  /*1e10*/  UISETP.GT.U32.AND UP0, UPT, UR37, 0x1, UPT ;  /* 0x000000012500788c */ /* 0x000fe4000bf04070 */
[----:B------:R-:W-:-:S04]  /*1e20*/  ULEA UR4, UR10, UR52, 0x3 ;  /* 0x000000340a047291 */ /* 0x000fc8000f8e183f */
[----:B------:R-:W-:Y:S01]  /*1e30*/  UIADD3 UR4, UR4, 0x20, URZ ;  /* 0x0000002004047890 */ /* 0x000fe2000fffe03f */
[----:B------:R-:W-:-:S03]  /*1e40*/  PLOP3.LUT P1, PT, PT, PT, UP0, 0x80, 0x0 ;  /* 0x000000000000781c */ /* 0x000fc60003f2f008 */
[----:B------:R-:W-:-:S09]  /*1e50*/  UPRMT UR4, URZ, 0x654, UR4 ;  /* 0x000006543f047896 */ /* 0x000fd20008000004 */
[----:B------:R-:W-:Y:S01]  /*1e60*/  SYNCS.ARRIVE.TRANS64.RED.A1T0 RZ, [UR4], RZ ;  /* 0x000000ffffff79a7 */ /* 0x000fe20008100404 */
[----:B------:R-:W-:Y:S05]  /*1e70*/  @P1 BRA `(.L_x_30) ;  /* 0x0000000000041947 */ /* 0x000fea0003800000 */
[----:B------:R-:W-:Y:S01]  /*1e80*/  BPT.TRAP 0x1 ;  /* 0x000000040000795c */ /* 0x000fe20000300000 */
.L_x_30:
[----:B------:R-:W-:Y:S01]  /*1e90*/  UIADD3 UR9, UR9, 0x1, URZ ;  /* 0x0000000109097890 */ /* 0x000fe2000fffe03f */
[C---:B------:R-:W-:Y:S01]  /*1ea0*/  ISETP.GT.AND P1, PT, R0.reuse, 0x1, PT ;  /* 0x000000010000780c */ /* 0x040fe20003f24270 */
[----:B------:R-:W-:Y:S01]  /*1eb0*/  UIADD3 UR10, UR10, 0x1, URZ ;  /* 0x000000010a0a7890 */ /* 0x000fe2000fffe03f */
[----:B------:R-:W-:Y:S01]  /*1ec0*/  VIADD R0, R0, 0xffffffff ;  /* 0xffffffff00007836 */ /* 0x000fe20000000000 */
[----:B------:R-:W-:Y:S02]  /*1ed0*/  UISETP.NE.AND UP0, UPT, UR9, 0x4, UPT ;  /* 0x000000040900788c */ /* 0x000fe4000bf05270 */
[----:B------:R-:W-:Y:S02]  /*1ee0*/  UISETP.NE.AND UP1, UPT, UR10, 0x4, UPT ;  /* 0x000000040a00788c */ /* 0x000fe4000bf25270 */
[----:B------:R-:W-:Y:S02]  /*1ef0*/  USEL UR4, URZ, 0x1, UP0 ;  /* 0x000000013f047887 */ /* 0x000fe40008000000 */
[----:B------:R-:W-:-:S02]  /*1f00*/  USEL UR9, UR9, URZ, UP0 ;  /* 0x0000003f09097287 */ /* 0x000fc40008000000 */
[----:B------:R-:W-:Y:S02]  /*1f10*/  USEL UR10, UR10, URZ, UP1 ;  /* 0x0000003f0a0a7287 */ /* 0x000fe40008800000 */
[----:B------:R-:W-:Y:S01]  /*1f20*/  LOP3.LUT R5, R5, UR4, RZ, 0x3c, !PT ;  /* 0x0000000405057c12 */ /* 0x000fe2000f8e3cff */
[----:B------:R-:W-:Y:S09]  /*1f30*/  @P1 BRA `(.L_x_31) ;  /* 0xfffffffc00001947 */ /* 0x000ff2000383ffff */
.L_x_24:
[----:B------:R-:W3:Y:S02]  /*1f40*/  LDC R0, c[0x0][0x28c] ;  /* 0x0000a300ff007b82 */ /* 0x000ee40000000800 */
[----:B---3--:R-:W-:-:S13]  /*1f50*/  ISETP.GE.AND P1, PT, R0, 0x1, PT ;  /* 0x000000010000780c */ /* 0x008fda0003f26270 */
[----:B------:R-:W-:Y:S05]  /*1f60*/  @!P1 BRA `(.L_x_32) ;  /* 0x0000000000389947 */ /* 0x000fea0003800000 */
[----:B------:R-:W-:Y:S05]  /*1f70*/  @!P0 BRA `(.L_x_33) ;  /* 0x0000000000048947 */ /* 0x000fea0003800000 */
[----:B------:R-:W-:Y:S01]  /*1f80*/  BPT.TRAP 0x1 ;  /* 0x000000040000795c */ /* 0x000fe20000300000 */
.L_x_33:
[----:B------:R-:W-:-:S04]  /*1f90*/  UISETP.LT.AND UP0, UPT, UR45, 0x1, UPT ;  /* 0x000000012d00788c */ /* 0x000fc8000bf01270 */
[----:B------:R-:W-:Y:S02]  /*1fa0*/  USEL UR4, UR45, 0x1, UP0 ;  /* 0x000000012d047887 */ /* 0x000fe40008000000 */
[----:B------:R-:W-:Y:S02]  /*1fb0*/  UISETP.GT.U32.AND UP0, UPT, UR37, 0x1, UPT ;  /* 0x000000012500788c */ /* 0x000fe4000bf04070 */
[----:B------:R-:W-:-:S04]  /*1fc0*/  UIADD3 UR4, UR43, UR45, -UR4 ;  /* 0x0000002d2b047290 */ /* 0x000fc8000fffe804 */
[----:B------:R-:W-:Y:S01]  /*1fd0*/  USHF.L.U32 UR4, UR4, 0x3, URZ ;  /* 0x0000000304047899 */ /* 0x000fe2000800063f */
[----:B------:R-:W-:-:S03]  /*1fe0*/  PLOP3.LUT P0, PT, PT, PT, UP0, 0x80, 0x0 ;  /* 0x000000000000781c */ /* 0x000fc60003f0f008 */
[----:B------:R-:W-:-:S04]  /*1ff0*/  ULOP3.LUT UR4, UR4, 0x18, URZ, 0xc0, !UPT ;  /* 0x0000001804047892 */ /* 0x000fc8000f8ec03f */
[----:B------:R-:W-:-:S04]  /*2000*/  UIADD3 UR4, UR52, 0x20, UR4 ;  /* 0x0000002034047890 */ /* 0x000fc8000fffe004 */
[----:B------:R-:W-:-:S09]  /*2010*/  UPRMT UR4, URZ, 0x654, UR4 ;  /* 0x000006543f047896 */ /* 0x000fd20008000004 */
[----:B------:R-:W-:Y:S01]  /*2020*/  SYNCS.ARRIVE.TRANS64.RED.A1T0 RZ, [UR4], RZ ;  /* 0x000000ffffff79a7 */ /* 0x000fe20008100404 */
[----:B------:R-:W-:Y:S05]  /*2030*/  @P0 BRA `(.L_x_32) ;  /* 0x0000000000040947 */ /* 0x000fea0003800000 */
[----:B------:R-:W-:Y:S01]  /*2040*/  BPT.TRAP 0x1 ;  /* 0x000000040000795c */ /* 0x000fe20000300000 */
.L_x_32:
[----:B------:R-:W-:Y:S01]  /*2050*/  UIADD3 UR4, UR52, 0x200, URZ ;  /* 0x0000020034047890 */ /* 0x000fe2000fffe03f */
[----:B------:R-:W-:Y:S02]  /*2060*/  R2UR UR50, R19 ;  /* 0x00000000133272ca */ /* 0x000fe400000e0000 */
[----:B------:R-:W-:Y:S01]  /*2070*/  R2UR UR49, R155 ;  /* 0x000000009b3172ca */ /* 0x000fe200000e0000 */
[----:B------:R-:W-:-:S06]  /*2080*/  ULOP3.LUT UP0, URZ, UR4, 0x1bf, URZ, 0xc0, !UPT ;  /* 0x000001bf043f7892 */ /* 0x000fcc000f80c03f */
[----:B------:R-:W-:-:S04]  /*2090*/  PLOP3.LUT P0, PT, PT, PT, UP0, 0x80, 0x0 ;  /* 0x000000000000781c */ /* 0x000fc80003f0f008 */
[----:B------:R-:W-:Y:S02]  /*20a0*/  USHF.L.U32 UR50, UR50, 0x7, URZ ;  /* 0x0000000732327899 */ /* 0x000fe4000800063f */
[----:B------:R-:W-:-:S07]  /*20b0*/  USHF.L.U32 UR49, UR49, 0x8, URZ ;  /* 0x0000000831317899 */ /* 0x000fce000800063f */
[----:B------:R-:W-:Y:S05]  /*20c0*/  @!P0 BRA `(.L_x_34) ;  /* 0x00000000007c8947 */ /* 0x000fea0003800000 */
[----:B------:R-:W-:Y:S01]  /*20d0*/  MOV R19, 0x0 ;  /* 0x0000000000137802 */ /* 0x000fe20000000f00 */
[----:B------:R-:W-:Y:S01]  /*20e0*/  ULDC.64 UR4, c[0x4][0x80] ;  /* 0x0100200000047ab9 */ /* 0x000fe20000000a00 */
[----:B------:R-:W-:Y:S01]  /*20f0*/  ULDC.64 UR6, c[0x4][0x10] ;  /* 0x0100040000067ab9 */ /* 0x000fe20000000a00 */
[----:B-12---:R-:W-:Y:S01]  /*2100*/  MOV R4, UR4 ;  /* 0x0000000400047c02 */ /* 0x006fe20008000f00 */
[----:B------:R1:W2:Y:S01]  /*2110*/  LDC.64 R14, c[0x4][R19] ;  /* 0x01000000130e7b82 */ /* 0x0002a20000000a00 */
[----:B------:R-:W-:Y:S01]  /*2120*/  IMAD.U32 R5, RZ, RZ, UR5 ;  /* 0x00000005ff057e24 */ /* 0x000fe2000f8e00ff */
[----:B------:R-:W-:Y:S01]  /*2130*/  ULDC.64 UR4, c[0x4][0x88] ;  /* 0x0100220000047ab9 */ /* 0x000fe20000000a00 */
[----:B------:R-:W-:Y:S01]  /*2140*/  MOV R10, UR6 ;  /* 0x00000006000a7c02 */ /* 0x000fe20008000f00 */
[----:B------:R-:W-:Y:S01]  /*2150*/  IMAD.U32 R7, RZ, RZ, UR5 ;  /* 0x00000005ff077e24 */ /* 0x000fe2000f8e00ff */
[----:B------:R-:W-:Y:S01]  /*2160*/  MOV R6, UR4 ;  /* 0x0000000400067c02 */ /* 0x000fe20008000f00 */
[----:B------:R-:W-:Y:S01]  /*2170*/  IMAD.U32 R11, RZ, RZ, UR7 ;  /* 0x00000007ff0b7e24 */ /* 0x000fe2000f8e00ff */
[----:B------:R-:W-:Y:S01]  /*2180*/  MOV R8, 0x70 ;  /* 0x0000007000087802 */ /* 0x000fe20000000f00 */
[----:B------:R-:W-:Y:S01]  /*2190*/  IMAD.MOV.U32 R12, RZ, RZ, 0x1 ;  /* 0x00000001ff0c7424 */ /* 0x000fe200078e00ff */
[----:B-1----:R-:W-:-:S07]  /*21a0*/  MOV R13, RZ ;  /* 0x000000ff000d7202 */ /* 0x002fce0000000f00 */
[----:B------:R-:W-:-:S07]  /*21b0*/  LEPC R20, `(.L_x_35) ;  /* 0x000000001014794e */ /* 0x000fce0000000000 */
[----:B--2--5:R-:W-:Y:S05]  /*21c0*/  CALL.ABS.NOINC R14 ;  /* 0x000000000e007343 */ /* 0x024fea0003c00000 */
.L_x_35:
[----:B------:R1:W2:Y:S01]  /*21d0*/  LDC.64 R14, c[0x4][R19] ;  /* 0x01000000130e7b82 */ /* 0x0002a20000000a00 */
[----:B------:R-:W-:Y:S01]  /*21e0*/  ULDC.64 UR4, c[0x4][0x80] ;  /* 0x0100200000047ab9 */ /* 0x000fe20000000a00 */
[----:B------:R-:W-:Y:S01]  /*21f0*/  ULDC.64 UR6, c[0x4][0x10] ;  /* 0x0100040000067ab9 */ /* 0x000fe20000000a00 */
[----:B------:R-:W-:Y:S01]  /*2200*/  IMAD.U32 R4, RZ, RZ, UR4 ;  /* 0x00000004ff047e24 */ /* 0x000fe2000f8e00ff */
        /* <DEDUP_REMOVED lines=10> */
[----:B--2---:R-:W-:Y:S05]  /*22b0*/  CALL.ABS.NOINC R14 ;  /* 0x000000000e007343 */ /* 0x004fea0003c00000 */
.L_x_34:
[----:B------:R-:W-:Y:S02]  /*22c0*/  ULDC.64 UR4, c[0x0][0x590] ;  /* 0x0001640000047ab9 */ /* 0x000fe40000000a00 */
[----:B------:R-:W-:Y:S01]  /*22d0*/  MOV R163, UR4 ;  /* 0x0000000400a37c02 */ /* 0x000fe20008000f00 */
[----:B------:R-:W-:-:S03]  /*22e0*/  IMAD.U32 R165, RZ, RZ, UR5 ;  /* 0x00000005ffa57e24 */ /* 0x000fc6000f8e00ff */
[----:B------:R-:W-:-:S04]  /*22f0*/  ISETP.NE.U32.AND P2, PT, R163, RZ, PT ;  /* 0x000000ffa300720c */ /* 0x000fc80003f45070 */
[----:B------:R-:W-:-:S13]  /*2300*/  ISETP.NE.AND.EX P2, PT, R165, RZ, PT, P2 ;  /* 0x000000ffa500720c */ /* 0x000fda0003f45320 */
[----:B------:R-:W-:Y:S05]  /*2310*/  @!P2 BRA `(.L_x_36) ;  /* 0x000000000034a947 */ /* 0x000fea0003800000 */
[----:B------:R-:W-:Y:S02]  /*2320*/  ULDC.64 UR4, c[0x0][0x588] ;  /* 0x0001620000047ab9 */ /* 0x000fe40000000a00 */
[----:B------:R-:W-:-:S04]  /*2330*/  ISETP.NE.U32.AND P0, PT, RZ, UR4, PT ;  /* 0x00000004ff007c0c */ /* 0x000fc8000bf05070 */
[----:B------:R-:W-:-:S13]  /*2340*/  ISETP.NE.AND.EX P0, PT, RZ, UR5, PT, P0 ;  /* 0x00000005ff007c0c */ /* 0x000fda000bf05300 */
[----:B------:R-:W-:Y:S05]  /*2350*/  @!P0 BRA `(.L_x_37) ;  /* 0x0000000000188947 */ /* 0x000fea0003800000 */
[----:B-----5:R-:W3:Y:S01]  /*2360*/  LDC.64 R154, c[0x0][0x588] ;  /* 0x00016200ff9a7b82 */ /* 0x020ee20000000a00 */
[----:B-12---:R-:W-:-:S04]  /*2370*/  IMAD R3, R163, UR51, RZ ;  /* 0x00000033a3037c24 */ /* 0x006fc8000f8e02ff */
[----:B---3--:R-:W-:-:S06]  /*2380*/  IMAD.WIDE R154, R3, 0x4, R154 ;  /* 0x00000004039a7825 */ /* 0x008fcc00078e029a */
[----:B------:R3:W5:Y:S01]  /*2390*/  LDG.E R154, desc[UR56][R154.64] ;  /* 0x000000389a9a7981 */ /* 0x000762000c1e1900 */
[----:B------:R-:W-:Y:S01]  /*23a0*/  MOV R22, 0x1 ;  /* 0x0000000100167802 */ /* 0x000fe20000000f00 */
[----:B------:R-:W-:Y:S06]  /*23b0*/  BRA `(.L_x_36) ;  /* 0x00000000000c7947 */ /* 0x000fec0003800000 */
.L_x_37:
[----:B------:R-:W-:Y:S01]  /*23c0*/  ULDC UR4, c[0x0][0x580] ;  /* 0x0001600000047ab9 */ /* 0x000fe20000000800 */
[----:B------:R-:W-:Y:S01]  /*23d0*/  IMAD.MOV.U32 R22, RZ, RZ, 0x1 ;  /* 0x00000001ff167424 */ /* 0x000fe200078e00ff */
[----:B-----5:R-:W-:-:S07]  /*23e0*/  MOV R154, UR4 ;  /* 0x00000004009a7c02 */ /* 0x020fce0008000f00 */
.L_x_36:
[----:B------:R-:W4:Y:S02]  /*23f0*/  LDC.64 R6, c[0x0][0x5b0] ;  /* 0x00016c00ff067b82 */ /* 0x000f240000000a00 */
[----:B----4-:R-:W-:-:S04]  /*2400*/  ISETP.NE.U32.AND P0, PT, R6, RZ, PT ;  /* 0x000000ff0600720c */ /* 0x010fc80003f05070 */
[----:B------:R-:W-:-:S13]  /*2410*/  ISETP.NE.AND.EX P0, PT, R7, RZ, PT, P0 ;  /* 0x000000ff0700720c */ /* 0x000fda0003f05300 */
[----:B------:R-:W-:Y:S05]  /*2420*/  @!P0 BRA `(.L_x_38) ;  /* 0x00000000002c8947 */ /* 0x000fea0003800000 */
[----:B------:R-:W-:Y:S02]  /*2430*/  ULDC.64 UR4, c[0x0][0x5a8] ;  /* 0x00016a0000047ab9 */ /* 0x000fe40000000a00 */
[----:B------:R-:W-:-:S04]  /*2440*/  ISETP.NE.U32.AND P0, PT, RZ, UR4, PT ;  /* 0x00000004ff007c0c */ /* 0x000fc8000bf05070 */
[----:B------:R-:W-:-:S13]  /*2450*/  ISETP.NE.AND.EX P0, PT, RZ, UR5, PT, P0 ;  /* 0x00000005ff007c0c */ /* 0x000fda000bf05300 */
[----:B------:R-:W-:Y:S05]  /*2460*/  @!P0 BRA `(.L_x_39) ;  /* 0x0000000000148947 */ /* 0x000fea0003800000 */
[----:B-12---:R-:W1:Y:S01]  /*2470*/  LDC.64 R4, c[0x0][0x5a8] ;  /* 0x00016a00ff047b82 */ /* 0x006e620000000a00 */
[----:B------:R-:W-:-:S04]  /*2480*/  IMAD R3, R6, UR51, RZ ;  /* 0x0000003306037c24 */ /* 0x000fc8000f8e02ff */
[----:B-1----:R-:W-:-:S05]  /*2490*/  IMAD.WIDE R4, R3, 0x4, R4 ;  /* 0x0000000403047825 */ /* 0x002fca00078e0204 */
[----:B-----5:R4:W5:Y:S01]  /*24a0*/  LDG.E R153, desc[UR56][R4.64] ;  /* 0x0000003804997981 */ /* 0x020962000c1e1900 */
[----:B------:R-:W-:Y:S05]  /*24b0*/  BRA `(.L_x_38) ;  /* 0x0000000000087947 */ /* 0x000fea0003800000 */
.L_x_39:
[----:B------:R-:W-:Y:S02]  /*24c0*/  ULDC UR4, c[0x0][0x5a0] ;  /* 0x0001680000047ab9 */ /* 0x000fe40000000800 */
[----:B-----5:R-:W-:-:S07]  /*24d0*/  IMAD.U32 R153, RZ, RZ, UR4 ;  /* 0x00000004ff997e24 */ /* 0x020fce000f8e00ff */
.L_x_38:
[----:B------:R-:W-:Y:S01]  /*24e0*/  ULDC.64 UR4, c[0x0][0x588] ;  /* 0x0001620000047ab9 */ /* 0x000fe20000000a00 */
[----:B------:R-:W-:Y:S01]  /*24f0*/  ISETP.NE.U32.AND P1, PT, R163, RZ, PT ;  /* 0x000000ffa300720c */ /* 0x000fe20003f25070 */
[----:B------:R-:W-:Y:S02]  /*2500*/  UISETP.NE.U32.AND UP0, UPT, UR4, URZ, UPT ;  /* 0x0000003f0400728c */ /* 0x000fe4000bf05070 */
[----:B------:R-:W-:Y:S02]  /*2510*/  ISETP.NE.U32.AND P3, PT, RZ, UR4, PT ;  /* 0x00000004ff007c0c */ /* 0x000fe4000bf65070 */
[----:B------:R-:W-:Y:S01]  /*2520*/  ISETP.NE.AND.EX P5, PT, R165, RZ, PT, P1 ;  /* 0x000000ffa500720c */ /* 0x000fe20003fa5310 */
[----:B------:R-:W-:Y:S02]  /*2530*/  UISETP.NE.AND.EX UP0, UPT, UR5, URZ, UPT, UP0 ;  /* 0x0000003f0500728c */ /* 0x000fe4000bf05300 */
[----:B------:R-:W-:Y:S02]  /*2540*/  ISETP.NE.AND.EX P3, PT, RZ, UR5, PT, P3 ;  /* 0x00000005ff007c0c */ /* 0x000fe4000bf65330 */
[----:B------:R-:W-:-:S02]  /*2550*/  PLOP3.LUT P0, PT, PT, PT, PT, 0x8, 0x0 ;  /* 0x000000000000781c */ /* 0x000fc40003f0e170 */
[----:B------:R-:W-:-:S04]  /*2560*/  PLOP3.LUT P4, PT, PT, PT, UP0, 0x80, 0x0 ;  /* 0x000000000000781c */ /* 0x000fc80003f8f008 */
[----:B------:R-:W-:-:S05]  /*2570*/  PLOP3.LUT P4, PT, P4, PT, PT, 0x8, 0x0 ;  /* 0x000000000000781c */ /* 0x000fca000278e170 */
[----:B------:R-:W-:Y:S08]  /*2580*/  @P3 BRA P5, `(.L_x_40) ;  /* 0x0000000000243947 */ /* 0x000ff00002800000 */
[----:B------:R-:W-:Y:S04]  /*2590*/  BSSY B0, `(.L_x_40) ;  /* 0x0000008000007945 */ /* 0x000fe80003800000 */
[----:B------:R-:W-:Y:S05]  /*25a0*/  @!P2 BRA `(.L_x_41) ;  /* 0x000000000014a947 */ /* 0x000fea0003800000 */
[----:B------:R-:W-:Y:S02]  /*25b0*/  LOP3.LUT P3, RZ, R22, 0xff, RZ, 0xc0, !PT ;  /* 0x000000ff16ff7812 */ /* 0x000fe4000786c0ff */
[----:B------:R-:W-:-:S11]  /*25c0*/  PLOP3.LUT P0, PT, P4, PT, PT, 0x80, 0x0 ;  /* 0x000000000000781c */ /* 0x000fd6000270f070 */
[----:B------:R-:W-:Y:S05]  /*25d0*/  @!P3 BRA `(.L_x_42) ;  /* 0x00000000000cb947 */ /* 0x000fea0003800000 */
[----:B-----5:R-:W-:Y:S01]  /*25e0*/  FSETP.EQ.AND P0, PT, R154, RZ, PT ;  /* 0x000000ff9a00720b */ /* 0x020fe20003f02000 */
[----:B------:R-:W-:-:S12]  /*25f0*/  BRA `(.L_x_42) ;  /* 0x0000000000047947 */ /* 0x000fd80003800000 */
.L_x_41:
[----:B-----5:R-:W-:-:S13]  /*2600*/  FSETP.EQ.AND P0, PT, R154, RZ, PT ;  /* 0x000000ff9a00720b */ /* 0x020fda0003f02000 */
.L_x_42:
[----:B------:R-:W-:Y:S05]  /*2610*/  BSYNC B0 ;  /* 0x0000000000007941 */ /* 0x000fea0003800000 */
.L_x_40:
[----:B------:R-:W-:Y:S04]  /*2620*/  BSSY B0, `(.L_x_43) ;  /* 0x0000007000007945 */ /* 0x000fe80003800000 */
[----:B------:R-:W-:Y:S05]  /*2630*/  @!P2 BRA `(.L_x_44) ;  /* 0x000000000010a947 */ /* 0x000fea0003800000 */
[----:B------:R-:W-:-:S13]  /*2640*/  LOP3.LUT P2, RZ, R22, 0xff, RZ, 0xc0, !PT ;  /* 0x000000ff16ff7812 */ /* 0x000fda000784c0ff */
[----:B------:R-:W-:Y:S05]  /*2650*/  @!P2 BRA `(.L_x_45) ;  /* 0x00000000000ca947 */ /* 0x000fea0003800000 */
[----:B-----5:R-:W-:Y:S01]  /*2660*/  FSETP.EQ.AND P4, PT, R154, RZ, PT ;  /* 0x000000ff9a00720b */ /* 0x020fe20003f82000 */
[----:B------:R-:W-:-:S12]  /*2670*/  BRA `(.L_x_45) ;  /* 0x0000000000047947 */ /* 0x000fd80003800000 */
.L_x_44:
[----:B-----5:R-:W-:-:S13]  /*2680*/  FSETP.EQ.AND P4, PT, R154, RZ, PT ;  /* 0x000000ff9a00720b */ /* 0x020fda0003f82000 */
.L_x_45:
[----:B------:R-:W-:Y:S05]  /*2690*/  BSYNC B0 ;  /* 0x0000000000007941 */ /* 0x000fea0003800000 */
.L_x_43:
[----:B------:R-:W-:Y:S01]  /*26a0*/  BSSY B0, `(.L_x_46) ;  /* 0x0000025000007945 */ /* 0x000fe20003800000 */
[----:B------:R-:W-:Y:S02]  /*26b0*/  MOV R0, RZ ;  /* 0x000000ff00007202 */ /* 0x000fe40000000f00 */
[----:B------:R-:W-:Y:S02]  /*26c0*/  CS2R R10, SRZ ;  /* 0x00000000000a7805 */ /* 0x000fe4000001ff00 */
[----:B------:R-:W-:Y:S02]  /*26d0*/  CS2R R8, SRZ ;  /* 0x0000000000087805 */ /* 0x000fe4000001ff00 */
[----:B------:R-:W-:Y:S02]  /*26e0*/  CS2R R6, SRZ ;  /* 0x0000000000067805 */ /* 0x000fe4000001ff00 */
[----:B-12-4-:R-:W-:Y:S01]  /*26f0*/  CS2R R4, SRZ ;  /* 0x0000000000047805 */ /* 0x016fe2000001ff00 */
[----:B------:R-:W-:Y:S06]  /*2700*/  @P0 BRA `(.L_x_47) ;  /* 0x0000000000780947 */ /* 0x000fec0003800000 */
[----:B------:R-:W-:-:S06]  /*2710*/  UISETP.NE.AND UP0, UPT, UR44, 0x3, UPT ;  /* 0x000000032c00788c */ /* 0x000fcc000bf05270 */
[----:B------:R-:W-:-:S13]  /*2720*/  PLOP3.LUT P2, PT, PT, PT, UP0, 0x80, 0x0 ;  /* 0x000000000000781c */ /* 0x000fda0003f4f008 */
[----:B------:R-:W-:Y:S05]  /*2730*/  @!P2 BRA `(.L_x_48) ;  /* 0x000000000004a947 */ /* 0x000fea0003800000 */
[----:B------:R-:W-:Y:S01]  /*2740*/  BPT.TRAP 0x1 ;  /* 0x000000040000795c */ /* 0x000fe20000300000 */
.L_x_48:
[----:B------:R-:W-:Y:S01]  /*2750*/  SHF.L.U32 R3, RZ, 0x1f, RZ ;  /* 0x0000001fff037819 */ /* 0x000fe200000006ff */
[----:B------:R-:W-:Y:S01]  /*2760*/  IMAD.MOV.U32 R0, RZ, RZ, 0x1 ;  /* 0x00000001ff007424 */ /* 0x000fe200078e00ff */
[----:B------:R-:W-:Y:S02]  /*2770*/  MOV R11, RZ ;  /* 0x000000ff000b7202 */ /* 0x000fe40000000f00 */
[----:B------:R-:W1:Y:S02]  /*2780*/  SYNCS.PHASECHK.TRANS64.TRYWAIT P2, [UR52+0x40], R3 ;  /* 0x00004003ff0075a7 */ /* 0x000e640008040174 */
[----:B-1----:R-:W-:Y:S05]  /*2790*/  @!P2 BRA `(.L_x_49) ;  /* 0x0000013c0050a947 */ /* 0x002fea0003800000 */
.L_x_233:
[----:B------:R-:W-:Y:S01]  /*27a0*/  IMAD.MOV.U32 R10, RZ, RZ, RZ ;  /* 0x000000ffff0a7224 */ /* 0x000fe200078e00ff */
[----:B------:R-:W-:Y:S02]  /*27b0*/  CS2R R8, SRZ ;  /* 0x0000000000087805 */ /* 0x000fe4000001ff00 */
[----:B------:R-:W-:Y:S02]  /*27c0*/  CS2R R6, SRZ ;  /* 0x0000000000067805 */ /* 0x000fe4000001ff00 */
[----:B-1----:R-:W-:Y:S01]  /*27d0*/  CS2R R4, SRZ ;  /* 0x0000000000047805 */ /* 0x002fe2000001ff00 */
[----:B------:R-:W-:Y:S06]  /*27e0*/  @P4 BRA `(.L_x_47) ;  /* 0x0000000000404947 */ /* 0x000fec0003800000 */
[C---:B------:R-:W-:Y:S01]  /*27f0*/  IMAD.SHL.U32 R4, R18.reuse, 0x20, RZ ;  /* 0x0000002012047824 */ /* 0x040fe200078e00ff */
[----:B------:R-:W-:Y:S01]  /*2800*/  SHF.L.U32 R3, R18, 0x4, RZ ;  /* 0x0000000412037819 */ /* 0x000fe200000006ff */
[----:B------:R-:W-:Y:S05]  /*2810*/  WARPSYNC.ALL ;  /* 0x0000000000007948 */ /* 0x000fea0003800000 */
[----:B------:R-:W-:Y:S02]  /*2820*/  SHF.R.U32.HI R6, RZ, 0x1, R18 ;  /* 0x00000001ff067819 */ /* 0x000fe40000011612 */
[----:B------:R-:W-:Y:S02]  /*2830*/  LOP3.LUT R3, R3, 0xe00, RZ, 0xc0, !PT ;  /* 0x00000e0003037812 */ /* 0x000fe400078ec0ff */
[----:B------:R-:W-:-:S02]  /*2840*/  LOP3.LUT R5, R4, 0xc0, RZ, 0xc0, !PT ;  /* 0x000000c004057812 */ /* 0x000fc400078ec0ff */
[----:B------:R-:W-:Y:S02]  /*2850*/  SHF.L.U32 R8, R18, 0x2, RZ ;  /* 0x0000000212087819 */ /* 0x000fe400000006ff */
[----:B------:R-:W-:Y:S02]  /*2860*/  LOP3.LUT R3, R3, 0x20, R4, 0xf8, !PT ;  /* 0x0000002003037812 */ /* 0x000fe400078ef804 */
[----:B------:R-:W-:Y:S02]  /*2870*/  LOP3.LUT R5, R5, 0x8, R6, 0xf8, !PT ;  /* 0x0000000805057812 */ /* 0x000fe400078ef806 */
[----:B------:R-:W-:Y:S02]  /*2880*/  LOP3.LUT R3, R3, 0x100, R4, 0xf8, !PT ;  /* 0x0000010003037812 */ /* 0x000fe400078ef804 */
[----:B------:R-:W-:-:S04]  /*2890*/  LOP3.LUT R8, R5, 0x18, R8, 0x78, !PT ;  /* 0x0000001805087812 */ /* 0x000fc800078e7808 */
[----:B------:R-:W-:-:S04]  /*28a0*/  LOP3.LUT R3, R3, R8, RZ, 0xfc, !PT ;  /* 0x0000000803037212 */ /* 0x000fc800078efcff */
[----:B------:R-:W-:-:S05]  /*28b0*/  LEA R4, R3, UR52, 0x1 ;  /* 0x0000003403047c11 */ /* 0x000fca000f8e08ff */
[----:B------:R-:W-:Y:S02]  /*28c0*/  IMAD R8, R23, 0x2, R4 ;  /* 0x0000000217087824 */ /* 0x000fe400078e0204 */
[----:B------:R-:W1:Y:S04]  /*28d0*/  LDSM.16.M88.4 R4, [R4+0x200] ;  /* 0x000200000404783b */ /* 0x000e680000000200 */
[----:B------:R-:W2:Y:S02]  /*28e0*/  LDSM.16.M88.4 R8, [R8+0x200] ;  /* 0x000200000808783b */ /* 0x000ea40000000200 */
.L_x_47:
[----:B------:R-:W-:Y:S05]  /*28f0*/  BSYNC B0 ;  /* 0x0000000000007941 */ /* 0x000fea0003800000 */
.L_x_46:
[C---:B-1----:R-:W-:Y:S01]  /*2900*/  SHF.L.U32 R3, R5.reuse, 0x10, RZ ;  /* 0x0000001005037819 */ /* 0x042fe200000006ff */
[----:B------:R-:W-:Y:S01]  /*2910*/  IMAD.MOV.U32 R14, RZ, RZ, 0x3c09919f ;  /* 0x3c09919fff0e7424 */ /* 0x000fe200078e00ff */
[----:B------:R-:W-:Y:S02]  /*2920*/  MOV R13, 0x3aae005b ;  /* 0x3aae005b000d7802 */ /* 0x000fe40000000f00 */
[----:B------:R-:W-:Y:S01]  /*2930*/  LOP3.LUT R5, R5, 0xffff0000, RZ, 0xc0, !PT ;  /* 0xffff000005057812 */ /* 0x000fe200078ec0ff */
[----:B-----5:R-:W-:Y:S01]  /*2940*/  FMUL R12, R154, R3 ;  /* 0x000000039a0c7220 */ /* 0x020fe20000400000 */
[----:B------:R-:W-:Y:S01]  /*2950*/  IMAD.MOV.U32 R3, RZ, RZ, 0x38eb4c3a ;  /* 0x38eb4c3aff037424 */ /* 0x000fe200078e00ff */
[C---:B------:R-:W-:Y:S02]  /*2960*/  SHF.L.U32 R159, R6.reuse, 0x10, RZ ;  /* 0x00000010069f7819 */ /* 0x040fe400000006ff */
[----:B---3--:R-:W-:Y:S01]  /*2970*/  FFMA R155, R153, R26, R12 ;  /* 0x0000001a999b7223 */ /* 0x008fe2000000000c */
[----:B------:R-:W-:-:S03]  /*2980*/  LOP3.LUT R161, R6, 0xffff0000, RZ, 0xc0, !PT ;  /* 0xffff000006a17812 */ /* 0x000fc600078ec0ff */
[----:B------:R-:W-:-:S04]  /*2990*/  FMUL R162, R155, 0.70710676908493041992 ;  /* 0x3f3504f39ba27820 */ /* 0x000fc80000400000 */
[C---:B------:R-:W-:Y:S01]  /*29a0*/  FMUL R15, R162.reuse, R162 ;  /* 0x000000a2a20f7220 */ /* 0x040fe20000400000 */
[----:B------:R-:W-:-:S04]  /*29b0*/  FSETP.GE.AND P2, PT, |R162|, 1.0029599666595458984, PT ;  /* 0x3f8060fea200780b */ /* 0x000fc80003f46200 */
[----:B------:R-:W-:Y:S02]  /*29c0*/  FSEL R26, |R162|, R15, P2 ;  /* 0x0000000fa21a7208 */ /* 0x000fe40001000200 */
[----:B------:R-:W-:Y:S02]  /*29d0*/  FSEL R19, R3, 8.4834944573231041431e-05, P2 ;  /* 0x38b1e96a03137808 */ /* 0x000fe40001000000 */
[----:B------:R-:W-:Y:S02]  /*29e0*/  FSEL R21, -R13, -0.00082130916416645050049, P2 ;  /* 0xba574d200d157808 */ /* 0x000fe40001000100 */
[----:B------:R-:W-:Y:S02]  /*29f0*/  MOV R15, 0x3d24d99a ;  /* 0x3d24d99a000f7802 */ /* 0x000fe40000000f00 */
[----:B------:R-:W-:Y:S01]  /*2a00*/  FSEL R20, R14, 0.0052134888246655464172, P2 ;  /* 0x3baad5ea0e147808 */ /* 0x000fe20001000000 */
[----:B------:R-:W-:Y:S01]  /*2a10*/  FFMA R21, R26, R19, R21 ;  /* 0x000000131a157223 */ /* 0x000fe20000000015 */
[----:B------:R-:W-:Y:S01]  /*2a20*/  IMAD.MOV.U32 R19, RZ, RZ, 0x3e235519 ;  /* 0x3e235519ff137424 */ /* 0x000fe200078e00ff */
[----:B------:R-:W-:-:S02]  /*2a30*/  FSEL R156, -R15, -0.026868773624300956726, P2 ;  /* 0xbcdc1be70f9c7808 */ /* 0x000fc40001000100 */
[C---:B------:R-:W-:Y:S01]  /*2a40*/  FFMA R21, R26.reuse, R21, R20 ;  /* 0x000000151a157223 */ /* 0x040fe20000000014 */
[----:B------:R-:W-:Y:S02]  /*2a50*/  MOV R20, 0x3f69b4f9 ;  /* 0x3f69b4f900147802 */ /* 0x000fe40000000f00 */
[----:B------:R-:W-:Y:S01]  /*2a60*/  FSEL R158, R19, 0.11284004896879196167, P2 ;  /* 0x3de718af139e7808 */ /* 0x000fe20001000000 */
[----:B------:R-:W-:Y:S01]  /*2a70*/  FFMA R157, R26, R21, R156 ;  /* 0x000000151a9d7223 */ /* 0x000fe2000000009c */
[----:B------:R-:W-:Y:S01]  /*2a80*/  IMAD.MOV.U32 R21, RZ, RZ, 0x3f210a14 ;  /* 0x3f210a14ff157424 */ /* 0x000fe200078e00ff */
[----:B------:R-:W-:Y:S02]  /*2a90*/  FSEL R156, R20, -0.37612664699554443359, P2 ;  /* 0xbec093ac149c7808 */ /* 0x000fe40001000000 */
[----:B------:R-:W-:Y:S02]  /*2aa0*/  FFMA R157, R26, R157, R158 ;  /* 0x0000009d1a9d7223 */ /* 0x000fe4000000009e */
[----:B------:R-:W-:-:S02]  /*2ab0*/  FSEL R158, R21, 0.12837915122509002686, P2 ;  /* 0x3e0375d3159e7808 */ /* 0x000fc40001000000 */
[----:B------:R-:W-:Y:S01]  /*2ac0*/  FFMA R157, R26, R157, R156 ;  /* 0x0000009d1a9d7223 */ /* 0x000fe2000000009c */
[----:B------:R-:W-:-:S03]  /*2ad0*/  FSEL R156, -|R162|, R162, P2 ;  /* 0x000000a2a29c7208 */ /* 0x000fc60001000300 */
[----:B------:R-:W-:Y:S01]  /*2ae0*/  FFMA R157, R26, R157, R158 ;  /* 0x0000009d1a9d7223 */ /* 0x000fe2000000009e */
[C---:B------:R-:W-:Y:S01]  /*2af0*/  FMUL R26, R154.reuse, R5 ;  /* 0x000000059a1a7220 */ /* 0x040fe20000400000 */
[C---:B------:R-:W-:Y:S02]  /*2b00*/  FMUL R158, R154.reuse, R161 ;  /* 0x000000a19a9e7220 */ /* 0x040fe40000400000 */
[----:B------:R-:W-:Y:S01]  /*2b10*/  FFMA R157, R157, R156, R156 ;  /* 0x0000009c9d9d7223 */ /* 0x000fe2000000009c */
[----:B------:R-:W-:Y:S01]  /*2b20*/  FMUL R156, R154, R159 ;  /* 0x0000009f9a9c7220 */ /* 0x000fe20000400000 */
[C---:B------:R-:W-:Y:S01]  /*2b30*/  FFMA R27, R153.reuse, R27, R26 ;  /* 0x0000001b991b7223 */ /* 0x040fe2000000001a */
[C---:B------:R-:W-:Y:S01]  /*2b40*/  FFMA R29, R153.reuse, R29, R158 ;  /* 0x0000001d991d7223 */ /* 0x040fe2000000009e */
[----:B------:R-:W1:Y:S01]  /*2b50*/  @P2 MUFU.EX2 R160, R157 ;  /* 0x0000009d00a02308 */ /* 0x000e620000000800 */
[----:B------:R-:W-:Y:S01]  /*2b60*/  FFMA R5, R153, R28, R156 ;  /* 0x0000001c99057223 */ /* 0x000fe2000000009c */
[----:B------:R-:W-:Y:S01]  /*2b70*/  FMUL R179, R27, 0.70710676908493041992 ;  /* 0x3f3504f31bb37820 */ /* 0x000fe20000400000 */
[----:B------:R-:W-:-:S02]  /*2b80*/  FMUL R164, R29, 0.70710676908493041992 ;  /* 0x3f3504f31da47820 */ /* 0x000fc40000400000 */
[----:B------:R-:W-:Y:S01]  /*2b90*/  FMUL R181, R5, 0.70710676908493041992 ;  /* 0x3f3504f305b57820 */ /* 0x000fe20000400000 */
[----:B------:R-:W-:Y:S01]  /*2ba0*/  FMUL R6, R179, R179 ;  /* 0x000000b3b3067220 */ /* 0x000fe20000400000 */
[C---:B------:R-:W-:Y:S01]  /*2bb0*/  FMUL R171, R164.reuse, R164 ;  /* 0x000000a4a4ab7220 */ /* 0x040fe20000400000 */
[----:B------:R-:W-:Y:S01]  /*2bc0*/  FSETP.GE.AND P5, PT, |R164|, 1.0029599666595458984, PT ;  /* 0x3f8060fea400780b */ /* 0x000fe20003fa6200 */
[C---:B------:R-:W-:Y:S01]  /*2bd0*/  FMUL R28, R181.reuse, R181 ;  /* 0x000000b5b51c7220 */ /* 0x040fe20000400000 */
[----:B------:R-:W-:Y:S01]  /*2be0*/  FSETP.GE.AND P3, PT, |R181|, 1.0029599666595458984, PT ;  /* 0x3f8060feb500780b */ /* 0x000fe20003f66200 */
[----:B------:R-:W-:Y:S01]  /*2bf0*/  FMUL R5, R5, 0.5 ;  /* 0x3f00000005057820 */ /* 0x000fe20000400000 */
[C---:B------:R-:W-:Y:S02]  /*2c00*/  FSEL R173, R3.reuse, 8.4834944573231041431e-05, P5 ;  /* 0x38b1e96a03ad7808 */ /* 0x040fe40002800000 */
[----:B------:R-:W-:Y:S02]  /*2c10*/  FSEL R167, R3, 8.4834944573231041431e-05, P3 ;  /* 0x38b1e96a03a77808 */ /* 0x000fe40001800000 */
[C---:B------:R-:W-:Y:S01]  /*2c20*/  FSEL R169, -R13.reuse, -0.00082130916416645050049, P3 ;  /* 0xba574d200da97808 */ /* 0x040fe20001800100 */
[----:B-1----:R-:W-:Y:S01]  /*2c30*/  @P2 FADD R160, -R160, 1 ;  /* 0x3f800000a0a02421 */ /* 0x002fe20000000100 */
[----:B------:R-:W-:-:S02]  /*2c40*/  FSEL R175, -R13, -0.00082130916416645050049, P5 ;  /* 0xba574d200daf7808 */ /* 0x000fc40002800100 */
[----:B------:R-:W-:Y:S02]  /*2c50*/  FSEL R177, R14, 0.0052134888246655464172, P5 ;  /* 0x3baad5ea0eb17808 */ /* 0x000fe40002800000 */
[----:B------:R-:W-:Y:S02]  /*2c60*/  @P2 LOP3.LUT R157, R160, 0x80000000, R162, 0xb8, !PT ;  /* 0x80000000a09d2812 */ /* 0x000fe400078eb8a2 */
[----:B------:R-:W-:Y:S02]  /*2c70*/  FSETP.GE.AND P2, PT, |R179|, 1.0029599666595458984, PT ;  /* 0x3f8060feb300780b */ /* 0x000fe40003f46200 */
[----:B------:R-:W-:Y:S01]  /*2c80*/  FSEL R160, |R181|, R28, P3 ;  /* 0x0000001cb5a07208 */ /* 0x000fe20001800200 */
[----:B------:R-:W-:Y:S01]  /*2c90*/  FADD R157, R157, 1 ;  /* 0x3f8000009d9d7421 */ /* 0x000fe20000000000 */
[----:B------:R-:W-:Y:S02]  /*2ca0*/  FSEL R6, |R179|, R6, P2 ;  /* 0x00000006b3067208 */ /* 0x000fe40001000200 */
[----:B------:R-:W-:Y:S01]  /*2cb0*/  FSEL R159, R3, 8.4834944573231041431e-05, P2 ;  /* 0x38b1e96a039f7808 */ /* 0x000fe20001000000 */
[----:B------:R-:W-:Y:S01]  /*2cc0*/  FFMA R169, R160, R167, R169 ;  /* 0x000000a7a0a97223 */ /* 0x000fe200000000a9 */
[----:B------:R-:W-:-:S02]  /*2cd0*/  FSEL R161, -R13, -0.00082130916416645050049, P2 ;  /* 0xba574d200da17808 */ /* 0x000fc40001000100 */
[C---:B------:R-:W-:Y:S02]  /*2ce0*/  FSEL R167, -R15.reuse, -0.026868773624300956726, P2 ;  /* 0xbcdc1be70fa77808 */ /* 0x040fe40001000100 */
[----:B------:R-:W-:Y:S01]  /*2cf0*/  FSEL R162, |R164|, R171, P5 ;  /* 0x000000aba4a27208 */ /* 0x000fe20002800200 */
[----:B------:R-:W-:Y:S01]  /*2d00*/  FFMA R159, R6, R159, R161 ;  /* 0x0000009f069f7223 */ /* 0x000fe200000000a1 */
[C---:B------:R-:W-:Y:S02]  /*2d10*/  FSEL R161, R14.reuse, 0.0052134888246655464172, P2 ;  /* 0x3baad5ea0ea17808 */ /* 0x040fe40001000000 */
[----:B------:R-:W-:Y:S01]  /*2d20*/  FSEL R171, R14, 0.0052134888246655464172, P3 ;  /* 0x3baad5ea0eab7808 */ /* 0x000fe20001800000 */
[----:B------:R-:W-:Y:S01]  /*2d30*/  FFMA R173, R162, R173, R175 ;  /* 0x000000ada2ad7223 */ /* 0x000fe200000000af */
[----:B------:R-:W-:Y:S01]  /*2d40*/  FSEL R175, -R15, -0.026868773624300956726, P5 ;  /* 0xbcdc1be70faf7808 */ /* 0x000fe20002800100 */
[----:B------:R-:W-:Y:S01]  /*2d50*/  FFMA R159, R6, R159, R161 ;  /* 0x0000009f069f7223 */ /* 0x000fe200000000a1 */
[----:B------:R-:W-:Y:S01]  /*2d60*/  FSEL R161, R19, 0.11284004896879196167, P2 ;  /* 0x3de718af13a17808 */ /* 0x000fe20001000000 */
[----:B------:R-:W-:Y:S01]  /*2d70*/  FFMA R169, R160, R169, R171 ;  /* 0x000000a9a0a97223 */ /* 0x000fe200000000ab */
[----:B------:R-:W-:Y:S01]  /*2d80*/  FSEL R171, -R15, -0.026868773624300956726, P3 ;  /* 0xbcdc1be70fab7808 */ /* 0x000fe20001800100 */
[----:B------:R-:W-:Y:S01]  /*2d90*/  FFMA R159, R6, R159, R167 ;  /* 0x0000009f069f7223 */ /* 0x000fe200000000a7 */
[----:B------:R-:W-:Y:S01]  /*2da0*/  FSEL R167, R20, -0.37612664699554443359, P2 ;  /* 0xbec093ac14a77808 */ /* 0x000fe20001000000 */
[----:B------:R-:W-:Y:S01]  /*2db0*/  FFMA R177, R162, R173, R177 ;  /* 0x000000ada2b17223 */ /* 0x000fe200000000b1 */
[----:B------:R-:W-:Y:S01]  /*2dc0*/  FSEL R173, R19, 0.11284004896879196167, P3 ;  /* 0x3de718af13ad7808 */ /* 0x000fe20001800000 */
[----:B------:R-:W-:Y:S01]  /*2dd0*/  FFMA R159, R6, R159, R161 ;  /* 0x0000009f069f7223 */ /* 0x000fe200000000a1 */
[----:B------:R-:W-:Y:S01]  /*2de0*/  FSEL R161, R21, 0.12837915122509002686, P2 ;  /* 0x3e0375d315a17808 */ /* 0x000fe20001000000 */
[----:B------:R-:W-:Y:S01]  /*2df0*/  FFMA R169, R160, R169, R171 ;  /* 0x000000a9a0a97223 */ /* 0x000fe200000000ab */
[----:B------:R-:W-:Y:S01]  /*2e00*/  FSEL R28, -|R179|, R179, P2 ;  /* 0x000000b3b31c7208 */ /* 0x000fe20001000300 */
[----:B------:R-:W-:Y:S01]  /*2e10*/  FFMA R159, R6, R159, R167 ;  /* 0x0000009f069f7223 */ /* 0x000fe200000000a7 */
[----:B------:R-:W-:Y:S01]  /*2e20*/  FSEL R167, R20, -0.37612664699554443359, P3 ;  /* 0xbec093ac14a77808 */ /* 0x000fe20001800000 */
[----:B------:R-:W-:Y:S01]  /*2e30*/  FFMA R169, R160, R169, R173 ;  /* 0x000000a9a0a97223 */ /* 0x000fe200000000ad */
[----:B------:R-:W-:Y:S01]  /*2e40*/  FSEL R171, R19, 0.11284004896879196167, P5 ;  /* 0x3de718af13ab7808 */ /* 0x000fe20002800000 */
[----:B------:R-:W-:Y:S01]  /*2e50*/  FFMA R161, R6, R159, R161 ;  /* 0x0000009f06a17223 */ /* 0x000fe200000000a1 */
[----:B------:R-:W-:Y:S01]  /*2e60*/  FFMA R175, R162, R177, R175 ;  /* 0x000000b1a2af7223 */ /* 0x000fe200000000af */
[----:B------:R-:W-:Y:S01]  /*2e70*/  FSEL R159, R21, 0.12837915122509002686, P3 ;  /* 0x3e0375d3159f7808 */ /* 0x000fe20001800000 */
[----:B------:R-:W-:Y:S01]  /*2e80*/  FFMA R167, R160, R169, R167 ;  /* 0x000000a9a0a77223 */ /* 0x000fe200000000a7 */
[----:B------:R-:W-:Y:S01]  /*2e90*/  FFMA R161, R161, R28, R28 ;  /* 0x0000001ca1a17223 */ /* 0x000fe2000000001c */
[----:B------:R-:W-:Y:S01]  /*2ea0*/  FSEL R169, R20, -0.37612664699554443359, P5 ;  /* 0xbec093ac14a97808 */ /* 0x000fe20002800000 */
[----:B------:R-:W-:Y:S01]  /*2eb0*/  FFMA R171, R162, R175, R171 ;  /* 0x000000afa2ab7223 */ /* 0x000fe200000000ab */
[----:B------:R-:W-:Y:S01]  /*2ec0*/  FSEL R6, -|R181|, R181, P3 ;  /* 0x000000b5b5067208 */ /* 0x000fe20001800300 */
[----:B------:R-:W1:Y:S01]  /*2ed0*/  @P2 MUFU.EX2 R28, R161 ;  /* 0x000000a1001c2308 */ /* 0x000e620000000800 */
[----:B------:R-:W-:Y:S01]  /*2ee0*/  FFMA R159, R160, R167, R159 ;  /* 0x000000a7a09f7223 */ /* 0x000fe2000000009f */
[----:B------:R-:W-:Y:S01]  /*2ef0*/  FSEL R160, R21, 0.12837915122509002686, P5 ;  /* 0x3e0375d315a07808 */ /* 0x000fe20002800000 */
[----:B------:R-:W-:Y:S01]  /*2f00*/  FFMA R169, R162, R171, R169 ;  /* 0x000000aba2a97223 */ /* 0x000fe200000000a9 */
[----:B------:R-:W-:-:S02]  /*2f10*/  IMAD.U32 R167, R7, 0x10000, RZ ;  /* 0x0001000007a77824 */ /* 0x000fc400078e00ff */
[----:B------:R-:W-:Y:S01]  /*2f20*/  FFMA R6, R159, R6, R6 ;  /* 0x000000069f067223 */ /* 0x000fe20000000006 */
[----:B------:R-:W-:Y:S01]  /*2f30*/  FSEL R159, -|R164|, R164, P5 ;  /* 0x000000a4a49f7208 */ /* 0x000fe20002800300 */
[----:B------:R-:W-:Y:S01]  /*2f40*/  FFMA R160, R162, R169, R160 ;  /* 0x000000a9a2a07223 */ /* 0x000fe200000000a0 */
[----:B------:R-:W-:Y:S01]  /*2f50*/  LOP3.LUT R169, R7, 0xffff0000, RZ, 0xc0, !PT ;  /* 0xffff000007a97812 */ /* 0x000fe200078ec0ff */
[----:B------:R-:W3:Y:S01]  /*2f60*/  @P3 MUFU.EX2 R166, R6 ;  /* 0x0000000600a63308 */ /* 0x000ee20000000800 */
[----:B------:R-:W-:Y:S01]  /*2f70*/  SHF.L.U32 R7, R4, 0x10, RZ ;  /* 0x0000001004077819 */ /* 0x000fe200000006ff */
[----:B------:R-:W-:Y:S02]  /*2f80*/  FFMA R159, R160, R159, R159 ;  /* 0x0000009fa09f7223 */ /* 0x000fe4000000009f */
[C---:B------:R-:W-:Y:S02]  /*2f90*/  FMUL R160, R154.reuse, R169 ;  /* 0x000000a99aa07220 */ /* 0x040fe40000400000 */
[----:B------:R-:W-:-:S02]  /*2fa0*/  FMUL R162, R154, R7 ;  /* 0x000000079aa27220 */ /* 0x000fc40000400000 */
[----:B------:R-:W4:Y:S01]  /*2fb0*/  @P5 MUFU.EX2 R168, R159 ;  /* 0x0000009f00a85308 */ /* 0x000f220000000800 */
[----:B-1----:R-:W-:Y:S01]  /*2fc0*/  @P2 FADD R28, -R28, 1 ;  /* 0x3f8000001c1c2421 */ /* 0x002fe20000000100 */
[----:B------:R-:W-:-:S04]  /*2fd0*/  FFMA R31, R153, R31, R160 ;  /* 0x0000001f991f7223 */ /* 0x000fc800000000a0 */
[----:B------:R-:W-:Y:S01]  /*2fe0*/  @P2 LOP3.LUT R161, R28, 0x80000000, R179, 0xb8, !PT ;  /* 0x800000001ca12812 */ /* 0x000fe200078eb8b3 */
[----:B------:R-:W-:Y:S01]  /*2ff0*/  FMUL R28, R154, R167 ;  /* 0x000000a79a1c7220 */ /* 0x000fe20000400000 */
[C---:B------:R-:W-:Y:S01]  /*3000*/  FFMA R167, R153.reuse, R24, R162 ;  /* 0x0000001899a77223 */ /* 0x040fe200000000a2 */
[----:B---3--:R-:W-:Y:S02]  /*3010*/  @P3 FADD R166, -R166, 1 ;  /* 0x3f800000a6a63421 */ /* 0x008fe40000000100 */
[----:B------:R-:W-:Y:S01]  /*3020*/  FFMA R7, R153, R30, R28 ;  /* 0x0000001e99077223 */ /* 0x000fe2000000001c */
[----:B------:R-:W-:Y:S02]  /*3030*/  FADD R161, R161, 1 ;  /* 0x3f800000a1a17421 */ /* 0x000fe40000000000 */
[----:B------:R-:W-:Y:S01]  /*3040*/  @P3 LOP3.LUT R6, R166, 0x80000000, R181, 0xb8, !PT ;  /* 0x80000000a6063812 */ /* 0x000fe200078eb8b5 */
[----:B------:R-:W-:Y:S01]  /*3050*/  FMUL R183, R7, 0.70710676908493041992 ;  /* 0x3f3504f307b77820 */ /* 0x000fe20000400000 */
[----:B------:R-:W-:Y:S01]  /*3060*/  FMUL R166, R167, 0.70710676908493041992 ;  /* 0x3f3504f3a7a67820 */ /* 0x000fe20000400000 */
[----:B----4-:R-:W-:Y:S01]  /*3070*/  @P5 FADD R169, -R168, 1 ;  /* 0x3f800000a8a95421 */ /* 0x010fe20000000100 */
[----:B------:R-:W-:Y:S01]  /*3080*/  FMUL R168, R31, 0.70710676908493041992 ;  /* 0x3f3504f31fa87820 */ /* 0x000fe20000400000 */
[C---:B------:R-:W-:Y:S01]  /*3090*/  FMUL R24, R183.reuse, R183 ;  /* 0x000000b7b7187220 */ /* 0x040fe20000400000 */
[----:B------:R-:W-:Y:S01]  /*30a0*/  FSETP.GE.AND P3, PT, |R183|, 1.0029599666595458984, PT ;  /* 0x3f8060feb700780b */ /* 0x000fe20003f66200 */
[----:B------:R-:W-:Y:S01]  /*30b0*/  FADD R6, R6, 1 ;  /* 0x3f80000006067421 */ /* 0x000fe20000000000 */
[----:B------:R-:W-:Y:S01]  /*30c0*/  @P5 LOP3.LUT R159, R169, 0x80000000, R164, 0xb8, !PT ;  /* 0x80000000a99f5812 */ /* 0x000fe200078eb8a4 */
[C---:B------:R-:W-:Y:S01]  /*30d0*/  FMUL R175, R168.reuse, R168 ;  /* 0x000000a8a8af7220 */ /* 0x040fe20000400000 */
[----:B------:R-:W-:Y:S01]  /*30e0*/  FSETP.GE.AND P5, PT, |R168|, 1.0029599666595458984, PT ;  /* 0x3f8060fea800780b */ /* 0x000fe20003fa6200 */
[----:B------:R-:W-:Y:S01]  /*30f0*/  FMUL R169, R166, R166 ;  /* 0x000000a6a6a97220 */ /* 0x000fe20000400000 */
[----:B------:R-:W-:Y:S01]  /*3100*/  FSEL R30, |R183|, R24, P3 ;  /* 0x00000018b71e7208 */ /* 0x000fe20001800200 */
[----:B------:R-:W-:Y:S01]  /*3110*/  FADD R159, R159, 1 ;  /* 0x3f8000009f9f7421 */ /* 0x000fe20000000000 */
[----:B------:R-:W-:Y:S01]  /*3120*/  FSEL R171, R3, 8.4834944573231041431e-05, P3 ;  /* 0x38b1e96a03ab7808 */ /* 0x000fe20001800000 */
[----:B------:R-:W-:Y:S01]  /*3130*/  FMUL R167, R167, 0.5 ;  /* 0x3f000000a7a77820 */ /* 0x000fe20000400000 */
[----:B------:R-:W-:-:S02]  /*3140*/  FSEL R173, -R13, -0.00082130916416645050049, P3 ;  /* 0xba574d200dad7808 */ /* 0x000fc40001800100 */
[----:B------:R-:W-:Y:S02]  /*3150*/  FSETP.GE.AND P2, PT, |R166|, 1.0029599666595458984, PT ;  /* 0x3f8060fea600780b */ /* 0x000fe40003f46200 */
[----:B------:R-:W-:Y:S01]  /*3160*/  FSEL R170, |R168|, R175, P5 ;  /* 0x000000afa8aa7208 */ /* 0x000fe20002800200 */
[----:B------:R-:W-:Y:S01]  /*3170*/  FFMA R175, R30, R171, R173 ;  /* 0x000000ab1eaf7223 */ /* 0x000fe200000000ad */
[----:B------:R-:W-:Y:S02]  /*3180*/  FSEL R177, R3, 8.4834944573231041431e-05, P5 ;  /* 0x38b1e96a03b17808 */ /* 0x000fe40002800000 */
[----:B------:R-:W-:Y:S02]  /*3190*/  FSEL R179, -R13, -0.00082130916416645050049, P5 ;  /* 0xba574d200db37808 */ /* 0x000fe40002800100 */
[----:B------:R-:W-:Y:S02]  /*31a0*/  FSEL R24, |R166|, R169, P2 ;  /* 0x000000a9a6187208 */ /* 0x000fe40001000200 */
[----:B------:R-:W-:Y:S01]  /*31b0*/  FSEL R169, R3, 8.4834944573231041431e-05, P2 ;  /* 0x38b1e96a03a97808 */ /* 0x000fe20001000000 */
[----:B------:R-:W-:Y:S01]  /*31c0*/  FFMA R179, R170, R177, R179 ;  /* 0x000000b1aab37223 */ /* 0x000fe200000000b3 */
[----:B------:R-:W-:-:S02]  /*31d0*/  FSEL R171, -R13, -0.00082130916416645050049, P2 ;  /* 0xba574d200dab7808 */ /* 0x000fc40001000100 */
[C---:B------:R-:W-:Y:S02]  /*31e0*/  FSEL R177, R14.reuse, 0.0052134888246655464172, P3 ;  /* 0x3baad5ea0eb17808 */ /* 0x040fe40001800000 */
[----:B------:R-:W-:Y:S01]  /*31f0*/  FSEL R181, R14, 0.0052134888246655464172, P5 ;  /* 0x3baad5ea0eb57808 */ /* 0x000fe20002800000 */
[----:B------:R-:W-:Y:S01]  /*3200*/  FFMA R169, R24, R169, R171 ;  /* 0x000000a918a97223 */ /* 0x000fe200000000ab */
[----:B------:R-:W-:Y:S01]  /*3210*/  FSEL R173, R14, 0.0052134888246655464172, P2 ;  /* 0x3baad5ea0ead7808 */ /* 0x000fe20001000000 */
[----:B------:R-:W-:Y:S01]  /*3220*/  FFMA R175, R30, R175, R177 ;  /* 0x000000af1eaf7223 */ /* 0x000fe200000000b1 */
[C---:B------:R-:W-:Y:S01]  /*3230*/  FSEL R171, -R15.reuse, -0.026868773624300956726, P3 ;  /* 0xbcdc1be70fab7808 */ /* 0x040fe20001800100 */
        /* <DEDUP_REMOVED lines=13> */
[----:B------:R-:W-:Y:S01]  /*3310*/  FSEL R177, R20, -0.37612664699554443359, P5 ;  /* 0xbec093ac14b17808 */ /* 0x000fe20002800000 */
[----:B------:R-:W-:Y:S01]  /*3320*/  FFMA R179, R170, R179, R181 ;  /* 0x000000b3aab37223 */ /* 0x000fe200000000b5 */
[----:B------:R-:W-:Y:S01]  /*3330*/  FSEL R171, R19, 0.11284004896879196167, P2 ;  /* 0x3de718af13ab7808 */ /* 0x000fe20001000000 */
[----:B------:R-:W-:Y:S01]  /*3340*/  FFMA R173, R30, R173, R175 ;  /* 0x000000ad1ead7223 */ /* 0x000fe200000000af */
[----:B------:R-:W-:Y:S01]  /*3350*/  FSEL R164, -|R183|, R183, P3 ;  /* 0x000000b7b7a47208 */ /* 0x000fe20001800300 */
[----:B------:R-:W-:Y:S01]  /*3360*/  FFMA R177, R170, R179, R177 ;  /* 0x000000b3aab17223 */ /* 0x000fe200000000b1 */
[C---:B------:R-:W-:Y:S01]  /*3370*/  FSEL R175, R21.reuse, 0.12837915122509002686, P5 ;  /* 0x3e0375d315af7808 */ /* 0x040fe20002800000 */
[----:B------:R-:W-:Y:S01]  /*3380*/  FFMA R171, R24, R169, R171 ;  /* 0x000000a918ab7223 */ /* 0x000fe200000000ab */
[----:B------:R-:W-:Y:S01]  /*3390*/  FSEL R30, R21, 0.12837915122509002686, P2 ;  /* 0x3e0375d3151e7808 */ /* 0x000fe20001000000 */
[----:B------:R-:W-:Y:S01]  /*33a0*/  FFMA R169, R173, R164, R164 ;  /* 0x000000a4ada97223 */ /* 0x000fe200000000a4 */
[----:B------:R-:W-:Y:S01]  /*33b0*/  FSEL R173, R20, -0.37612664699554443359, P2 ;  /* 0xbec093ac14ad7808 */ /* 0x000fe20001000000 */
[----:B------:R-:W-:Y:S01]  /*33c0*/  FFMA R175, R170, R177, R175 ;  /* 0x000000b1aaaf7223 */ /* 0x000fe200000000af */
[----:B------:R-:W-:Y:S01]  /*33d0*/  FSEL R170, -|R168|, R168, P5 ;  /* 0x000000a8a8aa7208 */ /* 0x000fe20002800300 */
[----:B------:R-:W1:Y:S01]  /*33e0*/  @P3 MUFU.EX2 R164, R169 ;  /* 0x000000a900a43308 */ /* 0x000e620000000800 */
[----:B--2---:R-:W-:Y:S01]  /*33f0*/  LOP3.LUT R177, R8, 0xffff0000, RZ, 0xc0, !PT ;  /* 0xffff000008b17812 */ /* 0x004fe200078ec0ff */
[----:B------:R-:W-:-:S02]  /*3400*/  FFMA R173, R24, R171, R173 ;  /* 0x000000ab18ad7223 */ /* 0x000fc400000000ad */
[----:B------:R-:W-:Y:S01]  /*3410*/  FFMA R171, R175, R170, R170 ;  /* 0x000000aaafab7223 */ /* 0x000fe200000000aa */
[----:B------:R-:W-:Y:S01]  /*3420*/  FSEL R175, -|R166|, R166, P2 ;  /* 0x000000a6a6af7208 */ /* 0x000fe20001000300 */
[----:B------:R-:W-:Y:S01]  /*3430*/  FFMA R30, R24, R173, R30 ;  /* 0x000000ad181e7223 */ /* 0x000fe2000000001e */
[----:B------:R-:W-:Y:S01]  /*3440*/  LOP3.LUT R173, R4, 0xffff0000, RZ, 0xc0, !PT ;  /* 0xffff000004ad7812 */ /* 0x000fe200078ec0ff */
[----:B------:R-:W2:Y:S02]  /*3450*/  @P5 MUFU.EX2 R174, R171 ;  /* 0x000000ab00ae5308 */ /* 0x000ea40000000800 */
[----:B------:R-:W-:Y:S01]  /*3460*/  FFMA R172, R30, R175, R175 ;  /* 0x000000af1eac7223 */ /* 0x000fe200000000af */
[----:B------:R-:W-:Y:S02]  /*3470*/  IMAD.U32 R175, R8, 0x10000, RZ ;  /* 0x0001000008af7824 */ /* 0x000fe400078e00ff */
[C---:B------:R-:W-:Y:S02]  /*3480*/  FMUL R24, R154.reuse, R173 ;  /* 0x000000ad9a187220 */ /* 0x040fe40000400000 */
[----:B------:R-:W-:Y:S01]  /*3490*/  FMUL R30, R154, R175 ;  /* 0x000000af9a1e7220 */ /* 0x000fe20000400000 */
[----:B------:R-:W3:Y:S01]  /*34a0*/  @P2 MUFU.EX2 R170, R172 ;  /* 0x000000ac00aa2308 */ /* 0x000ee20000000800 */
[----:B-1----:R-:W-:Y:S01]  /*34b0*/  @P3 FADD R164, -R164, 1 ;  /* 0x3f800000a4a43421 */ /* 0x002fe20000000100 */
[C---:B------:R-:W-:Y:S01]  /*34c0*/  FFMA R8, R153.reuse, R25, R24 ;  /* 0x0000001999087223 */ /* 0x040fe20000000018 */
[----:B------:R-:W-:-:S03]  /*34d0*/  FFMA R4, R153, R32, R30 ;  /* 0x0000002099047223 */ /* 0x000fc6000000001e */
[----:B------:R-:W-:Y:S01]  /*34e0*/  @P3 LOP3.LUT R169, R164, 0x80000000, R183, 0xb8, !PT ;  /* 0x80000000a4a93812 */ /* 0x000fe200078eb8b7 */
[----:B------:R-:W-:Y:S01]  /*34f0*/  FMUL R32, R8, 0.70710676908493041992 ;  /* 0x3f3504f308207820 */ /* 0x000fe20000400000 */
[----:B------:R-:W-:Y:S01]  /*3500*/  FMUL R164, R154, R177 ;  /* 0x000000b19aa47220 */ /* 0x000fe20000400000 */
[----:B--2---:R-:W-:Y:S01]  /*3510*/  @P5 FADD R175, -R174, 1 ;  /* 0x3f800000aeaf5421 */ /* 0x004fe20000000100 */
[----:B------:R-:W-:Y:S01]  /*3520*/  FMUL R8, R8, 0.5 ;  /* 0x3f00000008087820 */ /* 0x000fe20000400000 */
[----:B------:R-:W-:Y:S01]  /*3530*/  FADD R169, R169, 1 ;  /* 0x3f800000a9a97421 */ /* 0x000fe20000000000 */
[----:B------:R-:W-:Y:S02]  /*3540*/  FFMA R33, R153, R33, R164 ;  /* 0x0000002199217223 */ /* 0x000fe400000000a4 */
[----:B------:R-:W-:Y:S02]  /*3550*/  @P5 LOP3.LUT R171, R175, 0x80000000, R168, 0xb8, !PT ;  /* 0x80000000afab5812 */ /* 0x000fe400078eb8a8 */
[----:B------:R-:W-:Y:S01]  /*3560*/  FMUL R25, R33, 0.70710676908493041992 ;  /* 0x3f3504f321197820 */ /* 0x000fe20000400000 */
[----:B---3--:R-:W-:Y:S01]  /*3570*/  @P2 FADD R173, -R170, 1 ;  /* 0x3f800000aaad2421 */ /* 0x008fe20000000100 */
[----:B------:R-:W-:Y:S01]  /*3580*/  FMUL R170, R4, 0.70710676908493041992 ;  /* 0x3f3504f304aa7820 */ /* 0x000fe20000400000 */
[----:B------:R-:W-:Y:S01]  /*3590*/  FADD R171, R171, 1 ;  /* 0x3f800000abab7421 */ /* 0x000fe20000000000 */
[C---:B------:R-:W-:Y:S01]  /*35a0*/  FMUL R174, R25.reuse, R25 ;  /* 0x0000001919ae7220 */ /* 0x040fe20000400000 */
[----:B------:R-:W-:Y:S01]  /*35b0*/  FSETP.GE.AND P5, PT, |R25|, 1.0029599666595458984, PT ;  /* 0x3f8060fe1900780b */ /* 0x000fe20003fa6200 */
[----:B------:R-:W-:Y:S01]  /*35c0*/  FMUL R175, R170, R170 ;  /* 0x000000aaaaaf7220 */ /* 0x000fe20000400000 */
[----:B------:R-:W-:Y:S01]  /*35d0*/  @P2 LOP3.LUT R172, R173, 0x80000000, R166, 0xb8, !PT ;  /* 0x80000000adac2812 */ /* 0x000fe200078eb8a6 */
[C---:B------:R-:W-:Y:S01]  /*35e0*/  FMUL R173, R32.reuse, R32 ;  /* 0x0000002020ad7220 */ /* 0x040fe20000400000 */
[----:B------:R-:W-:-:S02]  /*35f0*/  FSETP.GE.AND P2, PT, |R32|, 1.0029599666595458984, PT ;  /* 0x3f8060fe2000780b */ /* 0x000fc40003f46200 */
[----:B------:R-:W-:Y:S01]  /*3600*/  FSETP.GE.AND P3, PT, |R170|, 1.0029599666595458984, PT ;  /* 0x3f8060feaa00780b */ /* 0x000fe20003f66200 */
[----:B------:R-:W-:Y:S01]  /*3610*/  FADD R172, R172, 1 ;  /* 0x3f800000acac7421 */ /* 0x000fe20000000000 */
[----:B------:R-:W-:Y:S02]  /*3620*/  FSEL R173, |R32|, R173, P2 ;  /* 0x000000ad20ad7208 */ /* 0x000fe40001000200 */
[----:B------:R-:W-:Y:S01]  /*3630*/  FSEL R166, R3, 8.4834944573231041431e-05, P2 ;  /* 0x38b1e96a03a67808 */ /* 0x000fe20001000000 */
[----:B------:R-:W-:Y:S01]  /*3640*/  FMUL R167, R172, R167 ;  /* 0x000000a7aca77220 */ /* 0x000fe20000400000 */
[----:B------:R-:W-:Y:S02]  /*3650*/  FSEL R168, -R13, -0.00082130916416645050049, P2 ;  /* 0xba574d200da87808 */ /* 0x000fe40001000100 */
[----:B------:R-:W-:Y:S02]  /*3660*/  FSEL R176, |R170|, R175, P3 ;  /* 0x000000afaab07208 */ /* 0x000fe40001800200 */
[----:B------:R-:W-:Y:S01]  /*3670*/  FSEL R175, R3, 8.4834944573231041431e-05, P3 ;  /* 0x38b1e96a03af7808 */ /* 0x000fe20001800000 */
[----:B------:R-:W-:Y:S01]  /*3680*/  FFMA R166, R173, R166, R168 ;  /* 0x000000a6ada67223 */ /* 0x000fe200000000a8 */
[----:B------:R-:W-:-:S02]  /*3690*/  FSEL R177, -R13, -0.00082130916416645050049, P3 ;  /* 0xba574d200db17808 */ /* 0x000fc40001800100 */
[----:B------:R-:W-:Y:S02]  /*36a0*/  FSEL R168, R14, 0.0052134888246655464172, P2 ;  /* 0x3baad5ea0ea87808 */ /* 0x000fe40001000000 */
[----:B------:R-:W-:Y:S01]  /*36b0*/  FSEL R178, |R25|, R174, P5 ;  /* 0x000000ae19b27208 */ /* 0x000fe20002800200 */
[----:B------:R-:W-:Y:S01]  /*36c0*/  FFMA R175, R176, R175, R177 ;  /* 0x000000afb0af7223 */ /* 0x000fe200000000b1 */
[----:B------:R-:W-:Y:S01]  /*36d0*/  FSEL R179, R3, 8.4834944573231041431e-05, P5 ;  /* 0x38b1e96a03b37808 */ /* 0x000fe20002800000 */
[----:B------:R-:W-:Y:S01]  /*36e0*/  FFMA R166, R173, R166, R168 ;  /* 0x000000a6ada67223 */ /* 0x000fe200000000a8 */
[----:B------:R-:W-:Y:S02]  /*36f0*/  FSEL R181, -R13, -0.00082130916416645050049, P5 ;  /* 0xba574d200db57808 */ /* 0x000fe40002800100 */
[----:B------:R-:W-:Y:S02]  /*3700*/  FSEL R177, R14, 0.0052134888246655464172, P3 ;  /* 0x3baad5ea0eb17808 */ /* 0x000fe40001800000 */
[----:B------:R-:W-:Y:S01]  /*3710*/  FSEL R174, -R15, -0.026868773624300956726, P2 ;  /* 0xbcdc1be70fae7808 */ /* 0x000fe20001000100 */
[----:B------:R-:W-:Y:S01]  /*3720*/  FFMA R179, R178, R179, R181 ;  /* 0x000000b3b2b37223 */ /* 0x000fe200000000b5 */
[----:B------:R-:W-:Y:S01]  /*3730*/  FSEL R183, R14, 0.0052134888246655464172, P5 ;  /* 0x3baad5ea0eb77808 */ /* 0x000fe20002800000 */
        /* <DEDUP_REMOVED lines=8> */
[C---:B------:R-:W-:Y:S01]  /*37c0*/  FFMA R175, R176.reuse, R175, R177 ;  /* 0x000000afb0af7223 */ /* 0x040fe200000000b1 */
[----:B------:R-:W-:Y:S01]  /*37d0*/  FSEL R168, R21, 0.12837915122509002686, P2 ;  /* 0x3e0375d315a87808 */ /* 0x000fe20001000000 */
[----:B------:R-:W-:Y:S01]  /*37e0*/  FFMA R166, R173, R166, R174 ;  /* 0x000000a6ada67223 */ /* 0x000fe200000000ae */
[----:B------:R-:W-:Y:S01]  /*37f0*/  FSEL R181, -R15, -0.026868773624300956726, P5 ;  /* 0xbcdc1be70fb57808 */ /* 0x000fe20002800100 */
[----:B------:R-:W-:Y:S01]  /*3800*/  FFMA R179, R176, R175, R179 ;  /* 0x000000afb0b37223 */ /* 0x000fe200000000b3 */
[----:B------:R-:W-:Y:S01]  /*3810*/  FSEL R175, -|R32|, R32, P2 ;  /* 0x0000002020af7208 */ /* 0x000fe20001000300 */
[----:B------:R-:W-:Y:S01]  /*3820*/  FFMA R166, R173, R166, R168 ;  /* 0x000000a6ada67223 */ /* 0x000fe200000000a8 */
[----:B------:R-:W-:Y:S01]  /*3830*/  FSEL R177, R20, -0.37612664699554443359, P3 ;  /* 0xbec093ac14b17808 */ /* 0x000fe20001800000 */
[----:B------:R-:W-:Y:S01]  /*3840*/  FFMA R183, R178, R183, R181 ;  /* 0x000000b7b2b77223 */ /* 0x000fe200000000b5 */
[----:B------:R-:W-:Y:S01]  /*3850*/  FSEL R185, R19, 0.11284004896879196167, P5 ;  /* 0x3de718af13b97808 */ /* 0x000fe20002800000 */
[----:B------:R-:W-:Y:S01]  /*3860*/  FFMA R173, R166, R175, R175 ;  /* 0x000000afa6ad7223 */ /* 0x000fe200000000af */
[C---:B------:R-:W-:Y:S01]  /*3870*/  FSEL R181, R21.reuse, 0.12837915122509002686, P3 ;  /* 0x3e0375d315b57808 */ /* 0x040fe20001800000 */
[----:B------:R-:W-:Y:S01]  /*3880*/  FFMA R177, R176, R179, R177 ;  /* 0x000000b3b0b17223 */ /* 0x000fe200000000b1 */
[----:B------:R-:W-:Y:S01]  /*3890*/  FSEL R175, R20, -0.37612664699554443359, P5 ;  /* 0xbec093ac14af7808 */ /* 0x000fe20002800000 */
[----:B------:R-:W-:Y:S01]  /*38a0*/  FFMA R183, R178, R183, R185 ;  /* 0x000000b7b2b77223 */ /* 0x000fe200000000b9 */
[----:B------:R-:W-:Y:S01]  /*38b0*/  FSEL R174, -|R170|, R170, P3 ;  /* 0x000000aaaaae7208 */ /* 0x000fe20001800300 */
[----:B------:R-:W-:Y:S01]  /*38c0*/  FFMA R177, R176, R177, R181 ;  /* 0x000000b1b0b17223 */ /* 0x000fe200000000b5 */
[----:B------:R-:W-:Y:S01]  /*38d0*/  FSEL R168, R21, 0.12837915122509002686, P5 ;  /* 0x3e0375d315a87808 */ /* 0x000fe20002800000 */
[----:B------:R-:W1:Y:S01]  /*38e0*/  @P2 MUFU.EX2 R166, R173 ;  /* 0x000000ad00a62308 */ /* 0x000e620000000800 */
[C---:B------:R-:W-:Y:S01]  /*38f0*/  FFMA R175, R178.reuse, R183, R175 ;  /* 0x000000b7b2af7223 */ /* 0x040fe200000000af */
[----:B------:R-:W-:Y:S01]  /*3900*/  FSEL R180, -|R25|, R25, P5 ;  /* 0x0000001919b47208 */ /* 0x000fe20002800300 */
[----:B------:R-:W-:Y:S01]  /*3910*/  FFMA R174, R177, R174, R174 ;  /* 0x000000aeb1ae7223 */ /* 0x000fe200000000ae */
[C---:B------:R-:W-:Y:S01]  /*3920*/  SHF.L.U32 R177, R9.reuse, 0x10, RZ ;  /* 0x0000001009b17819 */ /* 0x040fe200000006ff */
[----:B------:R-:W-:Y:S01]  /*3930*/  FFMA R175, R178, R175, R168 ;  /* 0x000000afb2af7223 */ /* 0x000fe200000000a8 */
[----:B------:R-:W-:Y:S01]  /*3940*/  LOP3.LUT R9, R9, 0xffff0000, RZ, 0xc0, !PT ;  /* 0xffff000009097812 */ /* 0x000fe200078ec0ff */
[----:B------:R-:W-:Y:S01]  /*3950*/  IMAD.U32 R179, R10, 0x10000, RZ ;  /* 0x000100000ab37824 */ /* 0x000fe200078e00ff */
[----:B------:R-:W2:Y:S01]  /*3960*/  @P3 MUFU.EX2 R176, R174 ;  /* 0x000000ae00b03308 */ /* 0x000ea20000000800 */
[----:B------:R-:W-:-:S02]  /*3970*/  FFMA R175, R175, R180, R180 ;  /* 0x000000b4afaf7223 */ /* 0x000fc400000000b4 */
[----:B------:R-:W-:-:S05]  /*3980*/  FMUL R168, R154, R179 ;  /* 0x000000b39aa87220 */ /* 0x000fca0000400000 */
[----:B------:R-:W3:Y:S01]  /*3990*/  @P5 MUFU.EX2 R178, R175 ;  /* 0x000000af00b25308 */ /* 0x000ee20000000800 */
[----:B-1----:R-:W-:Y:S01]  /*39a0*/  @P2 FADD R181, -R166, 1 ;  /* 0x3f800000a6b52421 */ /* 0x002fe20000000100 */
[----:B------:R-:W-:Y:S01]  /*39b0*/  FMUL R166, R154, R9 ;  /* 0x000000099aa67220 */ /* 0x000fe20000400000 */
[----:B------:R-:W-:-:S03]  /*39c0*/  FFMA R9, R153, R36, R168 ;  /* 0x0000002499097223 */ /* 0x000fc600000000a8 */
[----:B------:R-:W-:Y:S01]  /*39d0*/  @P2 LOP3.LUT R173, R181, 0x80000000, R32, 0xb8, !PT ;  /* 0x80000000b5ad2812 */ /* 0x000fe200078eb820 */
[----:B------:R-:W-:Y:S01]  /*39e0*/  FMUL R32, R154, R177 ;  /* 0x000000b19a207220 */ /* 0x000fe20000400000 */
[C---:B------:R-:W-:Y:S01]  /*39f0*/  FFMA R35, R153.reuse, R35, R166 ;  /* 0x0000002399237223 */ /* 0x040fe200000000a6 */
[----:B--2---:R-:W-:Y:S02]  /*3a00*/  @P3 FADD R177, -R176, 1 ;  /* 0x3f800000b0b13421 */ /* 0x004fe40000000100 */
[----:B------:R-:W-:Y:S01]  /*3a10*/  FFMA R176, R153, R34, R32 ;  /* 0x0000002299b07223 */ /* 0x000fe20000000020 */
[----:B------:R-:W-:Y:S02]  /*3a20*/  FADD R173, R173, 1 ;  /* 0x3f800000adad7421 */ /* 0x000fe40000000000 */
[----:B------:R-:W-:Y:S01]  /*3a30*/  @P3 LOP3.LUT R174, R177, 0x80000000, R170, 0xb8, !PT ;  /* 0x80000000b1ae3812 */ /* 0x000fe200078eb8aa */
[----:B------:R-:W-:Y:S01]  /*3a40*/  FMUL R170, R176, 0.70710676908493041992 ;  /* 0x3f3504f3b0aa7820 */ /* 0x000fe20000400000 */
[----:B------:R-:W-:Y:S01]  /*3a50*/  FMUL R177, R35, 0.70710676908493041992 ;  /* 0x3f3504f323b17820 */ /* 0x000fe20000400000 */
[----:B---3--:R-:W-:Y:S01]  /*3a60*/  @P5 FADD R34, -R178, 1 ;  /* 0x3f800000b2225421 */ /* 0x008fe20000000100 */
[----:B------:R-:W-:Y:S01]  /*3a70*/  FMUL R178, R9, 0.70710676908493041992 ;  /* 0x3f3504f309b27820 */ /* 0x000fe20000400000 */
[----:B------:R-:W-:Y:S01]  /*3a80*/  FADD R174, R174, 1 ;  /* 0x3f800000aeae7421 */ /* 0x000fe20000000000 */
[----:B------:R-:W-:Y:S01]  /*3a90*/  FSETP.GE.AND P2, PT, |R170|, 1.0029599666595458984, PT ;  /* 0x3f8060feaa00780b */ /* 0x000fe20003f46200 */
[C---:B------:R-:W-:Y:S01]  /*3aa0*/  FMUL R180, R177.reuse, R177 ;  /* 0x000000b1b1b47220 */ /* 0x040fe20000400000 */
[----:B------:R-:W-:Y:S01]  /*3ab0*/  @P5 LOP3.LUT R175, R34, 0x80000000, R25, 0xb8, !PT ;  /* 0x8000000022af5812 */ /* 0x000fe200078eb819 */
[----:B------:R-:W-:Y:S01]  /*3ac0*/  FMUL R25, R170, R170 ;  /* 0x000000aaaa197220 */ /* 0x000fe20000400000 */
[----:B------:R-:W-:Y:S01]  /*3ad0*/  FSETP.GE.AND P3, PT, |R177|, 1.0029599666595458984, PT ;  /* 0x3f8060feb100780b */ /* 0x000fe20003f66200 */
[----:B------:R-:W-:Y:S01]  /*3ae0*/  FMUL R179, R178, R178 ;  /* 0x000000b2b2b37220 */ /* 0x000fe20000400000 */
[----:B------:R-:W-:Y:S01]  /*3af0*/  FSEL R34, R3, 8.4834944573231041431e-05, P2 ;  /* 0x38b1e96a03227808 */ /* 0x000fe20001000000 */
[----:B------:R-:W-:Y:S01]  /*3b00*/  FADD R175, R175, 1 ;  /* 0x3f800000afaf7421 */ /* 0x000fe20000000000 */
[----:B------:R-:W-:Y:S01]  /*3b10*/  FSEL R25, |R170|, R25, P2 ;  /* 0x00000019aa197208 */ /* 0x000fe20001000200 */
[----:B------:R-:W-:Y:S01]  /*3b20*/  FMUL R176, R176, 0.5 ;  /* 0x3f000000b0b07820 */ /* 0x000fe20000400000 */
[----:B------:R-:W-:Y:S01]  /*3b30*/  FSEL R36, -R13, -0.00082130916416645050049, P2 ;  /* 0xba574d200d247808 */ /* 0x000fe20001000100 */
[----:B------:R-:W-:Y:S01]  /*3b40*/  FMUL R35, R35, 0.5 ;  /* 0x3f00000023237820 */ /* 0x000fe20000400000 */
[----:B------:R-:W-:Y:S01]  /*3b50*/  FSEL R181, |R177|, R180, P3 ;  /* 0x000000b4b1b57208 */ /* 0x000fe20001800200 */
[----:B------:R-:W-:Y:S01]  /*3b60*/  FMUL R8, R173, R8 ;  /* 0x00000008ad087220 */ /* 0x000fe20000400000 */
[----:B------:R-:W-:Y:S01]  /*3b70*/  FSEL R180, R3, 8.4834944573231041431e-05, P3 ;  /* 0x38b1e96a03b47808 */ /* 0x000fe20001800000 */
[----:B------:R-:W-:Y:S01]  /*3b80*/  FFMA R34, R25, R34, R36 ;  /* 0x0000002219227223 */ /* 0x000fe20000000024 */
[----:B------:R-:W-:-:S02]  /*3b90*/  FSEL R182, -R13, -0.00082130916416645050049, P3 ;  /* 0xba574d200db67808 */ /* 0x000fc40001800100 */
[----:B------:R-:W-:Y:S02]  /*3ba0*/  FSETP.GE.AND P5, PT, |R178|, 1.0029599666595458984, PT ;  /* 0x3f8060feb200780b */ /* 0x000fe40003fa6200 */
[----:B------:R-:W-:Y:S01]  /*3bb0*/  FSEL R36, R14, 0.0052134888246655464172, P2 ;  /* 0x3baad5ea0e247808 */ /* 0x000fe20001000000 */
[----:B------:R-:W-:Y:S01]  /*3bc0*/  FFMA R182, R181, R180, R182 ;  /* 0x000000b4b5b67223 */ /* 0x000fe200000000b6 */
[----:B------:R-:W-:Y:S02]  /*3bd0*/  FSEL R183, |R178|, R179, P5 ;  /* 0x000000b3b2b77208 */ /* 0x000fe40002800200 */
[----:B------:R-:W-:Y:S01]  /*3be0*/  FSEL R186, R3, 8.4834944573231041431e-05, P5 ;  /* 0x38b1e96a03ba7808 */ /* 0x000fe20002800000 */
[----:B------:R-:W-:Y:S01]  /*3bf0*/  FFMA R34, R25, R34, R36 ;  /* 0x0000002219227223 */ /* 0x000fe20000000024 */
[----:B------:R-:W-:Y:S02]  /*3c00*/  FSEL R188, -R13, -0.00082130916416645050049, P5 ;  /* 0xba574d200dbc7808 */ /* 0x000fe40002800100 */
[----:B------:R-:W-:-:S02]  /*3c10*/  FSEL R184, R14, 0.0052134888246655464172, P3 ;  /* 0x3baad5ea0eb87808 */ /* 0x000fc40001800000 */
        /* <DEDUP_REMOVED lines=8> */
[C---:B------:R-:W-:Y:S01]  /*3ca0*/  FSEL R180, R20.reuse, -0.37612664699554443359, P2 ;  /* 0xbec093ac14b47808 */ /* 0x040fe20001000000 */
[----:B------:R-:W-:Y:S01]  /*3cb0*/  FFMA R34, R25, R34, R36 ;  /* 0x0000002219227223 */ /* 0x000fe20000000024 */
[----:B------:R-:W-:Y:S01]  /*3cc0*/  FSEL R186, R19, 0.11284004896879196167, P3 ;  /* 0x3de718af13ba7808 */ /* 0x000fe20001800000 */
[----:B------:R-:W-:Y:S01]  /*3cd0*/  FFMA R182, R181, R182, R184 ;  /* 0x000000b6b5b67223 */ /* 0x000fe200000000b8 */
[----:B------:R-:W-:Y:S01]  /*3ce0*/  FSEL R188, -R15, -0.026868773624300956726, P5 ;  /* 0xbcdc1be70fbc7808 */ /* 0x000fe20002800100 */
[----:B------:R-:W-:Y:S01]  /*3cf0*/  FFMA R34, R25, R34, R180 ;  /* 0x0000002219227223 */ /* 0x000fe200000000b4 */
[----:B------:R-:W-:Y:S01]  /*3d00*/  FSEL R36, R21, 0.12837915122509002686, P2 ;  /* 0x3e0375d315247808 */ /* 0x000fe20001000000 */
[----:B------:R-:W-:Y:S01]  /*3d10*/  FFMA R182, R181, R182, R186 ;  /* 0x000000b6b5b67223 */ /* 0x000fe200000000ba */
[C---:B------:R-:W-:Y:S01]  /*3d20*/  FSEL R180, R20.reuse, -0.37612664699554443359, P3 ;  /* 0xbec093ac14b47808 */ /* 0x040fe20001800000 */
[----:B------:R-:W-:Y:S01]  /*3d30*/  FFMA R188, R183, R190, R188 ;  /* 0x000000beb7bc7223 */ /* 0x000fe200000000bc */
[----:B------:R-:W-:Y:S01]  /*3d40*/  FSEL R184, R19, 0.11284004896879196167, P5 ;  /* 0x3de718af13b87808 */ /* 0x000fe20002800000 */
[----:B------:R-:W-:Y:S01]  /*3d50*/  FFMA R34, R25, R34, R36 ;  /* 0x0000002219227223 */ /* 0x000fe20000000024 */
[----:B------:R-:W-:Y:S01]  /*3d60*/  FSEL R36, R21, 0.12837915122509002686, P3 ;  /* 0x3e0375d315247808 */ /* 0x000fe20001800000 */
[----:B------:R-:W-:Y:S01]  /*3d70*/  FFMA R180, R181, R182, R180 ;  /* 0x000000b6b5b47223 */ /* 0x000fe200000000b4 */
[----:B------:R-:W-:Y:S01]  /*3d80*/  FSEL R182, R20, -0.37612664699554443359, P5 ;  /* 0xbec093ac14b67808 */ /* 0x000fe20002800000 */
[----:B------:R-:W-:Y:S01]  /*3d90*/  FFMA R184, R183, R188, R184 ;  /* 0x000000bcb7b87223 */ /* 0x000fe200000000b8 */
[----:B------:R-:W-:Y:S01]  /*3da0*/  FSEL R179, -|R170|, R170, P2 ;  /* 0x000000aaaab37208 */ /* 0x000fe20001000300 */
[----:B------:R-:W-:Y:S01]  /*3db0*/  FFMA R180, R181, R180, R36 ;  /* 0x000000b4b5b47223 */ /* 0x000fe20000000024 */
[----:B------:R-:W-:Y:S01]  /*3dc0*/  FSEL R181, R21, 0.12837915122509002686, P5 ;  /* 0x3e0375d315b57808 */ /* 0x000fe20002800000 */
[----:B------:R-:W-:Y:S01]  /*3dd0*/  FFMA R182, R183, R184, R182 ;  /* 0x000000b8b7b67223 */ /* 0x000fe200000000b6 */
[----:B------:R-:W-:Y:S01]  /*3de0*/  FSEL R36, -|R178|, R178, P5 ;  /* 0x000000b2b2247208 */ /* 0x000fe20002800300 */
[----:B------:R-:W-:Y:S01]  /*3df0*/  FFMA R179, R34, R179, R179 ;  /* 0x000000b322b37223 */ /* 0x000fe200000000b3 */
[----:B------:R-:W-:Y:S01]  /*3e00*/  FSEL R25, -|R177|, R177, P3 ;  /* 0x000000b1b1197208 */ /* 0x000fe20001800300 */
[----:B------:R-:W-:Y:S01]  /*3e10*/  FFMA R181, R183, R182, R181 ;  /* 0x000000b6b7b57223 */ /* 0x000fe200000000b5 */
[C---:B------:R-:W-:Y:S01]  /*3e20*/  SHF.L.U32 R183, R11.reuse, 0x10, RZ ;  /* 0x000000100bb77819 */ /* 0x040fe200000006ff */
[----:B------:R-:W1:Y:S01]  /*3e30*/  @P2 MUFU.EX2 R34, R179 ;  /* 0x000000b300222308 */ /* 0x000e620000000800 */
[----:B------:R-:W-:Y:S01]  /*3e40*/  LOP3.LUT R11, R11, 0xffff0000, RZ, 0xc0, !PT ;  /* 0xffff00000b0b7812 */ /* 0x000fe200078ec0ff */
[----:B------:R-:W-:Y:S01]  /*3e50*/  FFMA R181, R181, R36, R36 ;  /* 0x00000024b5b57223 */ /* 0x000fe20000000024 */
[----:B------:R-:W-:Y:S01]  /*3e60*/  FFMA R180, R180, R25, R25 ;  /* 0x00000019b4b47223 */ /* 0x000fe20000000019 */
[----:B------:R-:W-:Y:S01]  /*3e70*/  LOP3.LUT R25, R10, 0xffff0000, RZ, 0xc0, !PT ;  /* 0xffff00000a197812 */ /* 0x000fe200078ec0ff */
[----:B------:R-:W-:Y:S01]  /*3e80*/  FMUL R36, R154, R183 ;  /* 0x000000b79a247220 */ /* 0x000fe20000400000 */
[----:B------:R-:W-:-:S02]  /*3e90*/  SHF.R.U32.HI R190, RZ, 0x1, R18 ;  /* 0x00000001ffbe7819 */ /* 0x000fc40000011612 */
[----:B------:R-:W2:Y:S01]  /*3ea0*/  @P5 MUFU.EX2 R184, R181 ;  /* 0x000000b500b85308 */ /* 0x000ea20000000800 */
[----:B------:R-:W-:-:S04]  /*3eb0*/  FFMA R38, R153, R38, R36 ;  /* 0x0000002699267223 */ /* 0x000fc80000000024 */
[----:B------:R-:W-:-:S03]  /*3ec0*/  FMUL R10, R38, 0.70710676908493041992 ;  /* 0x3f3504f3260a7820 */ /* 0x000fc60000400000 */
[----:B------:R-:W3:Y:S01]  /*3ed0*/  @P3 MUFU.EX2 R182, R180 ;  /* 0x000000b400b63308 */ /* 0x000ee20000000800 */
[----:B-1----:R-:W-:Y:S01]  /*3ee0*/  @P2 FADD R185, -R34, 1 ;  /* 0x3f80000022b92421 */ /* 0x002fe20000000100 */
[----:B------:R-:W-:-:S04]  /*3ef0*/  FMUL R34, R154, R25 ;  /* 0x000000199a227220 */ /* 0x000fc80000400000 */
[----:B------:R-:W-:Y:S01]  /*3f00*/  FFMA R37, R153, R37, R34 ;  /* 0x0000002599257223 */ /* 0x000fe20000000022 */
[----:B------:R-:W-:Y:S01]  /*3f10*/  @P2 LOP3.LUT R179, R185, 0x80000000, R170, 0xb8, !PT ;  /* 0x80000000b9b32812 */ /* 0x000fe200078eb8aa */
[----:B------:R-:W-:Y:S01]  /*3f20*/  FMUL R170, R154, R11 ;  /* 0x0000000b9aaa7220 */ /* 0x000fe20000400000 */
[----:B--2---:R-:W-:Y:S01]  /*3f30*/  @P5 FADD R25, -R184, 1 ;  /* 0x3f800000b8195421 */ /* 0x004fe20000000100 */
[C---:B------:R-:W-:Y:S01]  /*3f40*/  FMUL R11, R37.reuse, 0.70710676908493041992 ;  /* 0x3f3504f3250b7820 */ /* 0x040fe20000400000 */
[----:B------:R-:W-:Y:S01]  /*3f50*/  FMUL R37, R37, 0.5 ;  /* 0x3f00000025257820 */ /* 0x000fe20000400000 */
[----:B------:R-:W-:Y:S01]  /*3f60*/  FFMA R39, R153, R39, R170 ;  /* 0x0000002799277223 */ /* 0x000fe200000000aa */
[----:B------:R-:W-:Y:S01]  /*3f70*/  FADD R179, R179, 1 ;  /* 0x3f800000b3b37421 */ /* 0x000fe20000000000 */
[----:B------:R-:W-:Y:S01]  /*3f80*/  @P5 LOP3.LUT R181, R25, 0x80000000, R178, 0xb8, !PT ;  /* 0x8000000019b55812 */ /* 0x000fe200078eb8b2 */
[----:B------:R-:W-:Y:S01]  /*3f90*/  FMUL R25, R10, R10 ;  /* 0x0000000a0a197220 */ /* 0x000fe20000400000 */
[C---:B------:R-:W-:Y:S01]  /*3fa0*/  FMUL R178, R11.reuse, R11 ;  /* 0x0000000b0bb27220 */ /* 0x040fe20000400000 */
[----:B---3--:R-:W-:Y:S01]  /*3fb0*/  @P3 FADD R182, -R182, 1 ;  /* 0x3f800000b6b63421 */ /* 0x008fe20000000100 */
[----:B------:R-:W-:Y:S01]  /*3fc0*/  FSETP.GE.AND P2, PT, |R11|, 1.0029599666595458984, PT ;  /* 0x3f8060fe0b00780b */ /* 0x000fe20003f46200 */
[----:B------:R-:W-:Y:S01]  /*3fd0*/  FADD R181, R181, 1 ;  /* 0x3f800000b5b57421 */ /* 0x000fe20000000000 */
[----:B------:R-:W-:-:S02]  /*3fe0*/  FMUL R176, R179, R176 ;  /* 0x000000b0b3b07220 */ /* 0x000fc40000400000 */
[----:B------:R-:W-:Y:S01]  /*3ff0*/  @P3 LOP3.LUT R180, R182, 0x80000000, R177, 0xb8, !PT ;  /* 0x80000000b6b43812 */ /* 0x000fe200078eb8b1 */
[----:B------:R-:W-:Y:S01]  /*4000*/  FMUL R177, R39, 0.70710676908493041992 ;  /* 0x3f3504f327b17820 */ /* 0x000fe20000400000 */
[C---:B------:R-:W-:Y:S02]  /*4010*/  FSETP.GE.AND P3, PT, |R10|.reuse, 1.0029599666595458984, PT ;  /* 0x3f8060fe0a00780b */ /* 0x040fe40003f66200 */
[----:B------:R-:W-:Y:S01]  /*4020*/  FSEL R178, |R11|, R178, P2 ;  /* 0x000000b20bb27208 */ /* 0x000fe20001000200 */
[----:B------:R-:W-:Y:S01]  /*4030*/  FMUL R184, R177, R177 ;  /* 0x000000b1b1b87220 */ /* 0x000fe20000400000 */
[----:B------:R-:W-:Y:S01]  /*4040*/  FSEL R182, |R10|, R25, P3 ;  /* 0x000000190ab67208 */ /* 0x000fe20001800200 */
[----:B------:R-:W-:Y:S01]  /*4050*/  FADD R180, R180, 1 ;  /* 0x3f800000b4b47421 */ /* 0x000fe20000000000 */
[----:B------:R-:W-:Y:S02]  /*4060*/  FSEL R25, R3, 8.4834944573231041431e-05, P2 ;  /* 0x38b1e96a03197808 */ /* 0x000fe40001000000 */
[----:B------:R-:W-:Y:S01]  /*4070*/  FSEL R183, -R13, -0.00082130916416645050049, P2 ;  /* 0xba574d200db77808 */ /* 0x000fe20001000100 */
[----:B------:R-:W-:Y:S01]  /*4080*/  FMUL R35, R180, R35 ;  /* 0x00000023b4237220 */ /* 0x000fe20000400000 */
[----:B------:R-:W-:-:S02]  /*4090*/  FSEL R185, R14, 0.0052134888246655464172, P2 ;  /* 0x3baad5ea0eb97808 */ /* 0x000fc40001000000 */
[----:B------:R-:W-:Y:S01]  /*40a0*/  FSETP.GE.AND P5, PT, |R177|, 1.0029599666595458984, PT ;  /* 0x3f8060feb100780b */ /* 0x000fe20003fa6200 */
[C---:B------:R-:W-:Y:S01]  /*40b0*/  FFMA R25, R178.reuse, R25, R183 ;  /* 0x00000019b2197223 */ /* 0x040fe200000000b7 */
[----:B------:R-:W-:Y:S02]  /*40c0*/  FSEL R183, -R15, -0.026868773624300956726, P2 ;  /* 0xbcdc1be70fb77808 */ /* 0x000fe40001000100 */
[----:B------:R-:W-:Y:S01]  /*40d0*/  FSEL R186, |R177|, R184, P5 ;  /* 0x000000b8b1ba7208 */ /* 0x000fe20002800200 */
[C---:B------:R-:W-:Y:S01]  /*40e0*/  FFMA R25, R178.reuse, R25, R185 ;  /* 0x00000019b2197223 */ /* 0x040fe200000000b9 */
[----:B------:R-:W-:Y:S02]  /*40f0*/  FSEL R187, R3, 8.4834944573231041431e-05, P3 ;  /* 0x38b1e96a03bb7808 */ /* 0x000fe40001800000 */
[----:B------:R-:W-:Y:S01]  /*4100*/  FSEL R189, -R13, -0.00082130916416645050049, P3 ;  /* 0xba574d200dbd7808 */ /* 0x000fe20001800100 */
[----:B------:R-:W-:Y:S01]  /*4110*/  FFMA R25, R178, R25, R183 ;  /* 0x00000019b2197223 */ /* 0x000fe200000000b7 */
[----:B------:R-:W-:-:S02]  /*4120*/  FSEL R191, R3, 8.4834944573231041431e-05, P5 ;  /* 0x38b1e96a03bf7808 */ /* 0x000fc40002800000 */
[----:B------:R-:W-:Y:S01]  /*4130*/  FSEL R193, -R13, -0.00082130916416645050049, P5 ;  /* 0xba574d200dc17808 */ /* 0x000fe20002800100 */
[----:B------:R-:W-:Y:S01]  /*4140*/  FFMA R187, R182, R187, R189 ;  /* 0x000000bbb6bb7223 */ /* 0x000fe200000000bd */
[----:B------:R-:W-:Y:S02]  /*4150*/  FSEL R185, R19, 0.11284004896879196167, P2 ;  /* 0x3de718af13b97808 */ /* 0x000fe40001000000 */
[----:B------:R-:W-:Y:S01]  /*4160*/  FSEL R195, R14, 0.0052134888246655464172, P5 ;  /* 0x3baad5ea0ec37808 */ /* 0x000fe20002800000 */
[----:B------:R-:W-:Y:S01]  /*4170*/  FFMA R193, R186, R191, R193 ;  /* 0x000000bfbac17223 */ /* 0x000fe200000000c1 */
[----:B------:R-:W-:Y:S01]  /*4180*/  FSEL R183, R20, -0.37612664699554443359, P2 ;  /* 0xbec093ac14b77808 */ /* 0x000fe20001000000 */
[----:B------:R-:W-:Y:S01]  /*4190*/  FFMA R25, R178, R25, R185 ;  /* 0x00000019b2197223 */ /* 0x000fe200000000b9 */
[----:B------:R-:W-:Y:S01]  /*41a0*/  FSEL R189, R14, 0.0052134888246655464172, P3 ;  /* 0x3baad5ea0ebd7808 */ /* 0x000fe20001800000 */
[----:B------:R-:W-:Y:S01]  /*41b0*/  FFMA R193, R186, R193, R195 ;  /* 0x000000c1bac17223 */ /* 0x000fe200000000c3 */
[C---:B------:R-:W-:Y:S01]  /*41c0*/  FSEL R185, -R15.reuse, -0.026868773624300956726, P5 ;  /* 0xbcdc1be70fb97808 */ /* 0x040fe20002800100 */
[----:B------:R-:W-:Y:S01]  /*41d0*/  FFMA R25, R178, R25, R183 ;  /* 0x00000019b2197223 */ /* 0x000fe200000000b7 */
[----:B------:R-:W-:Y:S01]  /*41e0*/  FSEL R191, -R15, -0.026868773624300956726, P3 ;  /* 0xbcdc1be70fbf7808 */ /* 0x000fe20001800100 */
[----:B------:R-:W-:Y:S01]  /*41f0*/  FFMA R187, R182, R187, R189 ;  /* 0x000000bbb6bb7223 */ /* 0x000fe200000000bd */
[----:B------:R-:W-:Y:S01]  /*4200*/  FSEL R183, R21, 0.12837915122509002686, P2 ;  /* 0x3e0375d315b77808 */ /* 0x000fe20001000000 */
[----:B------:R-:W-:Y:S01]  /*4210*/  FFMA R193, R186, R193, R185 ;  /* 0x000000c1bac17223 */ /* 0x000fe200000000b9 */
[----:B------:R-:W-:Y:S01]  /*4220*/  FSEL R189, R19, 0.11284004896879196167, P3 ;  /* 0x3de718af13bd7808 */ /* 0x000fe20001800000 */
[----:B------:R-:W-:Y:S01]  /*4230*/  FFMA R187, R182, R187, R191 ;  /* 0x000000bbb6bb7223 */ /* 0x000fe200000000bf */
[----:B------:R-:W-:Y:S01]  /*4240*/  FSEL R185, -|R11|, R11, P2 ;  /* 0x0000000b0bb97208 */ /* 0x000fe20001000300 */
[----:B------:R-:W-:Y:S01]  /*4250*/  FFMA R178, R178, R25, R183 ;  /* 0x00000019b2b27223 */ /* 0x000fe200000000b7 */
[----:B------:R-:W-:Y:S01]  /*4260*/  FSEL R191, R19, 0.11284004896879196167, P5 ;  /* 0x3de718af13bf7808 */ /* 0x000fe20002800000 */
[----:B------:R-:W-:Y:S01]  /*4270*/  FFMA R187, R182, R187, R189 ;  /* 0x000000bbb6bb7223 */ /* 0x000fe200000000bd */
[----:B------:R-:W-:Y:S01]  /*4280*/  FSEL R184, R20, -0.37612664699554443359, P3 ;  /* 0xbec093ac14b87808 */ /* 0x000fe20001800000 */
[----:B------:R-:W-:Y:S01]  /*4290*/  FFMA R178, R178, R185, R185 ;  /* 0x000000b9b2b27223 */ /* 0x000fe200000000b9 */
[----:B------:R-:W-:Y:S01]  /*42a0*/  FSEL R185, R20, -0.37612664699554443359, P5 ;  /* 0xbec093ac14b97808 */ /* 0x000fe20002800000 */
[----:B------:R-:W-:Y:S01]  /*42b0*/  FFMA R191, R186, R193, R191 ;  /* 0x000000c1babf7223 */ /* 0x000fe200000000bf */
[C---:B------:R-:W-:Y:S01]  /*42c0*/  FSEL R189, R21.reuse, 0.12837915122509002686, P3 ;  /* 0x3e0375d315bd7808 */ /* 0x040fe20001800000 */
[----:B------:R-:W-:Y:S01]  /*42d0*/  FFMA R187, R182, R187, R184 ;  /* 0x000000bbb6bb7223 */ /* 0x000fe200000000b8 */
[----:B------:R-:W-:Y:S01]  /*42e0*/  FSEL R188, R21, 0.12837915122509002686, P5 ;  /* 0x3e0375d315bc7808 */ /* 0x000fe20002800000 */
[----:B------:R-:W-:Y:S01]  /*42f0*/  FFMA R185, R186, R191, R185 ;  /* 0x000000bfbab97223 */ /* 0x000fe200000000b9 */
[----:B------:R-:W-:Y:S01]  /*4300*/  FSEL R183, -|R10|, R10, P3 ;  /* 0x0000000a0ab77208 */ /* 0x000fe20001800300 */
[----:B------:R-:W-:Y:S01]  /*4310*/  FFMA R182, R182, R187, R189 ;  /* 0x000000bbb6b67223 */ /* 0x000fe200000000bd */
[----:B------:R-:W-:-:S02]  /*4320*/  IMAD.U32 R184, RZ, RZ, UR43 ;  /* 0x0000002bffb87e24 */ /* 0x000fc4000f8e00ff */
[----:B------:R-:W-:Y:S01]  /*4330*/  FFMA R188, R186, R185, R188 ;  /* 0x000000b9babc7223 */ /* 0x000fe200000000bc */
[----:B------:R-:W-:Y:S02]  /*4340*/  IMAD.SHL.U32 R186, R18, 0x10, RZ ;  /* 0x0000001012ba7824 */ /* 0x000fe400078e00ff */
[----:B------:R-:W-:Y:S01]  /*4350*/  FFMA R182, R182, R183, R183 ;  /* 0x000000b7b6b67223 */ /* 0x000fe200000000b7 */
[----:B------:R-:W-:Y:S02]  /*4360*/  FSEL R183, -|R177|, R177, P5 ;  /* 0x000000b1b1b77208 */ /* 0x000fe40002800300 */
[----:B------:R-:W-:Y:S01]  /*4370*/  IADD3 R25, R184, UR45, RZ ;  /* 0x0000002db8197c10 */ /* 0x000fe2000fffe0ff */
[----:B------:R-:W1:Y:S01]  /*4380*/  @P3 MUFU.EX2 R185, R182 ;  /* 0x000000b600b93308 */ /* 0x000e620000000800 */
[----:B------:R-:W-:Y:S01]  /*4390*/  LOP3.LUT R186, R186, 0xe00, RZ, 0xc0, !PT ;  /* 0x00000e00baba7812 */ /* 0x000fe200078ec0ff */
[----:B------:R-:W-:Y:S01]  /*43a0*/  FFMA R183, R188, R183, R183 ;  /* 0x000000b7bcb77223 */ /* 0x000fe200000000b7 */
[----:B------:R-:W-:-:S02]  /*43b0*/  SHF.L.U32 R187, R18, 0x5, RZ ;  /* 0x0000000512bb7819 */ /* 0x000fc400000006ff */
[----:B------:R-:W-:Y:S02]  /*43c0*/  R2UR UR5, R25 ;  /* 0x00000000190572ca */ /* 0x000fe400000e0000 */
[--C-:B------:R-:W-:Y:S01]  /*43d0*/  LOP3.LUT R188, R186, 0x20, R187.reuse, 0xf8, !PT ;  /* 0x00000020babc7812 */ /* 0x100fe200078ef8bb */
[----:B------:R-:W2:Y:S01]  /*43e0*/  @P2 MUFU.EX2 R184, R178 ;  /* 0x000000b200b82308 */ /* 0x000ea20000000800 */
[----:B------:R-:W-:Y:S02]  /*43f0*/  LOP3.LUT R189, R187, 0xc0, RZ, 0xc0, !PT ;  /* 0x000000c0bbbd7812 */ /* 0x000fe400078ec0ff */
[----:B------:R-:W-:Y:S02]  /*4400*/  LOP3.LUT R188, R188, 0x100, R187, 0xf8, !PT ;  /* 0x00000100bcbc7812 */ /* 0x000fe400078ef8bb */
[----:B------:R-:W-:Y:S01]  /*4410*/  LOP3.LUT R189, R189, 0x8, R190, 0xf8, !PT ;  /* 0x00000008bdbd7812 */ /* 0x000fe200078ef8be */
[C---:B------:R-:W-:Y:S01]  /*4420*/  IMAD.SHL.U32 R190, R18.reuse, 0x4, RZ ;  /* 0x0000000412be7824 */ /* 0x040fe200078e00ff */
[----:B------:R-:W-:Y:S01]  /*4430*/  LOP3.LUT R187, R18, 0xff, RZ, 0xc0, !PT ;  /* 0x000000ff12bb7812 */ /* 0x000fe200078ec0ff */
[----:B------:R-:W3:Y:S01]  /*4440*/  @P5 MUFU.EX2 R186, R183 ;  /* 0x000000b700ba5308 */ /* 0x000ee20000000800 */
[----:B-1----:R-:W-:Y:S01]  /*4450*/  @P3 FADD R185, -R185, 1 ;  /* 0x3f800000b9b93421 */ /* 0x002fe20000000100 */
[----:B------:R-:W-:Y:S01]  /*4460*/  USHF.R.U32.HI UR4, URZ, 0x2, UR5 ;  /* 0x000000023f047899 */ /* 0x000fe20008011605 */
[----:B------:R-:W-:Y:S01]  /*4470*/  LOP3.LUT R189, R189, 0x18, R190, 0x78, !PT ;  /* 0x00000018bdbd7812 */ /* 0x000fe200078e78be */
[----:B------:R-:W-:Y:S01]  /*4480*/  UISETP.GT.U32.AND UP0, UPT, UR5, 0x3, UPT ;  /* 0x000000030500788c */ /* 0x000fe2000bf04070 */
[----:B------:R-:W-:Y:S01]  /*4490*/  IADD3 R187, R187, 0x1f, RZ ;  /* 0x0000001fbbbb7810 */ /* 0x000fe20007ffe0ff */
[----:B------:R-:W-:Y:S01]  /*44a0*/  ULOP3.LUT UR4, UR4, 0x1, URZ, 0xc0, !UPT ;  /* 0x0000000104047892 */ /* 0x000fe2000f8ec03f */
[----:B------:R-:W-:Y:S01]  /*44b0*/  @P3 LOP3.LUT R182, R185, 0x80000000, R10, 0xb8, !PT ;  /* 0x80000000b9b63812 */ /* 0x000fe200078eb80a */
[----:B------:R-:W-:Y:S01]  /*44c0*/  FMUL R10, R155, 0.5 ;  /* 0x3f0000009b0a7820 */ /* 0x000fe20000400000 */
[----:B--2---:R-:W-:Y:S01]  /*44d0*/  @P2 FADD R184, -R184, 1 ;  /* 0x3f800000b8b82421 */ /* 0x004fe20000000100 */
[----:B------:R-:W-:-:S02]  /*44e0*/  UISETP.LT.U32.AND UP0, UPT, UR45, 0x4, UP0 ;  /* 0x000000042d00788c */ /* 0x000fc40008701070 */
[----:B------:R-:W-:Y:S01]  /*44f0*/  UISETP.NE.U32.AND UP1, UPT, UR4, 0x1, UPT ;  /* 0x000000010400788c */ /* 0x000fe2000bf25070 */
[----:B------:R-:W-:Y:S01]  /*4500*/  FMUL R157, R157, R10 ;  /* 0x0000000a9d9d7220 */ /* 0x000fe20000400000 */
[----:B------:R-:W-:Y:S01]  /*4510*/  @P2 LOP3.LUT R178, R184, 0x80000000, R11, 0xb8, !PT ;  /* 0x80000000b8b22812 */ /* 0x000fe200078eb80b */
[----:B------:R-:W-:Y:S01]  /*4520*/  FMUL R184, R27, 0.5 ;  /* 0x3f0000001bb87820 */ /* 0x000fe20000400000 */
[----:B------:R-:W-:Y:S01]  /*4530*/  FMUL R27, R6, R5 ;  /* 0x00000005061b7220 */ /* 0x000fe20000400000 */
[----:B---3--:R-:W-:Y:S01]  /*4540*/  @P5 FADD R186, -R186, 1 ;  /* 0x3f800000baba5421 */ /* 0x008fe20000000100 */
[----:B------:R-:W-:Y:S01]  /*4550*/  FMUL R5, R4, 0.5 ;  /* 0x3f00000004057820 */ /* 0x000fe20000400000 */
[----:B------:R-:W-:Y:S01]  /*4560*/  FMUL R6, R7, 0.5 ;  /* 0x3f00000007067820 */ /* 0x000fe20000400000 */
[----:B------:R-:W-:Y:S01]  /*4570*/  FMUL R4, R33, 0.5 ;  /* 0x3f00000021047820 */ /* 0x000fe20000400000 */
[----:B------:R-:W-:Y:S01]  /*4580*/  FMUL R10, R31, 0.5 ;  /* 0x3f0000001f0a7820 */ /* 0x000fe20000400000 */
[----:B------:R-:W-:Y:S01]  /*4590*/  @P5 LOP3.LUT R183, R186, 0x80000000, R177, 0xb8, !PT ;  /* 0x80000000bab75812 */ /* 0x000fe200078eb8b1 */
[----:B------:R-:W-:Y:S01]  /*45a0*/  FMUL R186, R29, 0.5 ;  /* 0x3f0000001dba7820 */ /* 0x000fe20000400000 */
[----:B------:R-:W-:Y:S01]  /*45b0*/  FMUL R7, R169, R6 ;  /* 0x00000006a9077220 */ /* 0x000fe20000400000 */
[----:B------:R-:W-:Y:S01]  /*45c0*/  FMUL R174, R174, R5 ;  /* 0x00000005aeae7220 */ /* 0x000fe20000400000 */
[----:B------:R-:W-:Y:S01]  /*45d0*/  FMUL R175, R175, R4 ;  /* 0x00000004afaf7220 */ /* 0x000fe20000400000 */
[----:B------:R-:W-:Y:S01]  /*45e0*/  USEL UR5, URZ, 0x1, !UP0 ;  /* 0x000000013f057887 */ /* 0x000fe2000c000000 */
[----:B------:R-:W-:Y:S01]  /*45f0*/  FMUL R4, R9, 0.5 ;  /* 0x3f00000009047820 */ /* 0x000fe20000400000 */
[----:B------:R-:W-:Y:S01]  /*4600*/  FMUL R5, R38, 0.5 ;  /* 0x3f00000026057820 */ /* 0x000fe20000400000 */
[----:B------:R-:W-:Y:S01]  /*4610*/  FMUL R6, R39, 0.5 ;  /* 0x3f00000027067820 */ /* 0x000fe20000400000 */
[----:B------:R-:W-:Y:S01]  /*4620*/  FADD R178, R178, 1 ;  /* 0x3f800000b2b27421 */ /* 0x000fe20000000000 */
[----:B------:R-:W-:Y:S01]  /*4630*/  FADD R182, R182, 1 ;  /* 0x3f800000b6b67421 */ /* 0x000fe20000000000 */
[----:B------:R-:W-:Y:S01]  /*4640*/  FADD R183, R183, 1 ;  /* 0x3f800000b7b77421 */ /* 0x000fe20000000000 */
[----:B------:R-:W-:Y:S01]  /*4650*/  UISETP.GT.U32.AND UP0, UPT, UR45, 0x3, !UP1 ;  /* 0x000000032d00788c */ /* 0x000fe2000cf04070 */
[----:B------:R-:W-:Y:S01]  /*4660*/  LOP3.LUT R11, R188, R189, RZ, 0xfc, !PT ;  /* 0x000000bdbc0b7212 */ /* 0x000fe200078efcff */
[----:B------:R-:W-:Y:S01]  /*4670*/  FMUL R184, R161, R184 ;  /* 0x000000b8a1b87220 */ /* 0x000fe20000400000 */
[----:B------:R-:W-:Y:S01]  /*4680*/  FMUL R186, R159, R186 ;  /* 0x000000ba9fba7220 */ /* 0x000fe20000400000 */
[----:B------:R-:W-:Y:S01]  /*4690*/  FMUL R10, R171, R10 ;  /* 0x0000000aab0a7220 */ /* 0x000fe20000400000 */
[----:B------:R-:W-:Y:S01]  /*46a0*/  FMUL R181, R181, R4 ;  /* 0x00000004b5b57220 */ /* 0x000fe20000400000 */
[----:B------:R-:W-:Y:S01]  /*46b0*/  FMUL R178, R178, R37 ;  /* 0x00000025b2b27220 */ /* 0x000fe20000400000 */
[----:B------:R-:W-:Y:S01]  /*46c0*/  FMUL R182, R182, R5 ;  /* 0x00000005b6b67220 */ /* 0x000fe20000400000 */
[----:B------:R-:W-:Y:S01]  /*46d0*/  FMUL R183, R183, R6 ;  /* 0x00000006b7b77220 */ /* 0x000fe20000400000 */
[----:B------:R-:W-:Y:S01]  /*46e0*/  USEL UR4, URZ, 0x1, !UP0 ;  /* 0x000000013f047887 */ /* 0x000fe2000c000000 */
[----:B------:R-:W-:Y:S01]  /*46f0*/  LEA R38, R11, UR52, 0x1 ;  /* 0x000000340b267c11 */ /* 0x000fe2000f8e08ff */
[----:B------:R-:W-:Y:S01]  /*4700*/  IMAD.U32 R191, RZ, RZ, UR5 ;  /* 0x00000005ffbf7e24 */ /* 0x000fe2000f8e00ff */
[----:B------:R-:W-:-:S02]  /*4710*/  F2FP.BF16.F32.PACK_AB R5, R184, R157 ;  /* 0x0000009db805723e */ /* 0x000fc400000010ff */
[----:B------:R-:W-:Y:S02]  /*4720*/  F2FP.BF16.F32.PACK_AB R6, R186, R27 ;  /* 0x0000001bba06723e */ /* 0x000fe400000010ff */
[----:B------:R-:W-:Y:S02]  /*4730*/  F2FP.BF16.F32.PACK_AB R7, R10, R7 ;  /* 0x000000070a07723e */ /* 0x000fe400000010ff */
[----:B------:R-:W-:Y:S02]  /*4740*/  F2FP.BF16.F32.PACK_AB R4, R8, R167 ;  /* 0x000000a70804723e */ /* 0x000fe400000010ff */
[----:B------:R-:W-:Y:S02]  /*4750*/  F2FP.BF16.F32.PACK_AB R8, R175, R174 ;  /* 0x000000aeaf08723e */ /* 0x000fe400000010ff */
[----:B------:R-:W-:Y:S02]  /*4760*/  F2FP.BF16.F32.PACK_AB R9, R35, R176 ;  /* 0x000000b02309723e */ /* 0x000fe400000010ff */
[----:B------:R-:W-:-:S02]  /*4770*/  F2FP.BF16.F32.PACK_AB R10, R178, R181 ;  /* 0x000000b5b20a723e */ /* 0x000fc400000010ff */
[----:B------:R-:W-:Y:S02]  /*4780*/  F2FP.BF16.F32.PACK_AB R11, R183, R182 ;  /* 0x000000b6b70b723e */ /* 0x000fe400000010ff */
[----:B------:R-:W-:Y:S02]  /*4790*/  LEA R27, R23, R38, 0x1 ;  /* 0x00000026171b7211 */ /* 0x000fe400078e08ff */
[----:B------:R-:W-:Y:S01]  /*47a0*/  LOP3.LUT R152, R152, UR4, R191, 0x96, !PT ;  /* 0x0000000498987c12 */ /* 0x000fe2000f8e96bf */
[----:B------:R-:W-:Y:S05]  /*47b0*/  WARPSYNC.ALL ;  /* 0x0000000000007948 */ /* 0x000fea0003800000 */
[----:B------:R1:W-:Y:S01]  /*47c0*/  STSM.16.M88.4 [R38+0x200], R4 ;  /* 0x0002000426007844 */ /* 0x0003e20000000200 */
[----:B------:R-:W-:Y:S01]  /*47d0*/  ISETP.GT.U32.AND P2, PT, R187, 0x3e, PT ;  /* 0x0000003ebb00780c */ /* 0x000fe20003f44070 */
[----:B------:R-:W-:Y:S02]  /*47e0*/  BSSY B0, `(.L_x_50) ;  /* 0x0000010000007945 */ /* 0x000fe40003800000 */
[----:B------:R1:W-:Y:S01]  /*47f0*/  STSM.16.M88.4 [R27+0x200], R8 ;  /* 0x000200081b007844 */ /* 0x0003e20000000200 */
[----:B------:R-:W-:Y:S01]  /*4800*/  @!PT LDS RZ, [RZ] ;  /* 0x00000000fffff984 */ /* 0x000fe20000000800 */
[----:B------:R-:W-:Y:S01]  /*4810*/  @!PT LDS RZ, [RZ] ;  /* 0x00000000fffff984 */ /* 0x000fe20000000800 */
[----:B------:R-:W-:Y:S01]  /*4820*/  @!PT LDS RZ, [RZ] ;  /* 0x00000000fffff984 */ /* 0x000fe20000000800 */
[----:B------:R-:W-:Y:S01]  /*4830*/  @!PT LDS RZ, [RZ] ;  /* 0x00000000fffff984 */ /* 0x000fe20000000800 */
[----:B------:R2:W-:Y:S06]  /*4840*/  MEMBAR.ALL.CTA ;  /* 0x0000000000007992 */ /* 0x0005ec0000008000 */
[----:B--2---:R-:W2:Y:S02]  /*4850*/  FENCE.VIEW.ASYNC.S ;  /* 0x00000000000073c6 */ /* 0x004ea40000000000 */
[----:B--2---:R-:W-:Y:S06]  /*4860*/  BAR.SYNC.DEFER_BLOCKING 0x1, 0x100 ;  /* 0x0044000000007b1d */ /* 0x004fec0000010000 */
[----:B------:R-:W-:Y:S05]  /*4870*/  @P2 BRA `(.L_x_51) ;  /* 0x0000000000182947 */ /* 0x000fea0003800000 */
[----:B------:R-:W-:Y:S02]  /*4880*/  UIADD3 UR4, UP0, UR40, 0x4f0, URZ ;  /* 0x000004f028047890 */ /* 0x000fe4000ff1e03f */
[----:B------:R-:W-:Y:S02]  /*4890*/  UIADD3 UR48, UR52, 0x200, URZ ;  /* 0x0000020034307890 */ /* 0x000fe4000fffe03f */
[----:B------:R-:W-:-:S09]  /*48a0*/  UIADD3.X UR5, URZ, UR41, URZ, UP0, !UPT ;  /* 0x000000293f057290 */ /* 0x000fd200087fe43f */
[----:B------:R2:W-:Y:S01]  /*48b0*/  UTMASTG.3D [UR48], [UR4] ;  /* 0x00000030040073b5 */ /* 0x0005e20008010000 */
[----:B------:R0:W-:Y:S01]  /*48c0*/  UTMACMDFLUSH ;  /* 0x00000000000079b7 */ /* 0x0001e20000000000 */
[----:B--2---:R-:W-:-:S04]  /*48d0*/  DEPBAR.LE SB0, 0x1 ;  /* 0x000080400000791a */ /* 0x004fc80000000000 */
.L_x_51:
[----:B------:R-:W-:Y:S05]  /*48e0*/  BSYNC B0 ;  /* 0x0000000000007941 */ /* 0x000fea0003800000 */
.L_x_50:
[----:B------:R-:W-:Y:S01]  /*48f0*/  BAR.SYNC.DEFER_BLOCKING 0x1, 0x100 ;  /* 0x0044000000007b1d */ /* 0x000fe20000010000 */
[----:B------:R-:W-:Y:S01]  /*4900*/  ISETP.NE.AND P3, PT, RZ, UR42, PT ;  /* 0x0000002aff007c0c */ /* 0x000fe2000bf65270 */
[----:B------:R-:W-:-:S05]  /*4910*/  VIADD R31, R38, 0x200 ;  /* 0x00000200261f7836 */ /* 0x000fca0000000000 */
[----:B------:R-:W-:-:S07]  /*4920*/  LEA R29, R23, R31, 0x1 ;  /* 0x0000001f171d7211 */ /* 0x000fce00078e08ff */
[----:B------:R-:W-:Y:S05]  /*4930*/  @!P3 BRA `(.L_x_52) ;  /* 0x000000000038b947 */ /* 0x000fea0003800000 */
[----:B------:R-:W-:Y:S04]  /*4940*/  BSSY B0, `(.L_x_53) ;  /* 0x000000a000007945 */ /* 0x000fe80003800000 */
[----:B------:R-:W-:Y:S05]  /*4950*/  @P0 BRA `(.L_x_54) ;  /* 0x0000000000200947 */ /* 0x000fea0003800000 */
[----:B------:R-:W-:-:S06]  /*4960*/  UISETP.NE.AND UP0, UPT, UR44, 0x3, UPT ;  /* 0x000000032c00788c */ /* 0x000fcc000bf05270 */
[----:B------:R-:W-:-:S13]  /*4970*/  PLOP3.LUT P3, PT, PT, PT, UP0, 0x80, 0x0 ;  /* 0x000000000000781c */ /* 0x000fda0003f6f008 */
[----:B------:R-:W-:Y:S05]  /*4980*/  @!P3 BRA `(.L_x_55) ;  /* 0x000000000004b947 */ /* 0x000fea0003800000 */
[----:B------:R-:W-:Y:S01]  /*4990*/  BPT.TRAP 0x1 ;  /* 0x000000040000795c */ /* 0x000fe20000300000 */
.L_x_55:
[----:B------:R-:W-:-:S04]  /*49a0*/  ULEA UR4, UR36, UR52, 0x3 ;  /* 0x0000003424047291 */ /* 0x000fc8000f8e183f */
[----:B------:R-:W-:-:S04]  /*49b0*/  UIADD3 UR4, UR4, 0x60, URZ ;  /* 0x0000006004047890 */ /* 0x000fc8000fffe03f */
[----:B------:R-:W-:-:S09]  /*49c0*/  UPRMT UR4, UR53, 0x654, UR4 ;  /* 0x0000065435047896 */ /* 0x000fd20008000004 */
[----:B------:R-:W-:Y:S03]  /*49d0*/  SYNCS.ARRIVE.TRANS64.RED.A1T0 RZ, [UR4], RZ ;  /* 0x000000ffffff79a7 */ /* 0x000fe60008100404 */
.L_x_54:
[----:B------:R-:W-:Y:S05]  /*49e0*/  BSYNC B0 ;  /* 0x0000000000007941 */ /* 0x000fea0003800000 */
.L_x_53:
[----:B------:R-:W-:-:S04]  /*49f0*/  UIADD3 UR36, UR36, 0x1, URZ ;  /* 0x0000000124247890 */ /* 0x000fc8000fffe03f */
[----:B------:R-:W-:-:S04]  /*4a00*/  UISETP.NE.AND UP0, UPT, UR36, 0x4, UPT ;  /* 0x000000042400788c */ /* 0x000fc8000bf05270 */
[----:B------:R-:W-:-:S12]  /*4a10*/  USEL UR36, UR36, URZ, UP0 ;  /* 0x0000003f24247287 */ /* 0x000fd80008000000 */
.L_x_52:
[----:B------:R-:W-:Y:S04]  /*4a20*/  BSSY B0, `(.L_x_56) ;  /* 0x0000033000007945 */ /* 0x000fe80003800000 */
[----:B------:R-:W-:Y:S05]  /*4a30*/  @P0 BRA `(.L_x_57) ;  /* 0x0000000000c40947 */ /* 0x000fea0003800000 */
[----:B------:R-:W-:-:S06]  /*4a40*/  UISETP.NE.AND UP0, UPT, UR44, 0x3, UPT ;  /* 0x000000032c00788c */ /* 0x000fcc000bf05270 */
[----:B------:R-:W-:-:S13]  /*4a50*/  PLOP3.LUT P3, PT, PT, PT, UP0, 0x80, 0x0 ;  /* 0x000000000000781c */ /* 0x000fda0003f6f008 */
[----:B------:R-:W-:Y:S05]  /*4a60*/  @!P3 BRA `(.L_x_58) ;  /* 0x000000000004b947 */ /* 0x000fea0003800000 */
[----:B------:R-:W-:Y:S01]  /*4a70*/  BPT.TRAP 0x1 ;  /* 0x000000040000795c */ /* 0x000fe20000300000 */
.L_x_58:
[----:B-1----:R-:W-:Y:S01]  /*4a80*/  LEA R4, R0, UR52, 0x3 ;  /* 0x0000003400047c11 */ /* 0x002fe2000f8e18ff */
[----:B------:R-:W-:Y:S01]  /*4a90*/  BSSY B1, `(.L_x_59) ;  /* 0x0000004000017945 */ /* 0x000fe20003800000 */
[----:B------:R-:W-:-:S04]  /*4aa0*/  SHF.L.U32 R5, RZ, 0x1f, RZ ;  /* 0x0000001fff057819 */ /* 0x000fc800000006ff */
[----:B------:R-:W1:Y:S02]  /*4ab0*/  SYNCS.PHASECHK.TRANS64.TRYWAIT P3, [R4+URZ+0x40], R5 ;  /* 0x00004005040075a7 */ /* 0x000e64000806017f */
[----:B-1----:R-:W-:Y:S05]  /*4ac0*/  @!P3 BRA `(.L_x_60) ;  /* 0x00000118009cb947 */ /* 0x002fea0003800000 */
.L_x_234:
[----:B------:R-:W-:Y:S05]  /*4ad0*/  BSYNC B1 ;  /* 0x0000000000017941 */ /* 0x000fea0003800000 */
.L_x_59:
[----:B------:R-:W-:Y:S05]  /*4ae0*/  @P4 BRA `(.L_x_61) ;  /* 0x0000000000944947 */ /* 0x000fea0003800000 */
[----:B------:R-:W-:Y:S01]  /*4af0*/  IMAD R12, R0, 0x2000, R31 ;  /* 0x00002000000c7824 */ /* 0x000fe200078e021f */
[----:B------:R-:W-:Y:S05]  /*4b00*/  WARPSYNC.ALL ;  /* 0x0000000000007948 */ /* 0x000fea0003800000 */
[----:B------:R-:W-:Y:S01]  /*4b10*/  LEA R8, R23, R12, 0x1 ;  /* 0x0000000c17087211 */ /* 0x000fe200078e08ff */
[----:B-1----:R-:W1:Y:S05]  /*4b20*/  LDSM.16.M88.4 R4, [R12] ;  /* 0x000000000c04783b */ /* 0x002e6a0000000200 */
[----:B------:R-:W2:Y:S01]  /*4b30*/  LDSM.16.M88.4 R8, [R8] ;  /* 0x000000000808783b */ /* 0x000ea20000000200 */
[----:B-1----:R-:W-:Y:S01]  /*4b40*/  SHF.L.U32 R37, R5, 0x10, RZ ;  /* 0x0000001005257819 */ /* 0x002fe200000006ff */
[----:B------:R-:W-:Y:S01]  /*4b50*/  IMAD.U32 R33, R4, 0x10000, RZ ;  /* 0x0001000004217824 */ /* 0x000fe200078e00ff */
[----:B------:R-:W-:Y:S01]  /*4b60*/  SHF.L.U32 R157, R7, 0x10, RZ ;  /* 0x00000010079d7819 */ /* 0x000fe200000006ff */
[----:B------:R-:W-:Y:S01]  /*4b70*/  IMAD.U32 R39, R6, 0x10000, RZ ;  /* 0x0001000006277824 */ /* 0x000fe200078e00ff */
[----:B------:R-:W-:Y:S01]  /*4b80*/  LOP3.LUT R35, R4, 0xffff0000, RZ, 0xc0, !PT ;  /* 0xffff000004237812 */ /* 0x000fe200078ec0ff */
[----:B--2---:R-:W-:Y:S01]  /*4b90*/  IMAD.U32 R159, R8, 0x10000, RZ ;  /* 0x00010000089f7824 */ /* 0x004fe200078e00ff */
[----:B------:R-:W-:Y:S01]  /*4ba0*/  SHF.L.U32 R167, R9, 0x10, RZ ;  /* 0x0000001009a77819 */ /* 0x000fe200000006ff */
[----:B------:R-:W-:Y:S01]  /*4bb0*/  IMAD.U32 R169, R10, 0x10000, RZ ;  /* 0x000100000aa97824 */ /* 0x000fe200078e00ff */
[----:B------:R-:W-:Y:S01]  /*4bc0*/  SHF.L.U32 R173, R11, 0x10, RZ ;  /* 0x000000100bad7819 */ /* 0x000fe200000006ff */
[C---:B------:R-:W-:Y:S01]  /*4bd0*/  FMUL R162, R154.reuse, R33 ;  /* 0x000000219aa27220 */ /* 0x040fe20000400000 */
[----:B------:R-:W-:Y:S01]  /*4be0*/  LOP3.LUT R5, R5, 0xffff0000, RZ, 0xc0, !PT ;  /* 0xffff000005057812 */ /* 0x000fe200078ec0ff */
[----:B------:R-:W-:Y:S01]  /*4bf0*/  FMUL R24, R154, R35 ;  /* 0x000000239a187220 */ /* 0x000fe20000400000 */
[----:B------:R-:W-:Y:S01]  /*4c00*/  LOP3.LUT R155, R6, 0xffff0000, RZ, 0xc0, !PT ;  /* 0xffff0000069b7812 */ /* 0x000fe200078ec0ff */
        /* <DEDUP_REMOVED lines=10> */
[C---:B------:R-:W-:Y:S01]  /*4cb0*/  FMUL R160, R154.reuse, R7 ;  /* 0x000000079aa07220 */ /* 0x040fe20000400000 */
[C---:B------:R-:W-:Y:S01]  /*4cc0*/  FMUL R30, R154.reuse, R159 ;  /* 0x0000009f9a1e7220 */ /* 0x040fe20000400000 */
[C---:B------:R-:W-:Y:S01]  /*4cd0*/  FMUL R164, R154.reuse, R161 ;  /* 0x000000a19aa47220 */ /* 0x040fe20000400000 */
[C---:B------:R-:W-:Y:S01]  /*4ce0*/  FMUL R32, R154.reuse, R167 ;  /* 0x000000a79a207220 */ /* 0x040fe20000400000 */
[C---:B------:R-:W-:Y:S01]  /*4cf0*/  FMUL R166, R154.reuse, R9 ;  /* 0x000000099aa67220 */ /* 0x040fe20000400000 */
[C---:B------:R-:W-:Y:S01]  /*4d00*/  FMUL R168, R154.reuse, R169 ;  /* 0x000000a99aa87220 */ /* 0x040fe20000400000 */
[C---:B------:R-:W-:Y:S01]  /*4d10*/  FMUL R34, R154.reuse, R171 ;  /* 0x000000ab9a227220 */ /* 0x040fe20000400000 */
[C---:B------:R-:W-:Y:S01]  /*4d20*/  FMUL R36, R154.reuse, R173 ;  /* 0x000000ad9a247220 */ /* 0x040fe20000400000 */
[----:B------:R-:W-:-:S07]  /*4d30*/  FMUL R170, R154, R11 ;  /* 0x0000000b9aaa7220 */ /* 0x000fce0000400000 */
.L_x_61:
[----:B------:R-:W-:-:S07]  /*4d40*/  VIADD R0, R0, 0x1 ;  /* 0x0000000100007836 */ /* 0x000fce0000000000 */
.L_x_57:
[----:B------:R-:W-:Y:S05]  /*4d50*/  BSYNC B0 ;  /* 0x0000000000007941 */ /* 0x000fea0003800000 */
.L_x_56:
[C---:B------:R-:W-:Y:S01]  /*4d60*/  FFMA R42, R153.reuse, R42, R12 ;  /* 0x0000002a992a7223 */ /* 0x040fe2000000000c */
[C---:B------:R-:W-:Y:S01]  /*4d70*/  FFMA R43, R153.reuse, R43, R26 ;  /* 0x0000002b992b7223 */ /* 0x040fe2000000001a */
[C---:B------:R-:W-:Y:S01]  /*4d80*/  FFMA R44, R153.reuse, R44, R156 ;  /* 0x0000002c992c7223 */ /* 0x040fe2000000009c */
[----:B------:R-:W-:Y:S01]  /*4d90*/  FFMA R45, R153, R45, R158 ;  /* 0x0000002d992d7223 */ /* 0x000fe2000000009e */
[----:B------:R-:W-:Y:S01]  /*4da0*/  FMUL R37, R42, 0.70710676908493041992 ;  /* 0x3f3504f32a257820 */ /* 0x000fe20000400000 */
[----:B-1----:R-:W-:Y:S01]  /*4db0*/  FMUL R10, R43, 0.70710676908493041992 ;  /* 0x3f3504f32b0a7820 */ /* 0x002fe20000400000 */
[----:B------:R-:W-:Y:S01]  /*4dc0*/  FMUL R39, R44, 0.70710676908493041992 ;  /* 0x3f3504f32c277820 */ /* 0x000fe20000400000 */
[----:B------:R-:W-:Y:S01]  /*4dd0*/  FMUL R155, R45, 0.70710676908493041992 ;  /* 0x3f3504f32d9b7820 */ /* 0x000fe20000400000 */
[C---:B------:R-:W-:Y:S01]  /*4de0*/  FMUL R4, R37.reuse, R37 ;  /* 0x0000002525047220 */ /* 0x040fe20000400000 */
[----:B------:R-:W-:Y:S01]  /*4df0*/  FSETP.GE.AND P3, PT, |R37|, 1.0029599666595458984, PT ;  /* 0x3f8060fe2500780b */ /* 0x000fe20003f66200 */
[C---:B------:R-:W-:Y:S01]  /*4e00*/  FMUL R6, R10.reuse, R10 ;  /* 0x0000000a0a067220 */ /* 0x040fe20000400000 */
[----:B------:R-:W-:Y:S01]  /*4e10*/  FSETP.GE.AND P5, PT, |R10|, 1.0029599666595458984, PT ;  /* 0x3f8060fe0a00780b */ /* 0x000fe20003fa6200 */
[----:B------:R-:W-:Y:S01]  /*4e20*/  FFMA R46, R153, R46, R28 ;  /* 0x0000002e992e7223 */ /* 0x000fe2000000001c */
[----:B------:R-:W-:Y:S01]  /*4e30*/  FSEL R4, |R37|, R4, P3 ;  /* 0x0000000425047208 */ /* 0x000fe20001800200 */
[----:B------:R-:W-:Y:S01]  /*4e40*/  FFMA R47, R153, R47, R160 ;  /* 0x0000002f992f7223 */ /* 0x000fe200000000a0 */
[----:B------:R-:W-:Y:S01]  /*4e50*/  FSEL R5, R3, 8.4834944573231041431e-05, P3 ;  /* 0x38b1e96a03057808 */ /* 0x000fe20001800000 */
[----:B------:R-:W-:Y:S01]  /*4e60*/  FMUL R157, R46, 0.70710676908493041992 ;  /* 0x3f3504f32e9d7820 */ /* 0x000fe20000400000 */
[----:B------:R-:W-:Y:S01]  /*4e70*/  FSEL R7, -R13, -0.00082130916416645050049, P3 ;  /* 0xba574d200d077808 */ /* 0x000fe20001800100 */
[C---:B------:R-:W-:Y:S01]  /*4e80*/  FFMA R48, R153.reuse, R48, R30 ;  /* 0x0000003099307223 */ /* 0x040fe2000000001e */
[----:B------:R-:W-:Y:S01]  /*4e90*/  FSEL R9, R14, 0.0052134888246655464172, P3 ;  /* 0x3baad5ea0e097808 */ /* 0x000fe20001800000 */
[----:B------:R-:W-:Y:S01]  /*4ea0*/  FFMA R49, R153, R49, R164 ;  /* 0x0000003199317223 */ /* 0x000fe200000000a4 */
[----:B------:R-:W-:Y:S01]  /*4eb0*/  FSEL R6, |R10|, R6, P5 ;  /* 0x000000060a067208 */ /* 0x000fe20002800200 */
[C---:B------:R-:W-:Y:S01]  /*4ec0*/  FFMA R5, R4.reuse, R5, R7 ;  /* 0x0000000504057223 */ /* 0x040fe20000000007 */
[----:B------:R-:W-:Y:S01]  /*4ed0*/  FSEL R11, R3, 8.4834944573231041431e-05, P5 ;  /* 0x38b1e96a030b7808 */ /* 0x000fe20002800000 */
[----:B------:R-:W-:Y:S01]  /*4ee0*/  FMUL R178, R49, 0.70710676908493041992 ;  /* 0x3f3504f331b27820 */ /* 0x000fe20000400000 */
[----:B------:R-:W-:Y:S01]  /*4ef0*/  FSEL R33, -R13, -0.00082130916416645050049, P5 ;  /* 0xba574d200d217808 */ /* 0x000fe20002800100 */
[----:B------:R-:W-:Y:S01]  /*4f00*/  FFMA R5, R4, R5, R9 ;  /* 0x0000000504057223 */ /* 0x000fe20000000009 */
        /* <DEDUP_REMOVED lines=22> */
[----:B------:R-:W-:Y:S01]  /*5070*/  FMUL R184, R50, 0.70710676908493041992 ;  /* 0x3f3504f332b87820 */ /* 0x000fe20000400000 */
[----:B------:R-:W-:Y:S01]  /*5080*/  FFMA R8, R6, R11, R8 ;  /* 0x0000000b06087223 */ /* 0x000fe20000000008 */
[C---:B------:R-:W-:Y:S01]  /*5090*/  FFMA R51, R153.reuse, R51, R166 ;  /* 0x0000003399337223 */ /* 0x040fe200000000a6 */
[----:B------:R-:W1:Y:S01]  /*50a0*/  @P3 MUFU.EX2 R6, R4 ;  /* 0x0000000400063308 */ /* 0x000e620000000800 */
[----:B------:R-:W-:Y:S01]  /*50b0*/  FFMA R52, R153, R52, R168 ;  /* 0x0000003499347223 */ /* 0x000fe200000000a8 */
[----:B------:R-:W-:Y:S01]  /*50c0*/  FFMA R5, R8, R5, R5 ;  /* 0x0000000508057223 */ /* 0x000fe20000000005 */
[----:B------:R-:W-:Y:S01]  /*50d0*/  FMUL R8, R155, R155 ;  /* 0x0000009b9b087220 */ /* 0x000fe20000400000 */
[----:B------:R-:W-:Y:S01]  /*50e0*/  FMUL R186, R51, 0.70710676908493041992 ;  /* 0x3f3504f333ba7820 */ /* 0x000fe20000400000 */
[----:B------:R-:W-:Y:S01]  /*50f0*/  FMUL R188, R52, 0.70710676908493041992 ;  /* 0x3f3504f334bc7820 */ /* 0x000fe20000400000 */
[C---:B------:R-:W-:Y:S01]  /*5100*/  FFMA R53, R153.reuse, R53, R34 ;  /* 0x0000003599357223 */ /* 0x040fe20000000022 */
[C---:B------:R-:W-:Y:S01]  /*5110*/  FFMA R54, R153.reuse, R54, R36 ;  /* 0x0000003699367223 */ /* 0x040fe20000000024 */
[----:B------:R-:W2:Y:S01]  /*5120*/  @P5 MUFU.EX2 R7, R5 ;  /* 0x0000000500075308 */ /* 0x000ea20000000800 */
[C---:B------:R-:W-:Y:S01]  /*5130*/  FFMA R41, R153.reuse, R41, R24 ;  /* 0x0000002999297223 */ /* 0x040fe20000000018 */
[----:B------:R-:W-:Y:S01]  /*5140*/  FFMA R40, R153, R40, R162 ;  /* 0x0000002899287223 */ /* 0x000fe200000000a2 */
[----:B------:R-:W-:Y:S01]  /*5150*/  FMUL R190, R54, 0.70710676908493041992 ;  /* 0x3f3504f336be7820 */ /* 0x000fe20000400000 */
[----:B------:R-:W-:Y:S01]  /*5160*/  FMUL R50, R50, 0.5 ;  /* 0x3f00000032327820 */ /* 0x000fe20000400000 */
[----:B------:R-:W-:Y:S01]  /*5170*/  FMUL R52, R52, 0.5 ;  /* 0x3f00000034347820 */ /* 0x000fe20000400000 */
[----:B------:R-:W-:Y:S01]  /*5180*/  FMUL R54, R54, 0.5 ;  /* 0x3f00000036367820 */ /* 0x000fe20000400000 */
[----:B------:R-:W-:Y:S05]  /*5190*/  WARPSYNC.ALL ;  /* 0x0000000000007948 */ /* 0x000fea0003800000 */
[----:B-1----:R-:W-:Y:S01]  /*51a0*/  @P3 FADD R6, -R6, 1 ;  /* 0x3f80000006063421 */ /* 0x002fe20000000100 */
[----:B------:R-:W-:Y:S01]  /*51b0*/  BSSY B0, `(.L_x_62) ;  /* 0x0000178000007945 */ /* 0x000fe20003800000 */
[----:B--2---:R-:W-:-:S03]  /*51c0*/  @P5 FADD R7, -R7, 1 ;  /* 0x3f80000007075421 */ /* 0x004fc60000000100 */
[----:B------:R-:W-:Y:S01]  /*51d0*/  @P3 LOP3.LUT R4, R6, 0x80000000, R37, 0xb8, !PT ;  /* 0x8000000006043812 */ /* 0x000fe200078eb825 */
[C---:B------:R-:W-:Y:S01]  /*51e0*/  FMUL R6, R39.reuse, R39 ;  /* 0x0000002727067220 */ /* 0x040fe20000400000 */
[----:B------:R-:W-:Y:S02]  /*51f0*/  FSETP.GE.AND P3, PT, |R39|, 1.0029599666595458984, PT ;  /* 0x3f8060fe2700780b */ /* 0x000fe40003f66200 */
[----:B------:R-:W-:Y:S01]  /*5200*/  @P5 LOP3.LUT R5, R7, 0x80000000, R10, 0xb8, !PT ;  /* 0x8000000007055812 */ /* 0x000fe200078eb80a */
[----:B------:R-:W-:Y:S01]  /*5210*/  FADD R4, R4, 1 ;  /* 0x3f80000004047421 */ /* 0x000fe20000000000 */
[----:B------:R-:W-:Y:S02]  /*5220*/  FSEL R6, |R39|, R6, P3 ;  /* 0x0000000627067208 */ /* 0x000fe40001800200 */
[----:B------:R-:W-:Y:S01]  /*5230*/  FSEL R7, R3, 8.4834944573231041431e-05, P3 ;  /* 0x38b1e96a03077808 */ /* 0x000fe20001800000 */
[----:B------:R-:W-:Y:S01]  /*5240*/  FADD R5, R5, 1 ;  /* 0x3f80000005057421 */ /* 0x000fe20000000000 */
[----:B------:R-:W-:-:S02]  /*5250*/  FSEL R9, -R13, -0.00082130916416645050049, P3 ;  /* 0xba574d200d097808 */ /* 0x000fc40001800100 */
[----:B------:R-:W-:Y:S02]  /*5260*/  FSETP.GE.AND P5, PT, |R155|, 1.0029599666595458984, PT ;  /* 0x3f8060fe9b00780b */ /* 0x000fe40003fa6200 */
[----:B------:R-:W-:Y:S01]  /*5270*/  FSEL R11, -R15, -0.026868773624300956726, P3 ;  /* 0xbcdc1be70f0b7808 */ /* 0x000fe20001800100 */
[----:B------:R-:W-:Y:S01]  /*5280*/  FFMA R7, R6, R7, R9 ;  /* 0x0000000706077223 */ /* 0x000fe20000000009 */
[----:B------:R-:W-:Y:S02]  /*5290*/  FSEL R8, |R155|, R8, P5 ;  /* 0x000000089b087208 */ /* 0x000fe40002800200 */
[----:B------:R-:W-:Y:S02]  /*52a0*/  FSEL R33, R3, 8.4834944573231041431e-05, P5 ;  /* 0x38b1e96a03217808 */ /* 0x000fe40002800000 */
[----:B------:R-:W-:Y:S02]  /*52b0*/  FSEL R35, -R13, -0.00082130916416645050049, P5 ;  /* 0xba574d200d237808 */ /* 0x000fe40002800100 */
[----:B------:R-:W-:-:S02]  /*52c0*/  FSEL R9, R14, 0.0052134888246655464172, P3 ;  /* 0x3baad5ea0e097808 */ /* 0x000fc40001800000 */
[----:B------:R-:W-:Y:S01]  /*52d0*/  FSEL R37, R14, 0.0052134888246655464172, P5 ;  /* 0x3baad5ea0e257808 */ /* 0x000fe20002800000 */
[----:B------:R-:W-:Y:S01]  /*52e0*/  FFMA R33, R8, R33, R35 ;  /* 0x0000002108217223 */ /* 0x000fe20000000023 */
[----:B------:R-:W-:Y:S01]  /*52f0*/  FSEL R35, -R15, -0.026868773624300956726, P5 ;  /* 0xbcdc1be70f237808 */ /* 0x000fe20002800100 */
[----:B------:R-:W-:Y:S01]  /*5300*/  FFMA R7, R6, R7, R9 ;  /* 0x0000000706077223 */ /* 0x000fe20000000009 */
[C---:B------:R-:W-:Y:S01]  /*5310*/  FSEL R9, R19.reuse, 0.11284004896879196167, P3 ;  /* 0x3de718af13097808 */ /* 0x040fe20001800000 */
        /* <DEDUP_REMOVED lines=12> */
[----:B------:R-:W-:-:S02]  /*53e0*/  FFMA R33, R8, R33, R35 ;  /* 0x0000002108217223 */ /* 0x000fc40000000023 */
[----:B------:R-:W-:Y:S01]  /*53f0*/  FFMA R6, R6, R7, R9 ;  /* 0x0000000706067223 */ /* 0x000fe20000000009 */
[----:B------:R-:W-:Y:S01]  /*5400*/  FSEL R7, -|R155|, R155, P5 ;  /* 0x0000009b9b077208 */ /* 0x000fe20002800300 */
[----:B------:R-:W-:Y:S02]  /*5410*/  FFMA R10, R8, R33, R10 ;  /* 0x00000021080a7223 */ /* 0x000fe4000000000a */
[----:B------:R-:W-:Y:S02]  /*5420*/  FFMA R6, R6, R11, R11 ;  /* 0x0000000b06067223 */ /* 0x000fe4000000000b */
[----:B------:R-:W-:Y:S02]  /*5430*/  FFMA R7, R10, R7, R7 ;  /* 0x000000070a077223 */ /* 0x000fe40000000007 */
[----:B------:R-:W1:Y:S08]  /*5440*/  @P3 MUFU.EX2 R8, R6 ;  /* 0x0000000600083308 */ /* 0x000e700000000800 */
[----:B------:R-:W2:Y:S01]  /*5450*/  @P5 MUFU.EX2 R9, R7 ;  /* 0x0000000700095308 */ /* 0x000ea20000000800 */
[----:B-1----:R-:W-:-:S05]  /*5460*/  @P3 FADD R8, -R8, 1 ;  /* 0x3f80000008083421 */ /* 0x002fca0000000100 */
[----:B------:R-:W-:Y:S01]  /*5470*/  @P3 LOP3.LUT R6, R8, 0x80000000, R39, 0xb8, !PT ;  /* 0x8000000008063812 */ /* 0x000fe200078eb827 */
[C---:B------:R-:W-:Y:S01]  /*5480*/  FMUL R8, R157.reuse, R157 ;  /* 0x0000009d9d087220 */ /* 0x040fe20000400000 */
[----:B------:R-:W-:Y:S01]  /*5490*/  FSETP.GE.AND P3, PT, |R157|, 1.0029599666595458984, PT ;  /* 0x3f8060fe9d00780b */ /* 0x000fe20003f66200 */
[----:B--2---:R-:W-:Y:S02]  /*54a0*/  @P5 FADD R9, -R9, 1 ;  /* 0x3f80000009095421 */ /* 0x004fe40000000100 */
[----:B------:R-:W-:Y:S01]  /*54b0*/  FADD R6, R6, 1 ;  /* 0x3f80000006067421 */ /* 0x000fe20000000000 */
[----:B------:R-:W-:Y:S02]  /*54c0*/  FSEL R8, |R157|, R8, P3 ;  /* 0x000000089d087208 */ /* 0x000fe40001800200 */
[----:B------:R-:W-:Y:S01]  /*54d0*/  @P5 LOP3.LUT R7, R9, 0x80000000, R155, 0xb8, !PT ;  /* 0x8000000009075812 */ /* 0x000fe200078eb89b */
[----:B------:R-:W-:Y:S01]  /*54e0*/  FMUL R155, R47, 0.70710676908493041992 ;  /* 0x3f3504f32f9b7820 */ /* 0x000fe20000400000 */
[----:B------:R-:W-:-:S02]  /*54f0*/  FSEL R9, R3, 8.4834944573231041431e-05, P3 ;  /* 0x38b1e96a03097808 */ /* 0x000fc40001800000 */
[----:B------:R-:W-:Y:S01]  /*5500*/  FSEL R11, -R13, -0.00082130916416645050049, P3 ;  /* 0xba574d200d0b7808 */ /* 0x000fe20001800100 */
[C---:B------:R-:W-:Y:S01]  /*5510*/  FMUL R10, R155.reuse, R155 ;  /* 0x0000009b9b0a7220 */ /* 0x040fe20000400000 */
[----:B------:R-:W-:Y:S01]  /*5520*/  FSETP.GE.AND P5, PT, |R155|, 1.0029599666595458984, PT ;  /* 0x3f8060fe9b00780b */ /* 0x000fe20003fa6200 */
[----:B------:R-:W-:Y:S01]  /*5530*/  FADD R7, R7, 1 ;  /* 0x3f80000007077421 */ /* 0x000fe20000000000 */
[----:B------:R-:W-:Y:S01]  /*5540*/  FSEL R33, -R15, -0.026868773624300956726, P3 ;  /* 0xbcdc1be70f217808 */ /* 0x000fe20001800100 */
[----:B------:R-:W-:Y:S01]  /*5550*/  FFMA R9, R8, R9, R11 ;  /* 0x0000000908097223 */ /* 0x000fe2000000000b */
[----:B------:R-:W-:Y:S02]  /*5560*/  FSEL R11, R14, 0.0052134888246655464172, P3 ;  /* 0x3baad5ea0e0b7808 */ /* 0x000fe40001800000 */
[----:B------:R-:W-:Y:S02]  /*5570*/  FSEL R10, |R155|, R10, P5 ;  /* 0x0000000a9b0a7208 */ /* 0x000fe40002800200 */
[----:B------:R-:W-:Y:S01]  /*5580*/  FSEL R35, R3, 8.4834944573231041431e-05, P5 ;  /* 0x38b1e96a03237808 */ /* 0x000fe20002800000 */
[----:B------:R-:W-:Y:S01]  /*5590*/  FFMA R9, R8, R9, R11 ;  /* 0x0000000908097223 */ /* 0x000fe2000000000b */
[----:B------:R-:W-:-:S02]  /*55a0*/  FSEL R37, -R13, -0.00082130916416645050049, P5 ;  /* 0xba574d200d257808 */ /* 0x000fc40002800100 */
[----:B------:R-:W-:Y:S01]  /*55b0*/  FSEL R39, R14, 0.0052134888246655464172, P5 ;  /* 0x3baad5ea0e277808 */ /* 0x000fe20002800000 */
[----:B------:R-:W-:Y:S01]  /*55c0*/  FFMA R9, R8, R9, R33 ;  /* 0x0000000908097223 */ /* 0x000fe20000000021 */
[----:B------:R-:W-:Y:S01]  /*55d0*/  FSEL R11, R19, 0.11284004896879196167, P3 ;  /* 0x3de718af130b7808 */ /* 0x000fe20001800000 */
[----:B------:R-:W-:Y:S01]  /*55e0*/  FFMA R35, R10, R35, R37 ;  /* 0x000000230a237223 */ /* 0x000fe20000000025 */
[----:B------:R-:W-:Y:S02]  /*55f0*/  FSEL R37, -R15, -0.026868773624300956726, P5 ;  /* 0xbcdc1be70f257808 */ /* 0x000fe40002800100 */
[----:B------:R-:W-:Y:S01]  /*5600*/  FSEL R33, R20, -0.37612664699554443359, P3 ;  /* 0xbec093ac14217808 */ /* 0x000fe20001800000 */
[----:B------:R-:W-:Y:S01]  /*5610*/  FFMA R35, R10, R35, R39 ;  /* 0x000000230a237223 */ /* 0x000fe20000000027 */
[----:B------:R-:W-:Y:S01]  /*5620*/  FFMA R9, R8, R9, R11 ;  /* 0x0000000908097223 */ /* 0x000fe2000000000b */
[----:B------:R-:W-:Y:S02]  /*5630*/  FSEL R39, R19, 0.11284004896879196167, P5 ;  /* 0x3de718af13277808 */ /* 0x000fe40002800000 */
        /* <DEDUP_REMOVED lines=12> */
[----:B------:R-:W-:-:S02]  /*5700*/  FFMA R35, R10, R35, R172 ;  /* 0x000000230a237223 */ /* 0x000fc400000000ac */
[----:B------:R-:W1:Y:S02]  /*5710*/  @P3 MUFU.EX2 R10, R8 ;  /* 0x00000008000a3308 */ /* 0x000e640000000800 */
[----:B------:R-:W-:Y:S01]  /*5720*/  FFMA R9, R35, R174, R174 ;  /* 0x000000ae23097223 */ /* 0x000fe200000000ae */
[----:B------:R-:W-:-:S05]  /*5730*/  FMUL R35, R178, R178 ;  /* 0x000000b2b2237220 */ /* 0x000fca0000400000 */
        /* <DEDUP_REMOVED lines=8> */
[----:B------:R-:W-:Y:S02]  /*57c0*/  @P5 LOP3.LUT R9, R11, 0x80000000, R155, 0xb8, !PT ;  /* 0x800000000b095812 */ /* 0x000fe400078eb89b */
[----:B------:R-:W-:-:S02]  /*57d0*/  FSEL R11, R3, 8.4834944573231041431e-05, P3 ;  /* 0x38b1e96a030b7808 */ /* 0x000fc40001800000 */
[----:B------:R-:W-:Y:S01]  /*57e0*/  FSEL R33, -R13, -0.00082130916416645050049, P3 ;  /* 0xba574d200d217808 */ /* 0x000fe20001800100 */
[----:B------:R-:W-:Y:S01]  /*57f0*/  FADD R9, R9, 1 ;  /* 0x3f80000009097421 */ /* 0x000fe20000000000 */
[----:B------:R-:W-:-:S03]  /*5800*/  FSETP.GE.AND P5, PT, |R178|, 1.0029599666595458984, PT ;  /* 0x3f8060feb200780b */ /* 0x000fc60003fa6200 */
[----:B------:R-:W-:Y:S01]  /*5810*/  FFMA R11, R10, R11, R33 ;  /* 0x0000000b0a0b7223 */ /* 0x000fe20000000021 */
[----:B------:R-:W-:Y:S02]  /*5820*/  FSEL R33, R14, 0.0052134888246655464172, P3 ;  /* 0x3baad5ea0e217808 */ /* 0x000fe40001800000 */
[----:B------:R-:W-:Y:S02]  /*5830*/  FSEL R37, |R178|, R35, P5 ;  /* 0x00000023b2257208 */ /* 0x000fe40002800200 */
[----:B------:R-:W-:Y:S01]  /*5840*/  FSEL R35, -R15, -0.026868773624300956726, P3 ;  /* 0xbcdc1be70f237808 */ /* 0x000fe20001800100 */
[C---:B------:R-:W-:Y:S01]  /*5850*/  FFMA R11, R10.reuse, R11, R33 ;  /* 0x0000000b0a0b7223 */ /* 0x040fe20000000021 */
[----:B------:R-:W-:Y:S02]  /*5860*/  FSEL R172, R3, 8.4834944573231041431e-05, P5 ;  /* 0x38b1e96a03ac7808 */ /* 0x000fe40002800000 */
[----:B------:R-:W-:Y:S01]  /*5870*/  FSEL R174, -R13, -0.00082130916416645050049, P5 ;  /* 0xba574d200dae7808 */ /* 0x000fe20002800100 */
[----:B------:R-:W-:Y:S01]  /*5880*/  FFMA R11, R10, R11, R35 ;  /* 0x0000000b0a0b7223 */ /* 0x000fe20000000023 */
[----:B------:R-:W-:-:S02]  /*5890*/  FSEL R33, R19, 0.11284004896879196167, P3 ;  /* 0x3de718af13217808 */ /* 0x000fc40001800000 */
[----:B------:R-:W-:Y:S01]  /*58a0*/  FSEL R176, R14, 0.0052134888246655464172, P5 ;  /* 0x3baad5ea0eb07808 */ /* 0x000fe20002800000 */
[----:B------:R-:W-:Y:S01]  /*58b0*/  FFMA R172, R37, R172, R174 ;  /* 0x000000ac25ac7223 */ /* 0x000fe200000000ae */
[----:B------:R-:W-:Y:S01]  /*58c0*/  FSEL R35, R20, -0.37612664699554443359, P3 ;  /* 0xbec093ac14237808 */ /* 0x000fe20001800000 */
[C---:B------:R-:W-:Y:S01]  /*58d0*/  FFMA R11, R10.reuse, R11, R33 ;  /* 0x0000000b0a0b7223 */ /* 0x040fe20000000021 */
[----:B------:R-:W-:Y:S01]  /*58e0*/  FSEL R174, -R15, -0.026868773624300956726, P5 ;  /* 0xbcdc1be70fae7808 */ /* 0x000fe20002800100 */
[----:B------:R-:W-:Y:S01]  /*58f0*/  FFMA R172, R37, R172, R176 ;  /* 0x000000ac25ac7223 */ /* 0x000fe200000000b0 */
[----:B------:R-:W-:Y:S01]  /*5900*/  FSEL R33, R21, 0.12837915122509002686, P3 ;  /* 0x3e0375d315217808 */ /* 0x000fe20001800000 */
[C---:B------:R-:W-:Y:S01]  /*5910*/  FFMA R11, R10.reuse, R11, R35 ;  /* 0x0000000b0a0b7223 */ /* 0x040fe20000000023 */
[----:B------:R-:W-:Y:S01]  /*5920*/  FSEL R176, R19, 0.11284004896879196167, P5 ;  /* 0x3de718af13b07808 */ /* 0x000fe20002800000 */
[----:B------:R-:W-:Y:S01]  /*5930*/  FFMA R172, R37, R172, R174 ;  /* 0x000000ac25ac7223 */ /* 0x000fe200000000ae */
[----:B------:R-:W-:Y:S01]  /*5940*/  FSEL R35, -|R39|, R39, P3 ;  /* 0x0000002727237208 */ /* 0x000fe20001800300 */
[----:B------:R-:W-:Y:S01]  /*5950*/  FFMA R10, R10, R11, R33 ;  /* 0x0000000b0a0a7223 */ /* 0x000fe20000000021 */
[----:B------:R-:W-:Y:S01]  /*5960*/  FSEL R174, R20, -0.37612664699554443359, P5 ;  /* 0xbec093ac14ae7808 */ /* 0x000fe20002800000 */
[----:B------:R-:W-:Y:S01]  /*5970*/  FFMA R172, R37, R172, R176 ;  /* 0x000000ac25ac7223 */ /* 0x000fe200000000b0 */
[----:B------:R-:W-:Y:S01]  /*5980*/  FSEL R11, R21, 0.12837915122509002686, P5 ;  /* 0x3e0375d3150b7808 */ /* 0x000fe20002800000 */
[----:B------:R-:W-:-:S02]  /*5990*/  FFMA R10, R10, R35, R35 ;  /* 0x000000230a0a7223 */ /* 0x000fc40000000023 */
[C---:B------:R-:W-:Y:S01]  /*59a0*/  FFMA R172, R37.reuse, R172, R174 ;  /* 0x000000ac25ac7223 */ /* 0x040fe200000000ae */
[----:B------:R-:W-:Y:S01]  /*59b0*/  FSEL R174, -|R178|, R178, P5 ;  /* 0x000000b2b2ae7208 */ /* 0x000fe20002800300 */
[----:B------:R-:W1:Y:S02]  /*59c0*/  @P3 MUFU.EX2 R33, R10 ;  /* 0x0000000a00213308 */ /* 0x000e640000000800 */
[----:B------:R-:W-:-:S04]  /*59d0*/  FFMA R11, R37, R172, R11 ;  /* 0x000000ac250b7223 */ /* 0x000fc8000000000b */
[----:B------:R-:W-:-:S04]  /*59e0*/  FFMA R11, R11, R174, R174 ;  /* 0x000000ae0b0b7223 */ /* 0x000fc800000000ae */
[----:B------:R-:W2:Y:S01]  /*59f0*/  @P5 MUFU.EX2 R35, R11 ;  /* 0x0000000b00235308 */ /* 0x000ea20000000800 */
[----:B-1----:R-:W-:-:S05]  /*5a00*/  @P3 FADD R33, -R33, 1 ;  /* 0x3f80000021213421 */ /* 0x002fca0000000100 */
[----:B------:R-:W-:Y:S01]  /*5a10*/  @P3 LOP3.LUT R10, R33, 0x80000000, R39, 0xb8, !PT ;  /* 0x80000000210a3812 */ /* 0x000fe200078eb827 */
[C---:B------:R-:W-:Y:S01]  /*5a20*/  FMUL R33, R184.reuse, R184 ;  /* 0x000000b8b8217220 */ /* 0x040fe20000400000 */
[----:B------:R-:W-:Y:S01]  /*5a30*/  FSETP.GE.AND P3, PT, |R184|, 1.0029599666595458984, PT ;  /* 0x3f8060feb800780b */ /* 0x000fe20003f66200 */
[----:B--2---:R-:W-:-:S03]  /*5a40*/  @P5 FADD R35, -R35, 1 ;  /* 0x3f80000023235421 */ /* 0x004fc60000000100 */
[----:B------:R-:W-:Y:S01]  /*5a50*/  FSEL R33, |R184|, R33, P3 ;  /* 0x00000021b8217208 */ /* 0x000fe20001800200 */
[----:B------:R-:W-:Y:S01]  /*5a60*/  FADD R10, R10, 1 ;  /* 0x3f8000000a0a7421 */ /* 0x000fe20000000000 */
[----:B------:R-:W-:Y:S02]  /*5a70*/  FSEL R172, R3, 8.4834944573231041431e-05, P3 ;  /* 0x38b1e96a03ac7808 */ /* 0x000fe40001800000 */
[----:B------:R-:W-:Y:S02]  /*5a80*/  FSEL R174, -R13, -0.00082130916416645050049, P3 ;  /* 0xba574d200dae7808 */ /* 0x000fe40001800100 */
[----:B------:R-:W-:Y:S01]  /*5a90*/  @P5 LOP3.LUT R11, R35, 0x80000000, R178, 0xb8, !PT ;  /* 0x80000000230b5812 */ /* 0x000fe200078eb8b2 */
[C---:B------:R-:W-:Y:S01]  /*5aa0*/  FMUL R35, R186.reuse, R186 ;  /* 0x000000baba237220 */ /* 0x040fe20000400000 */
[----:B------:R-:W-:Y:S01]  /*5ab0*/  FSETP.GE.AND P5, PT, |R186|, 1.0029599666595458984, PT ;  /* 0x3f8060feba00780b */ /* 0x000fe20003fa6200 */
[----:B------:R-:W-:Y:S01]  /*5ac0*/  FFMA R172, R33, R172, R174 ;  /* 0x000000ac21ac7223 */ /* 0x000fe200000000ae */
[----:B------:R-:W-:Y:S01]  /*5ad0*/  FSEL R174, R14, 0.0052134888246655464172, P3 ;  /* 0x3baad5ea0eae7808 */ /* 0x000fe20001800000 */
[----:B------:R-:W-:Y:S01]  /*5ae0*/  FADD R11, R11, 1 ;  /* 0x3f8000000b0b7421 */ /* 0x000fe20000000000 */
[----:B------:R-:W-:-:S02]  /*5af0*/  FSEL R37, |R186|, R35, P5 ;  /* 0x00000023ba257208 */ /* 0x000fc40002800200 */
[----:B------:R-:W-:Y:S01]  /*5b00*/  FSEL R178, R3, 8.4834944573231041431e-05, P5 ;  /* 0x38b1e96a03b27808 */ /* 0x000fe20002800000 */
[----:B------:R-:W-:Y:S01]  /*5b10*/  FFMA R172, R33, R172, R174 ;  /* 0x000000ac21ac7223 */ /* 0x000fe200000000ae */
[----:B------:R-:W-:Y:S02]  /*5b20*/  FSEL R180, -R13, -0.00082130916416645050049, P5 ;  /* 0xba574d200db47808 */ /* 0x000fe40002800100 */
[----:B------:R-:W-:Y:S02]  /*5b30*/  FSEL R176, -R15, -0.026868773624300956726, P3 ;  /* 0xbcdc1be70fb07808 */ /* 0x000fe40001800100 */
        /* <DEDUP_REMOVED lines=17> */
[----:B------:R-:W-:-:S02]  /*5c50*/  FFMA R176, R37, R178, R176 ;  /* 0x000000b225b07223 */ /* 0x000fc400000000b0 */
[----:B------:R-:W-:Y:S01]  /*5c60*/  FFMA R35, R172, R35, R35 ;  /* 0x00000023ac237223 */ /* 0x000fe20000000023 */
[----:B------:R-:W-:Y:S01]  /*5c70*/  FSEL R172, -|R186|, R186, P5 ;  /* 0x000000babaac7208 */ /* 0x000fe20002800300 */
[----:B------:R-:W-:Y:S02]  /*5c80*/  FFMA R33, R37, R176, R33 ;  /* 0x000000b025217223 */ /* 0x000fe40000000021 */
[----:B------:R-:W1:Y:S02]  /*5c90*/  @P3 MUFU.EX2 R37, R35 ;  /* 0x0000002300253308 */ /* 0x000e640000000800 */
[----:B------:R-:W-:-:S06]  /*5ca0*/  FFMA R33, R33, R172, R172 ;  /* 0x000000ac21217223 */ /* 0x000fcc00000000ac */
[----:B------:R-:W2:Y:S01]  /*5cb0*/  @P5 MUFU.EX2 R39, R33 ;  /* 0x0000002100275308 */ /* 0x000ea20000000800 */
[----:B-1----:R-:W-:-:S05]  /*5cc0*/  @P3 FADD R37, -R37, 1 ;  /* 0x3f80000025253421 */ /* 0x002fca0000000100 */
[----:B------:R-:W-:Y:S01]  /*5cd0*/  @P3 LOP3.LUT R35, R37, 0x80000000, R184, 0xb8, !PT ;  /* 0x8000000025233812 */ /* 0x000fe200078eb8b8 */
[C---:B------:R-:W-:Y:S01]  /*5ce0*/  FMUL R37, R188.reuse, R188 ;  /* 0x000000bcbc257220 */ /* 0x040fe20000400000 */
[C---:B------:R-:W-:Y:S01]  /*5cf0*/  FSETP.GE.AND P3, PT, |R188|.reuse, 1.0029599666595458984, PT ;  /* 0x3f8060febc00780b */ /* 0x040fe20003f66200 */
[----:B--2---:R-:W-:Y:S01]  /*5d00*/  @P5 FADD R39, -R39, 1 ;  /* 0x3f80000027275421 */ /* 0x004fe20000000100 */
[----:B------:R-:W-:Y:S01]  /*5d10*/  FMUL R184, R53, 0.70710676908493041992 ;  /* 0x3f3504f335b87820 */ /* 0x000fe20000400000 */
[----:B------:R-:W-:Y:S01]  /*5d20*/  FADD R35, R35, 1 ;  /* 0x3f80000023237421 */ /* 0x000fe20000000000 */
[----:B------:R-:W-:Y:S02]  /*5d30*/  FSEL R37, |R188|, R37, P3 ;  /* 0x00000025bc257208 */ /* 0x000fe40001800200 */
[----:B------:R-:W-:Y:S01]  /*5d40*/  FSEL R172, R3, 8.4834944573231041431e-05, P3 ;  /* 0x38b1e96a03ac7808 */ /* 0x000fe20001800000 */
[----:B------:R-:W-:Y:S01]  /*5d50*/  FMUL R35, R35, R50 ;  /* 0x0000003223237220 */ /* 0x000fe20000400000 */
[----:B------:R-:W-:-:S02]  /*5d60*/  FSEL R174, -R13, -0.00082130916416645050049, P3 ;  /* 0xba574d200dae7808 */ /* 0x000fc40001800100 */
[----:B------:R-:W-:Y:S01]  /*5d70*/  @P5 LOP3.LUT R33, R39, 0x80000000, R186, 0xb8, !PT ;  /* 0x8000000027215812 */ /* 0x000fe200078eb8ba */
[C---:B------:R-:W-:Y:S01]  /*5d80*/  FMUL R39, R184.reuse, R184 ;  /* 0x000000b8b8277220 */ /* 0x040fe20000400000 */
[----:B------:R-:W-:Y:S01]  /*5d90*/  FSETP.GE.AND P5, PT, |R184|, 1.0029599666595458984, PT ;  /* 0x3f8060feb800780b */ /* 0x000fe20003fa6200 */
[----:B------:R-:W-:Y:S01]  /*5da0*/  FFMA R172, R37, R172, R174 ;  /* 0x000000ac25ac7223 */ /* 0x000fe200000000ae */
[----:B------:R-:W-:Y:S01]  /*5db0*/  FSEL R174, R14, 0.0052134888246655464172, P3 ;  /* 0x3baad5ea0eae7808 */ /* 0x000fe20001800000 */
[----:B------:R-:W-:Y:S01]  /*5dc0*/  FMUL R186, R41, 0.70710676908493041992 ;  /* 0x3f3504f329ba7820 */ /* 0x000fe20000400000 */
[----:B------:R-:W-:Y:S01]  /*5dd0*/  FSEL R155, |R184|, R39, P5 ;  /* 0x00000027b89b7208 */ /* 0x000fe20002800200 */
[----:B------:R-:W-:Y:S01]  /*5de0*/  FADD R33, R33, 1 ;  /* 0x3f80000021217421 */ /* 0x000fe20000000000 */
[----:B------:R-:W-:Y:S01]  /*5df0*/  FSEL R178, R3, 8.4834944573231041431e-05, P5 ;  /* 0x38b1e96a03b27808 */ /* 0x000fe20002800000 */
[----:B------:R-:W-:Y:S01]  /*5e00*/  FFMA R172, R37, R172, R174 ;  /* 0x000000ac25ac7223 */ /* 0x000fe200000000ae */
[----:B------:R-:W-:-:S02]  /*5e10*/  FSEL R180, -R13, -0.00082130916416645050049, P5 ;  /* 0xba574d200db47808 */ /* 0x000fc40002800100 */
        /* <DEDUP_REMOVED lines=26> */
[----:B------:R-:W-:Y:S02]  /*5fc0*/  @P3 LOP3.LUT R39, R155, 0x80000000, R188, 0xb8, !PT ;  /* 0x800000009b273812 */ /* 0x000fe400078eb8bc */
[C---:B------:R-:W-:Y:S01]  /*5fd0*/  FSETP.GE.AND P3, PT, |R190|.reuse, 1.0029599666595458984, PT ;  /* 0x3f8060febe00780b */ /* 0x040fe20003f66200 */
[----:B--2---:R-:W-:Y:S01]  /*5fe0*/  @P5 FADD R155, -R157, 1 ;  /* 0x3f8000009d9b5421 */ /* 0x004fe20000000100 */
[----:B------:R-:W-:Y:S01]  /*5ff0*/  FFMA R157, R153, R55, R170 ;  /* 0x00000037999d7223 */ /* 0x000fe200000000aa */
[C---:B------:R-:W-:Y:S01]  /*6000*/  FMUL R55, R190.reuse, R190 ;  /* 0x000000bebe377220 */ /* 0x040fe20000400000 */
[----:B------:R-:W-:Y:S01]  /*6010*/  FSEL R172, R3, 8.4834944573231041431e-05, P3 ;  /* 0x38b1e96a03ac7808 */ /* 0x000fe20001800000 */
[----:B------:R-:W-:Y:S01]  /*6020*/  FADD R39, R39, 1 ;  /* 0x3f80000027277421 */ /* 0x000fe20000000000 */
[----:B------:R-:W-:Y:S01]  /*6030*/  @P5 LOP3.LUT R37, R155, 0x80000000, R184, 0xb8, !PT ;  /* 0x800000009b255812 */ /* 0x000fe200078eb8b8 */
[----:B------:R-:W-:Y:S01]  /*6040*/  FMUL R184, R157, 0.70710676908493041992 ;  /* 0x3f3504f39db87820 */ /* 0x000fe20000400000 */
[----:B------:R-:W-:Y:S01]  /*6050*/  FSEL R55, |R190|, R55, P3 ;  /* 0x00000037be377208 */ /* 0x000fe20001800200 */
[----:B------:R-:W-:Y:S01]  /*6060*/  FMUL R39, R39, R52 ;  /* 0x0000003427277220 */ /* 0x000fe20000400000 */
[----:B------:R-:W-:Y:S01]  /*6070*/  FSEL R174, -R13, -0.00082130916416645050049, P3 ;  /* 0xba574d200dae7808 */ /* 0x000fe20001800100 */
[C---:B------:R-:W-:Y:S01]  /*6080*/  FMUL R155, R184.reuse, R184 ;  /* 0x000000b8b89b7220 */ /* 0x040fe20000400000 */
[C---:B------:R-:W-:Y:S01]  /*6090*/  FSETP.GE.AND P5, PT, |R184|.reuse, 1.0029599666595458984, PT ;  /* 0x3f8060feb800780b */ /* 0x040fe20003fa6200 */
[----:B------:R-:W-:Y:S01]  /*60a0*/  FADD R37, R37, 1 ;  /* 0x3f80000025257421 */ /* 0x000fe20000000000 */
[----:B------:R-:W-:Y:S01]  /*60b0*/  FSEL R176, -R15, -0.026868773624300956726, P3 ;  /* 0xbcdc1be70fb07808 */ /* 0x000fe20001800100 */
[----:B------:R-:W-:Y:S01]  /*60c0*/  FFMA R172, R55, R172, R174 ;  /* 0x000000ac37ac7223 */ /* 0x000fe200000000ae */
[----:B------:R-:W-:-:S02]  /*60d0*/  FSEL R155, |R184|, R155, P5 ;  /* 0x0000009bb89b7208 */ /* 0x000fc40002800200 */
[----:B------:R-:W-:Y:S02]  /*60e0*/  FSEL R178, R3, 8.4834944573231041431e-05, P5 ;  /* 0x38b1e96a03b27808 */ /* 0x000fe40002800000 */
[----:B------:R-:W-:Y:S02]  /*60f0*/  FSEL R180, -R13, -0.00082130916416645050049, P5 ;  /* 0xba574d200db47808 */ /* 0x000fe40002800100 */
[C---:B------:R-:W-:Y:S02]  /*6100*/  FSEL R174, R14.reuse, 0.0052134888246655464172, P3 ;  /* 0x3baad5ea0eae7808 */ /* 0x040fe40001800000 */
[----:B------:R-:W-:Y:S01]  /*6110*/  FSEL R182, R14, 0.0052134888246655464172, P5 ;  /* 0x3baad5ea0eb67808 */ /* 0x000fe20002800000 */
[----:B------:R-:W-:Y:S01]  /*6120*/  FFMA R178, R155, R178, R180 ;  /* 0x000000b29bb27223 */ /* 0x000fe200000000b4 */
[----:B------:R-:W-:Y:S01]  /*6130*/  FSEL R180, -R15, -0.026868773624300956726, P5 ;  /* 0xbcdc1be70fb47808 */ /* 0x000fe20002800100 */
[----:B------:R-:W-:Y:S01]  /*6140*/  FFMA R172, R55, R172, R174 ;  /* 0x000000ac37ac7223 */ /* 0x000fe200000000ae */
[----:B------:R-:W-:Y:S01]  /*6150*/  FSEL R174, R19, 0.11284004896879196167, P3 ;  /* 0x3de718af13ae7808 */ /* 0x000fe20001800000 */
[----:B------:R-:W-:Y:S01]  /*6160*/  FFMA R178, R155, R178, R182 ;  /* 0x000000b29bb27223 */ /* 0x000fe200000000b6 */
[----:B------:R-:W-:Y:S01]  /*6170*/  FSEL R182, R19, 0.11284004896879196167, P5 ;  /* 0x3de718af13b67808 */ /* 0x000fe20002800000 */
[----:B------:R-:W-:Y:S01]  /*6180*/  FFMA R172, R55, R172, R176 ;  /* 0x000000ac37ac7223 */ /* 0x000fe200000000b0 */
[C---:B------:R-:W-:Y:S01]  /*6190*/  FSEL R176, R20.reuse, -0.37612664699554443359, P3 ;  /* 0xbec093ac14b07808 */ /* 0x040fe20001800000 */
[----:B------:R-:W-:Y:S01]  /*61a0*/  FFMA R178, R155, R178, R180 ;  /* 0x000000b29bb27223 */ /* 0x000fe200000000b4 */
[----:B------:R-:W-:Y:S01]  /*61b0*/  FSEL R180, R20, -0.37612664699554443359, P5 ;  /* 0xbec093ac14b47808 */ /* 0x000fe20002800000 */
[----:B------:R-:W-:Y:S01]  /*61c0*/  FFMA R172, R55, R172, R174 ;  /* 0x000000ac37ac7223 */ /* 0x000fe200000000ae */
[----:B------:R-:W-:Y:S01]  /*61d0*/  FSEL R174, R21, 0.12837915122509002686, P3 ;  /* 0x3e0375d315ae7808 */ /* 0x000fe20001800000 */
        /* <DEDUP_REMOVED lines=18> */
[----:B------:R-:W-:Y:S02]  /*6300*/  FSEL R172, R3, 8.4834944573231041431e-05, P3 ;  /* 0x38b1e96a03ac7808 */ /* 0x000fe40001800000 */
[----:B------:R-:W-:Y:S01]  /*6310*/  @P5 LOP3.LUT R155, R161, 0x80000000, R184, 0xb8, !PT ;  /* 0x80000000a19b5812 */ /* 0x000fe200078eb8b8 */
[----:B------:R-:W-:Y:S01]  /*6320*/  FMUL R184, R40, 0.70710676908493041992 ;  /* 0x3f3504f328b87820 */ /* 0x000fe20000400000 */
[----:B------:R-:W-:Y:S01]  /*6330*/  FSEL R161, |R186|, R159, P3 ;  /* 0x0000009fbaa17208 */ /* 0x000fe20001800200 */
[----:B------:R-:W-:Y:S01]  /*6340*/  FMUL R40, R40, 0.5 ;  /* 0x3f00000028287820 */ /* 0x000fe20000400000 */
[----:B------:R-:W-:Y:S01]  /*6350*/  FSEL R174, -R13, -0.00082130916416645050049, P3 ;  /* 0xba574d200dae7808 */ /* 0x000fe20001800100 */
[C---:B------:R-:W-:Y:S01]  /*6360*/  FMUL R159, R184.reuse, R184 ;  /* 0x000000b8b89f7220 */ /* 0x040fe20000400000 */
[----:B------:R-:W-:Y:S01]  /*6370*/  FSETP.GE.AND P5, PT, |R184|, 1.0029599666595458984, PT ;  /* 0x3f8060feb800780b */ /* 0x000fe20003fa6200 */
[----:B------:R-:W-:Y:S01]  /*6380*/  FADD R155, R155, 1 ;  /* 0x3f8000009b9b7421 */ /* 0x000fe20000000000 */
[----:B------:R-:W-:Y:S01]  /*6390*/  FSEL R178, R14, 0.0052134888246655464172, P3 ;  /* 0x3baad5ea0eb27808 */ /* 0x000fe20001800000 */
[----:B------:R-:W-:Y:S01]  /*63a0*/  FFMA R176, R161, R172, R174 ;  /* 0x000000aca1b07223 */ /* 0x000fe200000000ae */
[----:B------:R-:W-:Y:S01]  /*63b0*/  FSEL R159, |R184|, R159, P5 ;  /* 0x0000009fb89f7208 */ /* 0x000fe20002800200 */
[----:B------:R-:W-:Y:S01]  /*63c0*/  FMUL R54, R55, R54 ;  /* 0x0000003637367220 */ /* 0x000fe20000400000 */
        /* <DEDUP_REMOVED lines=23> */
[----:B------:R-:W-:-:S02]  /*6540*/  FFMA R167, R178, R167, R167 ;  /* 0x000000a7b2a77223 */ /* 0x000fc400000000a7 */
[----:B------:R-:W-:Y:S02]  /*6550*/  FFMA R161, R159, R172, R161 ;  /* 0x000000ac9fa17223 */ /* 0x000fe400000000a1 */
[----:B------:R-:W1:Y:S02]  /*6560*/  @P3 MUFU.EX2 R169, R167 ;  /* 0x000000a700a93308 */ /* 0x000e640000000800 */
[----:B------:R-:W-:-:S06]  /*6570*/  FFMA R161, R161, R174, R174 ;  /* 0x000000aea1a17223 */ /* 0x000fcc00000000ae */
[----:B------:R-:W2:Y:S01]  /*6580*/  @P5 MUFU.EX2 R159, R161 ;  /* 0x000000a1009f5308 */ /* 0x000ea20000000800 */
[----:B-1----:R-:W-:-:S05]  /*6590*/  @P3 FADD R169, -R169, 1 ;  /* 0x3f800000a9a93421 */ /* 0x002fca0000000100 */
[----:B------:R-:W-:Y:S01]  /*65a0*/  @P3 LOP3.LUT R167, R169, 0x80000000, R186, 0xb8, !PT ;  /* 0x80000000a9a73812 */ /* 0x000fe200078eb8ba */
[----:B--2---:R-:W-:-:S04]  /*65b0*/  @P5 FADD R159, -R159, 1 ;  /* 0x3f8000009f9f5421 */ /* 0x004fc80000000100 */
[----:B------:R-:W-:Y:S01]  /*65c0*/  FADD R167, R167, 1 ;  /* 0x3f800000a7a77421 */ /* 0x000fe20000000000 */
[----:B------:R-:W-:Y:S01]  /*65d0*/  @P5 LOP3.LUT R161, R159, 0x80000000, R184, 0xb8, !PT ;  /* 0x800000009fa15812 */ /* 0x000fe200078eb8b8 */
[----:B------:R-:W-:Y:S01]  /*65e0*/  FMUL R159, R42, 0.5 ;  /* 0x3f0000002a9f7820 */ /* 0x000fe20000400000 */
[----:B------:R-:W-:Y:S01]  /*65f0*/  FMUL R42, R43, 0.5 ;  /* 0x3f0000002b2a7820 */ /* 0x000fe20000400000 */
[----:B------:R-:W-:Y:S01]  /*6600*/  FMUL R43, R44, 0.5 ;  /* 0x3f0000002c2b7820 */ /* 0x000fe20000400000 */
[----:B------:R-:W-:Y:S01]  /*6610*/  FMUL R44, R45, 0.5 ;  /* 0x3f0000002d2c7820 */ /* 0x000fe20000400000 */
[----:B------:R-:W-:Y:S01]  /*6620*/  FMUL R159, R4, R159 ;  /* 0x0000009f049f7220 */ /* 0x000fe20000400000 */
[----:B------:R-:W-:Y:S01]  /*6630*/  FMUL R4, R47, 0.5 ;  /* 0x3f0000002f047820 */ /* 0x000fe20000400000 */
[----:B------:R-:W-:Y:S01]  /*6640*/  FMUL R43, R6, R43 ;  /* 0x0000002b062b7220 */ /* 0x000fe20000400000 */
[----:B------:R-:W-:Y:S01]  /*6650*/  FMUL R6, R49, 0.5 ;  /* 0x3f00000031067820 */ /* 0x000fe20000400000 */
[----:B------:R-:W-:Y:S01]  /*6660*/  FMUL R42, R5, R42 ;  /* 0x0000002a052a7220 */ /* 0x000fe20000400000 */
[----:B------:R-:W-:Y:S01]  /*6670*/  FMUL R44, R7, R44 ;  /* 0x0000002c072c7220 */ /* 0x000fe20000400000 */
[----:B------:R-:W-:Y:S01]  /*6680*/  FMUL R5, R46, 0.5 ;  /* 0x3f0000002e057820 */ /* 0x000fe20000400000 */
[----:B------:R-:W-:Y:S01]  /*6690*/  FMUL R7, R48, 0.5 ;  /* 0x3f00000030077820 */ /* 0x000fe20000400000 */
[----:B------:R-:W-:Y:S01]  /*66a0*/  FMUL R46, R9, R4 ;  /* 0x00000004092e7220 */ /* 0x000fe20000400000 */
[----:B------:R-:W-:Y:S01]  /*66b0*/  FMUL R48, R11, R6 ;  /* 0x000000060b307220 */ /* 0x000fe20000400000 */
[----:B------:R-:W-:Y:S01]  /*66c0*/  FMUL R4, R51, 0.5 ;  /* 0x3f00000033047820 */ /* 0x000fe20000400000 */
[----:B------:R-:W-:Y:S01]  /*66d0*/  FMUL R6, R53, 0.5 ;  /* 0x3f00000035067820 */ /* 0x000fe20000400000 */
[----:B------:R-:W-:Y:S01]  /*66e0*/  FADD R161, R161, 1 ;  /* 0x3f800000a1a17421 */ /* 0x000fe20000000000 */
[----:B------:R-:W-:Y:S01]  /*66f0*/  FMUL R5, R8, R5 ;  /* 0x0000000508057220 */ /* 0x000fe20000400000 */
[----:B------:R-:W-:Y:S01]  /*6700*/  FMUL R50, R33, R4 ;  /* 0x0000000421327220 */ /* 0x000fe20000400000 */
[----:B------:R-:W-:Y:S01]  /*6710*/  FMUL R52, R37, R6 ;  /* 0x0000000625347220 */ /* 0x000fe20000400000 */
[----:B------:R-:W-:Y:S01]  /*6720*/  FMUL R4, R41, 0.5 ;  /* 0x3f00000029047820 */ /* 0x000fe20000400000 */
[----:B------:R-:W-:Y:S01]  /*6730*/  FMUL R6, R157, 0.5 ;  /* 0x3f0000009d067820 */ /* 0x000fe20000400000 */
[----:B------:R-:W-:Y:S01]  /*6740*/  FMUL R45, R10, R7 ;  /* 0x000000070a2d7220 */ /* 0x000fe20000400000 */
[----:B------:R-:W-:Y:S01]  /*6750*/  FMUL R8, R161, R40 ;  /* 0x00000028a1087220 */ /* 0x000fe20000400000 */
[----:B------:R-:W-:Y:S01]  /*6760*/  FMUL R167, R167, R4 ;  /* 0x00000004a7a77220 */ /* 0x000fe20000400000 */
[----:B------:R-:W-:Y:S01]  /*6770*/  FMUL R7, R155, R6 ;  /* 0x000000069b077220 */ /* 0x000fe20000400000 */
[----:B------:R-:W-:-:S02]  /*6780*/  F2FP.BF16.F32.PACK_AB R9, R42, R159 ;  /* 0x0000009f2a09723e */ /* 0x000fc400000010ff */
[----:B------:R-:W-:Y:S02]  /*6790*/  F2FP.BF16.F32.PACK_AB R10, R44, R43 ;  /* 0x0000002b2c0a723e */ /* 0x000fe400000010ff */
[----:B------:R-:W-:Y:S02]  /*67a0*/  F2FP.BF16.F32.PACK_AB R11, R46, R5 ;  /* 0x000000052e0b723e */ /* 0x000fe400000010ff */
[----:B------:R-:W-:Y:S02]  /*67b0*/  F2FP.BF16.F32.PACK_AB R8, R167, R8 ;  /* 0x00000008a708723e */ /* 0x000fe400000010ff */
[----:B------:R-:W-:Y:S02]  /*67c0*/  F2FP.BF16.F32.PACK_AB R4, R48, R45 ;  /* 0x0000002d3004723e */ /* 0x000fe400000010ff */
[----:B------:R-:W-:Y:S01]  /*67d0*/  F2FP.BF16.F32.PACK_AB R5, R50, R35 ;  /* 0x000000233205723e */ /* 0x000fe200000010ff */
[----:B------:R1:W-:Y:S01]  /*67e0*/  STSM.16.M88.4 [R38+0x2200], R8 ;  /* 0x0022000826007844 */ /* 0x0003e20000000200 */
[----:B------:R-:W-:-:S02]  /*67f0*/  F2FP.BF16.F32.PACK_AB R6, R52, R39 ;  /* 0x000000273406723e */ /* 0x000fc400000010ff */
[----:B------:R-:W-:-:S05]  /*6800*/  F2FP.BF16.F32.PACK_AB R7, R7, R54 ;  /* 0x000000360707723e */ /* 0x000fca00000010ff */
        /* <DEDUP_REMOVED lines=11> */
[----:B------:R-:W-:Y:S02]  /*68c0*/  UIADD3 UR4, UR52, 0x2200, URZ ;  /* 0x0000220034047890 */ /* 0x000fe4000fffe03f */
[----:B------:R-:W-:Y:S01]  /*68d0*/  UIADD3.X UR9, URZ, UR41, URZ, UP0, !UPT ;  /* 0x000000293f097290 */ /* 0x000fe200087fe43f */
[----:B------:R-:W-:Y:S01]  /*68e0*/  UMOV UR6, UR50 ;  /* 0x0000003200067c82 */ /* 0x000fe20008000000 */
[----:B------:R-:W-:-:S07]  /*68f0*/  UMOV UR7, UR51 ;  /* 0x0000003300077c82 */ /* 0x000fce0008000000 */
[----:B------:R2:W-:Y:S01]  /*6900*/  UTMASTG.3D [UR4], [UR8] ;  /* 0x00000004080073b5 */ /* 0x0005e20008010000 */
[----:B------:R0:W-:Y:S01]  /*6910*/  UTMACMDFLUSH ;  /* 0x00000000000079b7 */ /* 0x0001e20000000000 */
[----:B--2---:R-:W-:-:S04]  /*6920*/  DEPBAR.LE SB0, 0x1 ;  /* 0x000080400000791a */ /* 0x004fc80000000000 */
.L_x_63:
[----:B------:R-:W-:Y:S05]  /*6930*/  BSYNC B0 ;  /* 0x0000000000007941 */ /* 0x000fea0003800000 */
.L_x_62:
[----:B-1----:R-:W-:Y:S01]  /*6940*/  IADD3 R4, R38, 0x2200, RZ ;  /* 0x0000220026047810 */ /* 0x002fe20007ffe0ff */
[----:B------:R-:W-:Y:S04]  /*6950*/  BAR.SYNC.DEFER_BLOCKING 0x1, 0x100 ;  /* 0x0044000000007b1d */ /* 0x000fe80000010000 */
[----:B------:R-:W-:Y:S02]  /*6960*/  IMAD R33, R23, 0x2, R4 ;  /* 0x0000000217217824 */ /* 0x000fe400078e0204 */
[----:B------:R-:W-:Y:S04]  /*6970*/  BSSY B0, `(.L_x_64) ;  /* 0x000000a000007945 */ /* 0x000fe80003800000 */
[----:B------:R-:W-:Y:S05]  /*6980*/  @P0 BRA `(.L_x_65) ;  /* 0x0000000000200947 */ /* 0x000fea0003800000 */
[----:B------:R-:W-:-:S06]  /*6990*/  UISETP.NE.AND UP0, UPT, UR44, 0x3, UPT ;  /* 0x000000032c00788c */ /* 0x000fcc000bf05270 */
[----:B------:R-:W-:-:S13]  /*69a0*/  PLOP3.LUT P3, PT, PT, PT, UP0, 0x80, 0x0 ;  /* 0x000000000000781c */ /* 0x000fda0003f6f008 */
[----:B------:R-:W-:Y:S05]  /*69b0*/  @!P3 BRA `(.L_x_66) ;  /* 0x000000000004b947 */ /* 0x000fea0003800000 */
[----:B------:R-:W-:Y:S01]  /*69c0*/  BPT.TRAP 0x1 ;  /* 0x000000040000795c */ /* 0x000fe20000300000 */
.L_x_66:
[----:B------:R-:W-:-:S04]  /*69d0*/  ULEA UR4, UR36, UR52, 0x3 ;  /* 0x0000003424047291 */ /* 0x000fc8000f8e183f */
[----:B------:R-:W-:-:S04]  /*69e0*/  UIADD3 UR4, UR4, 0x60, URZ ;  /* 0x0000006004047890 */ /* 0x000fc8000fffe03f */
[----:B------:R-:W-:-:S09]  /*69f0*/  UPRMT UR4, UR53, 0x654, UR4 ;  /* 0x0000065435047896 */ /* 0x000fd20008000004 */
[----:B------:R-:W-:Y:S03]  /*6a00*/  SYNCS.ARRIVE.TRANS64.RED.A1T0 RZ, [UR4], RZ ;  /* 0x000000ffffff79a7 */ /* 0x000fe60008100404 */
.L_x_65:
[----:B------:R-:W-:Y:S05]  /*6a10*/  BSYNC B0 ;  /* 0x0000000000007941 */ /* 0x000fea0003800000 */
.L_x_64:
[----:B------:R-:W-:Y:S01]  /*6a20*/  UIADD3 UR36, UR36, 0x1, URZ ;  /* 0x0000000124247890 */ /* 0x000fe2000fffe03f */
[----:B------:R-:W-:Y:S01]  /*6a30*/  BSSY B0, `(.L_x_67) ;  /* 0x0000039000007945 */ /* 0x000fe20003800000 */
[----:B------:R-:W-:Y:S02]  /*6a40*/  MOV R35, RZ ;  /* 0x000000ff00237202 */ /* 0x000fe40000000f00 */
[----:B------:R-:W-:-:S04]  /*6a50*/  UISETP.NE.AND UP0, UPT, UR36, 0x4, UPT ;  /* 0x000000042400788c */ /* 0x000fc8000bf05270 */
[----:B------:R-:W-:Y:S01]  /*6a60*/  USEL UR36, UR36, URZ, UP0 ;  /* 0x0000003f24247287 */ /* 0x000fe20008000000 */
[----:B------:R-:W-:Y:S11]  /*6a70*/  @P0 BRA `(.L_x_68) ;  /* 0x0000000000d00947 */ /* 0x000ff60003800000 */
[----:B------:R-:W-:-:S06]  /*6a80*/  UISETP.NE.AND UP0, UPT, UR44, 0x3, UPT ;  /* 0x000000032c00788c */ /* 0x000fcc000bf05270 */
[----:B------:R-:W-:-:S13]  /*6a90*/  PLOP3.LUT P3, PT, PT, PT, UP0, 0x80, 0x0 ;  /* 0x000000000000781c */ /* 0x000fda0003f6f008 */
[----:B------:R-:W-:Y:S05]  /*6aa0*/  @!P3 BRA `(.L_x_69) ;  /* 0x000000000004b947 */ /* 0x000fea0003800000 */
[----:B------:R-:W-:Y:S01]  /*6ab0*/  BPT.TRAP 0x1 ;  /* 0x000000040000795c */ /* 0x000fe20000300000 */
.L_x_69:
[C---:B------:R-:W-:Y:S01]  /*6ac0*/  LEA R4, R0.reuse, UR52, 0x3 ;  /* 0x0000003400047c11 */ /* 0x040fe2000f8e18ff */
[----:B------:R-:W-:Y:S01]  /*6ad0*/  VIADD R40, R0, 0x1 ;  /* 0x0000000100287836 */ /* 0x000fe20000000000 */
[----:B------:R-:W-:Y:S01]  /*6ae0*/  SHF.L.U32 R5, RZ, 0x1f, RZ ;  /* 0x0000001fff057819 */ /* 0x000fe200000006ff */
[----:B------:R-:W-:Y:S03]  /*6af0*/  BSSY B1, `(.L_x_70) ;  /* 0x0000004000017945 */ /* 0x000fe60003800000 */
[----:B------:R-:W1:Y:S01]  /*6b00*/  SYNCS.PHASECHK.TRANS64.TRYWAIT P5, [R4+URZ+0x40], R5 ;  /* 0x00004005040075a7 */ /* 0x000e6200080a017f */
[----:B------:R-:W-:Y:S01]  /*6b10*/  ISETP.NE.AND P3, PT, R40, 0x4, PT ;  /* 0x000000042800780c */ /* 0x000fe20003f65270 */
[----:B-1----:R-:W-:-:S12]  /*6b20*/  @!P5 BRA `(.L_x_71) ;  /* 0x000000f80098d947 */ /* 0x002fd80003800000 */
.L_x_235:
[----:B------:R-:W-:Y:S05]  /*6b30*/  BSYNC B1 ;  /* 0x0000000000017941 */ /* 0x000fea0003800000 */
.L_x_70:
[----:B------:R-:W-:Y:S05]  /*6b40*/  @P4 BRA `(.L_x_72) ;  /* 0x0000000000944947 */ /* 0x000fea0003800000 */
[----:B------:R-:W-:Y:S01]  /*6b50*/  LEA R0, R0, R31, 0xd ;  /* 0x0000001f00007211 */ /* 0x000fe200078e68ff */
[----:B------:R-:W-:Y:S05]  /*6b60*/  WARPSYNC.ALL ;  /* 0x0000000000007948 */ /* 0x000fea0003800000 */
[----:B-1----:R-:W-:Y:S01]  /*6b70*/  IMAD R4, R23, 0x2, R0 ;  /* 0x0000000217047824 */ /* 0x002fe200078e0200 */
[----:B------:R-:W1:Y:S05]  /*6b80*/  LDSM.16.M88.4 R8, [R0] ;  /* 0x000000000008783b */ /* 0x000e6a0000000200 */
[----:B------:R-:W2:Y:S01]  /*6b90*/  LDSM.16.M88.4 R4, [R4] ;  /* 0x000000000404783b */ /* 0x000ea20000000200 */
[----:B-1----:R-:W-:Y:S01]  /*6ba0*/  IMAD.U32 R39, R9, 0x10000, RZ ;  /* 0x0001000009277824 */ /* 0x002fe200078e00ff */
[C---:B------:R-:W-:Y:S01]  /*6bb0*/  SHF.L.U32 R35, R8.reuse, 0x10, RZ ;  /* 0x0000001008237819 */ /* 0x040fe200000006ff */
[----:B------:R-:W-:Y:S01]  /*6bc0*/  IMAD.U32 R45, R11, 0x10000, RZ ;  /* 0x000100000b2d7824 */ /* 0x000fe200078e00ff */
[----:B------:R-:W-:Y:S01]  /*6bd0*/  LOP3.LUT R37, R8, 0xffff0000, RZ, 0xc0, !PT ;  /* 0xffff000008257812 */ /* 0x000fe200078ec0ff */
[----:B------:R-:W-:Y:S01]  /*6be0*/  FMUL R12, R154, R39 ;  /* 0x000000279a0c7220 */ /* 0x000fe20000400000 */
[----:B--2---:R-:W-:Y:S01]  /*6bf0*/  IMAD.U32 R51, R5, 0x10000, RZ ;  /* 0x0001000005337824 */ /* 0x004fe200078e00ff */
[----:B------:R-:W-:Y:S01]  /*6c00*/  LOP3.LUT R9, R9, 0xffff0000, RZ, 0xc0, !PT ;  /* 0xffff000009097812 */ /* 0x000fe200078ec0ff */
[----:B------:R-:W-:Y:S01]  /*6c10*/  IMAD.U32 R155, R7, 0x10000, RZ ;  /* 0x00010000079b7824 */ /* 0x000fe200078e00ff */
[----:B------:R-:W-:Y:S01]  /*6c20*/  SHF.L.U32 R41, R10, 0x10, RZ ;  /* 0x000000100a297819 */ /* 0x000fe200000006ff */
[----:B------:R-:W-:Y:S01]  /*6c30*/  FMUL R162, R154, R35 ;  /* 0x000000239aa27220 */ /* 0x000fe20000400000 */
[----:B------:R-:W-:Y:S01]  /*6c40*/  LOP3.LUT R43, R10, 0xffff0000, RZ, 0xc0, !PT ;  /* 0xffff00000a2b7812 */ /* 0x000fe200078ec0ff */
[C---:B------:R-:W-:Y:S01]  /*6c50*/  FMUL R24, R154.reuse, R37 ;  /* 0x000000259a187220 */ /* 0x040fe20000400000 */
[----:B------:R-:W-:Y:S01]  /*6c60*/  LOP3.LUT R11, R11, 0xffff0000, RZ, 0xc0, !PT ;  /* 0xffff00000b0b7812 */ /* 0x000fe200078ec0ff */
[----:B------:R-:W-:Y:S01]  /*6c70*/  FMUL R26, R154, R9 ;  /* 0x000000099a1a7220 */ /* 0x000fe20000400000 */
        /* <DEDUP_REMOVED lines=17> */
[----:B------:R-:W-:-:S07]  /*6d90*/  FMUL R170, R154, R7 ;  /* 0x000000079aaa7220 */ /* 0x000fce0000400000 */
.L_x_72:
[----:B------:R-:W-:Y:S02]  /*6da0*/  SEL R35, RZ, 0x1, P3 ;  /* 0x00000001ff237807 */ /* 0x000fe40001800000 */
[----:B------:R-:W-:-:S07]  /*6db0*/  SEL R0, R40, RZ, P3 ;  /* 0x000000ff28007207 */ /* 0x000fce0001800000 */
.L_x_68:
[----:B------:R-:W-:Y:S05]  /*6dc0*/  BSYNC B0 ;  /* 0x0000000000007941 */ /* 0x000fea0003800000 */
.L_x_67:
[C---:B------:R-:W-:Y:S01]  /*6dd0*/  FFMA R58, R153.reuse, R58, R12 ;  /* 0x0000003a993a7223 */ /* 0x040fe2000000000c */
[C---:B------:R-:W-:Y:S01]  /*6de0*/  FFMA R59, R153.reuse, R59, R26 ;  /* 0x0000003b993b7223 */ /* 0x040fe2000000001a */
[C---:B------:R-:W-:Y:S01]  /*6df0*/  FFMA R60, R153.reuse, R60, R156 ;  /* 0x0000003c993c7223 */ /* 0x040fe2000000009c */
[----:B------:R-:W-:Y:S01]  /*6e00*/  FFMA R61, R153, R61, R158 ;  /* 0x0000003d993d7223 */ /* 0x000fe2000000009e */
[----:B------:R-:W-:Y:S01]  /*6e10*/  FMUL R41, R58, 0.70710676908493041992 ;  /* 0x3f3504f33a297820 */ /* 0x000fe20000400000 */
[----:B------:R-:W-:Y:S01]  /*6e20*/  FMUL R10, R59, 0.70710676908493041992 ;  /* 0x3f3504f33b0a7820 */ /* 0x000fe20000400000 */
[----:B------:R-:W-:Y:S01]  /*6e30*/  FMUL R43, R60, 0.70710676908493041992 ;  /* 0x3f3504f33c2b7820 */ /* 0x000fe20000400000 */
[----:B------:R-:W-:Y:S01]  /*6e40*/  FMUL R40, R61, 0.70710676908493041992 ;  /* 0x3f3504f33d287820 */ /* 0x000fe20000400000 */
[C---:B-1----:R-:W-:Y:S01]  /*6e50*/  FMUL R4, R41.reuse, R41 ;  /* 0x0000002929047220 */ /* 0x042fe20000400000 */
        /* <DEDUP_REMOVED lines=9> */
[----:B------:R-:W-:Y:S01]  /*6ef0*/  FMUL R44, R63, 0.70710676908493041992 ;  /* 0x3f3504f33f2c7820 */ /* 0x000fe20000400000 */
[----:B------:R-:W-:Y:S01]  /*6f00*/  FSEL R9, R14, 0.0052134888246655464172, P3 ;  /* 0x3baad5ea0e097808 */ /* 0x000fe20001800000 */
[----:B------:R-:W-:Y:S01]  /*6f10*/  FFMA R64, R153, R64, R30 ;  /* 0x0000004099407223 */ /* 0x000fe2000000001e */
[----:B------:R-:W-:Y:S01]  /*6f20*/  FSEL R6, |R10|, R6, P5 ;  /* 0x000000060a067208 */ /* 0x000fe20002800200 */
[----:B------:R-:W-:Y:S01]  /*6f30*/  FFMA R5, R4, R5, R7 ;  /* 0x0000000504057223 */ /* 0x000fe20000000007 */
        /* <DEDUP_REMOVED lines=30> */
[C---:B------:R-:W-:Y:S01]  /*7120*/  FFMA R67, R153.reuse, R67, R166 ;  /* 0x0000004399437223 */ /* 0x040fe200000000a6 */
[----:B------:R-:W-:Y:S01]  /*7130*/  FFMA R5, R8, R5, R5 ;  /* 0x0000000508057223 */ /* 0x000fe20000000005 */
[----:B------:R-:W-:Y:S01]  /*7140*/  FMUL R8, R40, R40 ;  /* 0x0000002828087220 */ /* 0x000fe20000400000 */
[----:B------:R-:W-:Y:S01]  /*7150*/  FFMA R68, R153, R68, R168 ;  /* 0x0000004499447223 */ /* 0x000fe200000000a8 */
[----:B------:R-:W-:Y:S01]  /*7160*/  FMUL R52, R67, 0.70710676908493041992 ;  /* 0x3f3504f343347820 */ /* 0x000fe20000400000 */
[C---:B------:R-:W-:Y:S01]  /*7170*/  FFMA R69, R153.reuse, R69, R34 ;  /* 0x0000004599457223 */ /* 0x040fe20000000022 */
[C---:B------:R-:W-:Y:S01]  /*7180*/  FFMA R70, R153.reuse, R70, R36 ;  /* 0x0000004699467223 */ /* 0x040fe20000000024 */
[----:B------:R-:W2:Y:S01]  /*7190*/  @P5 MUFU.EX2 R7, R5 ;  /* 0x0000000500075308 */ /* 0x000ea20000000800 */
[----:B------:R-:W-:Y:S01]  /*71a0*/  FMUL R53, R68, 0.70710676908493041992 ;  /* 0x3f3504f344357820 */ /* 0x000fe20000400000 */
[C---:B------:R-:W-:Y:S01]  /*71b0*/  FFMA R71, R153.reuse, R71, R170 ;  /* 0x0000004799477223 */ /* 0x040fe200000000aa */
[----:B------:R-:W-:Y:S01]  /*71c0*/  FMUL R55, R70, 0.70710676908493041992 ;  /* 0x3f3504f346377820 */ /* 0x000fe20000400000 */
[C---:B------:R-:W-:Y:S01]  /*71d0*/  FFMA R57, R153.reuse, R57, R24 ;  /* 0x0000003999397223 */ /* 0x040fe20000000018 */
[----:B------:R-:W-:Y:S01]  /*71e0*/  FFMA R56, R153, R56, R162 ;  /* 0x0000003899387223 */ /* 0x000fe200000000a2 */
[----:B------:R-:W-:Y:S05]  /*71f0*/  WARPSYNC.ALL ;  /* 0x0000000000007948 */ /* 0x000fea0003800000 */
[----:B-1----:R-:W-:Y:S01]  /*7200*/  @P3 FADD R6, -R6, 1 ;  /* 0x3f80000006063421 */ /* 0x002fe20000000100 */
[----:B------:R-:W-:Y:S01]  /*7210*/  FMUL R157, R57, 0.70710676908493041992 ;  /* 0x3f3504f3399d7820 */ /* 0x000fe20000400000 */
[C---:B------:R-:W-:Y:S01]  /*7220*/  FMUL R155, R56.reuse, 0.70710676908493041992 ;  /* 0x3f3504f3389b7820 */ /* 0x040fe20000400000 */
[----:B------:R-:W-:Y:S01]  /*7230*/  FMUL R56, R56, 0.5 ;  /* 0x3f00000038387820 */ /* 0x000fe20000400000 */
[----:B------:R-:W-:Y:S01]  /*7240*/  BSSY B0, `(.L_x_73) ;  /* 0x0000176000007945 */ /* 0x000fe20003800000 */
[----:B------:R-:W-:Y:S01]  /*7250*/  @P3 LOP3.LUT R4, R6, 0x80000000, R41, 0xb8, !PT ;  /* 0x8000000006043812 */ /* 0x000fe200078eb829 */
[----:B--2---:R-:W-:Y:S01]  /*7260*/  @P5 FADD R7, -R7, 1 ;  /* 0x3f80000007075421 */ /* 0x004fe20000000100 */
[C---:B------:R-:W-:Y:S01]  /*7270*/  FMUL R6, R43.reuse, R43 ;  /* 0x0000002b2b067220 */ /* 0x040fe20000400000 */
[----:B------:R-:W-:-:S02]  /*7280*/  FSETP.GE.AND P3, PT, |R43|, 1.0029599666595458984, PT ;  /* 0x3f8060fe2b00780b */ /* 0x000fc40003f66200 */
[----:B------:R-:W-:Y:S01]  /*7290*/  FADD R4, R4, 1 ;  /* 0x3f80000004047421 */ /* 0x000fe20000000000 */
[----:B------:R-:W-:Y:S02]  /*72a0*/  @P5 LOP3.LUT R5, R7, 0x80000000, R10, 0xb8, !PT ;  /* 0x8000000007055812 */ /* 0x000fe400078eb80a */
[----:B------:R-:W-:Y:S02]  /*72b0*/  FSEL R6, |R43|, R6, P3 ;  /* 0x000000062b067208 */ /* 0x000fe40001800200 */
[----:B------:R-:W-:Y:S01]  /*72c0*/  FSEL R7, R3, 8.4834944573231041431e-05, P3 ;  /* 0x38b1e96a03077808 */ /* 0x000fe20001800000 */
[----:B------:R-:W-:Y:S01]  /*72d0*/  FADD R5, R5, 1 ;  /* 0x3f80000005057421 */ /* 0x000fe20000000000 */
[----:B------:R-:W-:Y:S02]  /*72e0*/  FSEL R9, -R13, -0.00082130916416645050049, P3 ;  /* 0xba574d200d097808 */ /* 0x000fe40001800100 */
[----:B------:R-:W-:Y:S02]  /*72f0*/  FSETP.GE.AND P5, PT, |R40|, 1.0029599666595458984, PT ;  /* 0x3f8060fe2800780b */ /* 0x000fe40003fa6200 */
[----:B------:R-:W-:Y:S01]  /*7300*/  FSEL R11, -R15, -0.026868773624300956726, P3 ;  /* 0xbcdc1be70f0b7808 */ /* 0x000fe20001800100 */
[----:B------:R-:W-:Y:S01]  /*7310*/  FFMA R7, R6, R7, R9 ;  /* 0x0000000706077223 */ /* 0x000fe20000000009 */
[----:B------:R-:W-:-:S02]  /*7320*/  FSEL R9, R14, 0.0052134888246655464172, P3 ;  /* 0x3baad5ea0e097808 */ /* 0x000fc40001800000 */
[----:B------:R-:W-:Y:S02]  /*7330*/  FSEL R8, |R40|, R8, P5 ;  /* 0x0000000828087208 */ /* 0x000fe40002800200 */
[----:B------:R-:W-:Y:S01]  /*7340*/  FSEL R37, R3, 8.4834944573231041431e-05, P5 ;  /* 0x38b1e96a03257808 */ /* 0x000fe20002800000 */
[----:B------:R-:W-:Y:S01]  /*7350*/  FFMA R7, R6, R7, R9 ;  /* 0x0000000706077223 */ /* 0x000fe20000000009 */
[----:B------:R-:W-:Y:S02]  /*7360*/  FSEL R39, -R13, -0.00082130916416645050049, P5 ;  /* 0xba574d200d277808 */ /* 0x000fe40002800100 */
[----:B------:R-:W-:Y:S01]  /*7370*/  FSEL R41, R14, 0.0052134888246655464172, P5 ;  /* 0x3baad5ea0e297808 */ /* 0x000fe20002800000 */
[----:B------:R-:W-:Y:S01]  /*7380*/  FFMA R7, R6, R7, R11 ;  /* 0x0000000706077223 */ /* 0x000fe2000000000b */
[----:B------:R-:W-:Y:S01]  /*7390*/  FSEL R9, R19, 0.11284004896879196167, P3 ;  /* 0x3de718af13097808 */ /* 0x000fe20001800000 */
[----:B------:R-:W-:Y:S01]  /*73a0*/  FFMA R37, R8, R37, R39 ;  /* 0x0000002508257223 */ /* 0x000fe20000000027 */
[----:B------:R-:W-:-:S02]  /*73b0*/  FSEL R39, -R15, -0.026868773624300956726, P5 ;  /* 0xbcdc1be70f277808 */ /* 0x000fc40002800100 */
        /* <DEDUP_REMOVED lines=31> */
[----:B------:R-:W-:Y:S02]  /*75b0*/  FSETP.GE.AND P5, PT, |R44|, 1.0029599666595458984, PT ;  /* 0x3f8060fe2c00780b */ /* 0x000fe40003fa6200 */
        /* <DEDUP_REMOVED lines=73> */
[----:B------:R-:W-:Y:S01]  /*7a50*/  FMUL R66, R66, 0.5 ;  /* 0x3f00000042427820 */ /* 0x000fe20000400000 */
[----:B------:R-:W1:Y:S02]  /*7a60*/  @P3 MUFU.EX2 R37, R10 ;  /* 0x0000000a00253308 */ /* 0x000e640000000800 */
[----:B------:R-:W-:-:S06]  /*7a70*/  FFMA R11, R41, R44, R44 ;  /* 0x0000002c290b7223 */ /* 0x000fcc000000002c */
        /* <DEDUP_REMOVED lines=8> */
[----:B------:R-:W-:Y:S02]  /*7b00*/  FSEL R40, R3, 8.4834944573231041431e-05, P3 ;  /* 0x38b1e96a03287808 */ /* 0x000fe40001800000 */
[----:B------:R-:W-:-:S02]  /*7b10*/  FSEL R42, -R13, -0.00082130916416645050049, P3 ;  /* 0xba574d200d2a7808 */ /* 0x000fc40001800100 */
[----:B------:R-:W-:Y:S01]  /*7b20*/  @P5 LOP3.LUT R11, R39, 0x80000000, R48, 0xb8, !PT ;  /* 0x80000000270b5812 */ /* 0x000fe200078eb830 */
[C---:B------:R-:W-:Y:S01]  /*7b30*/  FMUL R39, R52.reuse, R52 ;  /* 0x0000003434277220 */ /* 0x040fe20000400000 */
[----:B------:R-:W-:Y:S01]  /*7b40*/  FSETP.GE.AND P5, PT, |R52|, 1.0029599666595458984, PT ;  /* 0x3f8060fe3400780b */ /* 0x000fe20003fa6200 */
[----:B------:R-:W-:Y:S01]  /*7b50*/  FFMA R40, R37, R40, R42 ;  /* 0x0000002825287223 */ /* 0x000fe2000000002a */
[----:B------:R-:W-:Y:S01]  /*7b60*/  FSEL R42, R14, 0.0052134888246655464172, P3 ;  /* 0x3baad5ea0e2a7808 */ /* 0x000fe20001800000 */
[----:B------:R-:W-:Y:S01]  /*7b70*/  FADD R11, R11, 1 ;  /* 0x3f8000000b0b7421 */ /* 0x000fe20000000000 */
[----:B------:R-:W-:Y:S02]  /*7b80*/  FSEL R39, |R52|, R39, P5 ;  /* 0x0000002734277208 */ /* 0x000fe40002800200 */
        /* <DEDUP_REMOVED lines=26> */
[----:B------:R-:W-:Y:S01]  /*7d30*/  FMUL R46, R69, 0.70710676908493041992 ;  /* 0x3f3504f3452e7820 */ /* 0x000fe20000400000 */
        /* <DEDUP_REMOVED lines=12> */
[----:B------:R-:W-:Y:S01]  /*7e00*/  FMUL R37, R37, R66 ;  /* 0x0000004225257220 */ /* 0x000fe20000400000 */
        /* <DEDUP_REMOVED lines=85> */
[----:B------:R-:W-:Y:S01]  /*8360*/  FSEL R46, |R157|, R44, P3 ;  /* 0x0000002c9d2e7208 */ /* 0x000fe20001800200 */
[----:B------:R-:W-:Y:S01]  /*8370*/  FMUL R44, R155, R155 ;  /* 0x0000009b9b2c7220 */ /* 0x000fe20000400000 */
[----:B------:R-:W-:Y:S02]  /*8380*/  @P5 LOP3.LUT R43, R45, 0x80000000, R48, 0xb8, !PT ;  /* 0x800000002d2b5812 */ /* 0x000fe400078eb830 */
[----:B------:R-:W-:-:S02]  /*8390*/  FSEL R45, R3, 8.4834944573231041431e-05, P3 ;  /* 0x38b1e96a032d7808 */ /* 0x000fc40001800000 */
[----:B------:R-:W-:Y:S01]  /*83a0*/  FSEL R47, -R13, -0.00082130916416645050049, P3 ;  /* 0xba574d200d2f7808 */ /* 0x000fe20001800100 */
[----:B------:R-:W-:Y:S01]  /*83b0*/  FADD R43, R43, 1 ;  /* 0x3f8000002b2b7421 */ /* 0x000fe20000000000 */
[C---:B------:R-:W-:Y:S02]  /*83c0*/  FSETP.GE.AND P5, PT, |R155|.reuse, 1.0029599666595458984, PT ;  /* 0x3f8060fe9b00780b */ /* 0x040fe40003fa6200 */
[----:B------:R-:W-:Y:S01]  /*83d0*/  FSEL R51, R14, 0.0052134888246655464172, P3 ;  /* 0x3baad5ea0e337808 */ /* 0x000fe20001800000 */
[C---:B------:R-:W-:Y:S01]  /*83e0*/  FFMA R49, R46.reuse, R45, R47 ;  /* 0x0000002d2e317223 */ /* 0x040fe2000000002f */
        /* <DEDUP_REMOVED lines=23> */
[----:B------:R-:W-:Y:S01]  /*8560*/  FMUL R47, R58, 0.5 ;  /* 0x3f0000003a2f7820 */ /* 0x000fe20000400000 */
[----:B------:R-:W-:Y:S01]  /*8570*/  FFMA R51, R51, R48, R48 ;  /* 0x0000003033337223 */ /* 0x000fe20000000030 */
[----:B------:R-:W-:Y:S01]  /*8580*/  FSEL R48, -|R155|, R155, P5 ;  /* 0x0000009b9b307208 */ /* 0x000fe20002800300 */
[----:B------:R-:W-:Y:S01]  /*8590*/  FFMA R45, R44, R45, R46 ;  /* 0x0000002d2c2d7223 */ /* 0x000fe2000000002e */
[----:B------:R-:W-:Y:S01]  /*85a0*/  FMUL R49, R60, 0.5 ;  /* 0x3f0000003c317820 */ /* 0x000fe20000400000 */
[----:B------:R-:W1:Y:S01]  /*85b0*/  @P3 MUFU.EX2 R46, R51 ;  /* 0x00000033002e3308 */ /* 0x000e620000000800 */
[----:B------:R-:W-:Y:S01]  /*85c0*/  FMUL R47, R4, R47 ;  /* 0x0000002f042f7220 */ /* 0x000fe20000400000 */
[----:B------:R-:W-:Y:S01]  /*85d0*/  FFMA R45, R45, R48, R48 ;  /* 0x000000302d2d7223 */ /* 0x000fe20000000030 */
[----:B------:R-:W-:Y:S01]  /*85e0*/  FMUL R49, R6, R49 ;  /* 0x0000003106317220 */ /* 0x000fe20000400000 */
[----:B------:R-:W-:Y:S01]  /*85f0*/  FMUL R4, R63, 0.5 ;  /* 0x3f0000003f047820 */ /* 0x000fe20000400000 */
[----:B------:R-:W-:-:S03]  /*8600*/  FMUL R6, R65, 0.5 ;  /* 0x3f00000041067820 */ /* 0x000fc60000400000 */
[----:B------:R-:W2:Y:S01]  /*8610*/  @P5 MUFU.EX2 R44, R45 ;  /* 0x0000002d002c5308 */ /* 0x000ea20000000800 */
[----:B------:R-:W-:Y:S01]  /*8620*/  FMUL R53, R9, R4 ;  /* 0x0000000409357220 */ /* 0x000fe20000400000 */
[----:B------:R-:W-:Y:S01]  /*8630*/  FMUL R55, R11, R6 ;  /* 0x000000060b377220 */ /* 0x000fe20000400000 */
[----:B------:R-:W-:Y:S01]  /*8640*/  FMUL R4, R67, 0.5 ;  /* 0x3f00000043047820 */ /* 0x000fe20000400000 */
[----:B------:R-:W-:-:S03]  /*8650*/  FMUL R6, R69, 0.5 ;  /* 0x3f00000045067820 */ /* 0x000fc60000400000 */
[----:B------:R-:W-:Y:S01]  /*8660*/  FMUL R52, R39, R4 ;  /* 0x0000000427347220 */ /* 0x000fe20000400000 */
[----:B------:R-:W-:Y:S01]  /*8670*/  FMUL R41, R41, R6 ;  /* 0x0000000629297220 */ /* 0x000fe20000400000 */
[----:B-1----:R-:W-:Y:S01]  /*8680*/  @P3 FADD R46, -R46, 1 ;  /* 0x3f8000002e2e3421 */ /* 0x002fe20000000100 */
[----:B------:R-:W-:Y:S01]  /*8690*/  FMUL R4, R57, 0.5 ;  /* 0x3f00000039047820 */ /* 0x000fe20000400000 */
[----:B------:R-:W-:-:S03]  /*86a0*/  FMUL R6, R71, 0.5 ;  /* 0x3f00000047067820 */ /* 0x000fc60000400000 */
[----:B------:R-:W-:Y:S01]  /*86b0*/  @P3 LOP3.LUT R51, R46, 0x80000000, R157, 0xb8, !PT ;  /* 0x800000002e333812 */ /* 0x000fe200078eb89d */
[----:B------:R-:W-:Y:S01]  /*86c0*/  FMUL R46, R61, 0.5 ;  /* 0x3f0000003d2e7820 */ /* 0x000fe20000400000 */
[----:B--2---:R-:W-:-:S03]  /*86d0*/  @P5 FADD R44, -R44, 1 ;  /* 0x3f8000002c2c5421 */ /* 0x004fc60000000100 */
[----:B------:R-:W-:Y:S01]  /*86e0*/  FMUL R46, R7, R46 ;  /* 0x0000002e072e7220 */ /* 0x000fe20000400000 */
[----:B------:R-:W-:Y:S01]  /*86f0*/  FMUL R7, R64, 0.5 ;  /* 0x3f00000040077820 */ /* 0x000fe20000400000 */
[----:B------:R-:W-:Y:S01]  /*8700*/  FADD R51, R51, 1 ;  /* 0x3f80000033337421 */ /* 0x000fe20000000000 */
[----:B------:R-:W-:Y:S01]  /*8710*/  @P5 LOP3.LUT R45, R44, 0x80000000, R155, 0xb8, !PT ;  /* 0x800000002c2d5812 */ /* 0x000fe200078eb89b */
[----:B------:R-:W-:Y:S01]  /*8720*/  FMUL R44, R59, 0.5 ;  /* 0x3f0000003b2c7820 */ /* 0x000fe20000400000 */
[----:B------:R-:W-:Y:S01]  /*8730*/  FMUL R50, R10, R7 ;  /* 0x000000070a327220 */ /* 0x000fe20000400000 */
[----:B------:R-:W-:Y:S01]  /*8740*/  FMUL R51, R51, R4 ;  /* 0x0000000433337220 */ /* 0x000fe20000400000 */
[----:B------:R-:W-:Y:S01]  /*8750*/  FMUL R7, R43, R6 ;  /* 0x000000062b077220 */ /* 0x000fe20000400000 */
[----:B------:R-:W-:Y:S01]  /*8760*/  FMUL R44, R5, R44 ;  /* 0x0000002c052c7220 */ /* 0x000fe20000400000 */
[----:B------:R-:W-:Y:S01]  /*8770*/  FMUL R5, R62, 0.5 ;  /* 0x3f0000003e057820 */ /* 0x000fe20000400000 */
[----:B------:R-:W-:Y:S01]  /*8780*/  FADD R45, R45, 1 ;  /* 0x3f8000002d2d7421 */ /* 0x000fe20000000000 */
[----:B------:R-:W-:-:S02]  /*8790*/  F2FP.BF16.F32.PACK_AB R10, R46, R49 ;  /* 0x000000312e0a723e */ /* 0x000fc400000010ff */
[----:B------:R-:W-:Y:S01]  /*87a0*/  FMUL R48, R8, R5 ;  /* 0x0000000508307220 */ /* 0x000fe20000400000 */
[----:B------:R-:W-:Y:S01]  /*87b0*/  FMUL R5, R68, 0.5 ;  /* 0x3f00000044057820 */ /* 0x000fe20000400000 */
[----:B------:R-:W-:Y:S01]  /*87c0*/  FMUL R8, R45, R56 ;  /* 0x000000382d087220 */ /* 0x000fe20000400000 */
[----:B------:R-:W-:Y:S02]  /*87d0*/  F2FP.BF16.F32.PACK_AB R9, R44, R47 ;  /* 0x0000002f2c09723e */ /* 0x000fe400000010ff */
[----:B------:R-:W-:Y:S01]  /*87e0*/  FMUL R40, R40, R5 ;  /* 0x0000000528287220 */ /* 0x000fe20000400000 */
[----:B------:R-:W-:Y:S01]  /*87f0*/  FMUL R5, R70, 0.5 ;  /* 0x3f00000046057820 */ /* 0x000fe20000400000 */
[----:B------:R-:W-:Y:S02]  /*8800*/  F2FP.BF16.F32.PACK_AB R11, R53, R48 ;  /* 0x00000030350b723e */ /* 0x000fe400000010ff */
[----:B------:R-:W-:Y:S01]  /*8810*/  F2FP.BF16.F32.PACK_AB R8, R51, R8 ;  /* 0x000000083308723e */ /* 0x000fe200000010ff */
[----:B------:R-:W-:Y:S01]  /*8820*/  FMUL R42, R42, R5 ;  /* 0x000000052a2a7220 */ /* 0x000fe20000400000 */
[----:B------:R-:W-:-:S02]  /*8830*/  F2FP.BF16.F32.PACK_AB R4, R55, R50 ;  /* 0x000000323704723e */ /* 0x000fc400000010ff */
[----:B------:R-:W-:Y:S01]  /*8840*/  F2FP.BF16.F32.PACK_AB R5, R52, R37 ;  /* 0x000000253405723e */ /* 0x000fe200000010ff */
[----:B------:R1:W-:Y:S01]  /*8850*/  STSM.16.M88.4 [R38+0x4200], R8 ;  /* 0x0042000826007844 */ /* 0x0003e20000000200 */
[----:B------:R-:W-:Y:S02]  /*8860*/  F2FP.BF16.F32.PACK_AB R6, R41, R40 ;  /* 0x000000282906723e */ /* 0x000fe400000010ff */
        /* <DEDUP_REMOVED lines=19> */
.L_x_74:
[----:B------:R-:W-:Y:S05]  /*89a0*/  BSYNC B0 ;  /* 0x0000000000007941 */ /* 0x000fea0003800000 */
.L_x_73:
        /* <DEDUP_REMOVED lines=9> */
.L_x_77:
[----:B------:R-:W-:-:S04]  /*8a40*/  ULEA UR4, UR36, UR52, 0x3 ;  /* 0x0000003424047291 */ /* 0x000fc8000f8e183f */
[----:B------:R-:W-:-:S04]  /*8a50*/  UIADD3 UR4, UR4, 0x60, URZ ;  /* 0x0000006004047890 */ /* 0x000fc8000fffe03f */
[----:B------:R-:W-:-:S09]  /*8a60*/  UPRMT UR4, UR53, 0x654, UR4 ;  /* 0x0000065435047896 */ /* 0x000fd20008000004 */
[----:B------:R-:W-:Y:S03]  /*8a70*/  SYNCS.ARRIVE.TRANS64.RED.A1T0 RZ, [UR4], RZ ;  /* 0x000000ffffff79a7 */ /* 0x000fe60008100404 */
.L_x_76:
[----:B------:R-:W-:Y:S05]  /*8a80*/  BSYNC B0 ;  /* 0x0000000000007941 */ /* 0x000fea0003800000 */
.L_x_75:
[----:B------:R-:W-:Y:S01]  /*8a90*/  UIADD3 UR4, UR36, 0x1, URZ ;  /* 0x0000000124047890 */ /* 0x000fe2000fffe03f */
[----:B------:R-:W-:Y:S03]  /*8aa0*/  BSSY B0, `(.L_x_78) ;  /* 0x0000039000007945 */ /* 0x000fe60003800000 */
[----:B------:R-:W-:-:S04]  /*8ab0*/  UISETP.NE.AND UP0, UPT, UR4, 0x4, UPT ;  /* 0x000000040400788c */ /* 0x000fc8000bf05270 */
[----:B------:R-:W-:Y:S01]  /*8ac0*/  USEL UR8, UR4, URZ, UP0 ;  /* 0x0000003f04087287 */ /* 0x000fe20008000000 */
[----:B------:R-:W-:Y:S11]  /*8ad0*/  @P0 BRA `(.L_x_79) ;  /* 0x0000000000d40947 */ /* 0x000ff60003800000 */
[----:B------:R-:W-:-:S06]  /*8ae0*/  UISETP.NE.AND UP0, UPT, UR44, 0x3, UPT ;  /* 0x000000032c00788c */ /* 0x000fcc000bf05270 */
[----:B------:R-:W-:-:S13]  /*8af0*/  PLOP3.LUT P3, PT, PT, PT, UP0, 0x80, 0x0 ;  /* 0x000000000000781c */ /* 0x000fda0003f6f008 */
[----:B------:R-:W-:Y:S05]  /*8b00*/  @!P3 BRA `(.L_x_80) ;  /* 0x000000000004b947 */ /* 0x000fea0003800000 */
[----:B------:R-:W-:Y:S01]  /*8b10*/  BPT.TRAP 0x1 ;  /* 0x000000040000795c */ /* 0x000fe20000300000 */
.L_x_80:
[C---:B------:R-:W-:Y:S01]  /*8b20*/  LEA R5, R0.reuse, UR52, 0x3 ;  /* 0x0000003400057c11 */ /* 0x040fe2000f8e18ff */
[----:B------:R-:W-:Y:S01]  /*8b30*/  BSSY B1, `(.L_x_81) ;  /* 0x0000007000017945 */ /* 0x000fe20003800000 */
[----:B------:R-:W-:Y:S02]  /*8b40*/  SHF.L.U32 R4, R35, 0x1f, RZ ;  /* 0x0000001f23047819 */ /* 0x000fe400000006ff */
[----:B------:R-:W-:Y:S02]  /*8b50*/  IADD3 R40, R0, 0x1, RZ ;  /* 0x0000000100287810 */ /* 0x000fe40007ffe0ff */
[----:B------:R-:W1:Y:S02]  /*8b60*/  SYNCS.PHASECHK.TRANS64.TRYWAIT P5, [R5+URZ+0x40], R4 ;  /* 0x00004004050075a7 */ /* 0x000e6400080a017f */
[----:B------:R-:W-:-:S04]  /*8b70*/  ISETP.NE.AND P3, PT, R40, 0x4, PT ;  /* 0x000000042800780c */ /* 0x000fc80003f65270 */
[----:B------:R-:W-:Y:S01]  /*8b80*/  SEL R42, RZ, 0x1, P3 ;  /* 0x00000001ff2a7807 */ /* 0x000fe20001800000 */
[----:B-1----:R-:W-:Y:S08]  /*8b90*/  @!P5 BRA `(.L_x_82) ;  /* 0x000000d80090d947 */ /* 0x002ff00003800000 */
.L_x_236:
[----:B------:R-:W-:Y:S05]  /*8ba0*/  BSYNC B1 ;  /* 0x0000000000017941 */ /* 0x000fea0003800000 */
.L_x_81:
[----:B------:R-:W-:Y:S05]  /*8bb0*/  @P4 BRA `(.L_x_83) ;  /* 0x0000000000944947 */ /* 0x000fea0003800000 */
[----:B------:R-:W-:Y:S01]  /*8bc0*/  IMAD R0, R0, 0x2000, R31 ;  /* 0x0000200000007824 */ /* 0x000fe200078e021f */
[----:B------:R-:W-:Y:S05]  /*8bd0*/  WARPSYNC.ALL ;  /* 0x0000000000007948 */ /* 0x000fea0003800000 */
[----:B-1----:R-:W-:Y:S01]  /*8be0*/  LEA R4, R23, R0, 0x1 ;  /* 0x0000000017047211 */ /* 0x002fe200078e08ff */
[----:B------:R-:W1:Y:S05]  /*8bf0*/  LDSM.16.M88.4 R8, [R0] ;  /* 0x000000000008783b */ /* 0x000e6a0000000200 */
        /* <DEDUP_REMOVED lines=33> */
.L_x_83:
[----:B------:R-:W-:Y:S02]  /*8e10*/  LOP3.LUT R35, R35, R42, RZ, 0x3c, !PT ;  /* 0x0000002a23237212 */ /* 0x000fe400078e3cff */
[----:B------:R-:W-:-:S07]  /*8e20*/  SEL R0, R40, RZ, P3 ;  /* 0x000000ff28007207 */ /* 0x000fce0001800000 */
.L_x_79:
[----:B------:R-:W-:Y:S05]  /*8e30*/  BSYNC B0 ;  /* 0x0000000000007941 */ /* 0x000fea0003800000 */
.L_x_78:
        /* <DEDUP_REMOVED lines=56> */
[----:B------:R-:W-:Y:S01]  /*91c0*/  FMUL R52, R82, 0.70710676908493041992 ;  /* 0x3f3504f352347820 */ /* 0x000fe20000400000 */
[C---:B------:R-:W-:Y:S01]  /*91d0*/  FFMA R84, R153.reuse, R84, R168 ;  /* 0x0000005499547223 */ /* 0x040fe200000000a8 */
[C---:B------:R-:W-:Y:S01]  /*91e0*/  FFMA R85, R153.reuse, R85, R34 ;  /* 0x0000005599557223 */ /* 0x040fe20000000022 */
[C---:B------:R-:W-:Y:S01]  /*91f0*/  FFMA R86, R153.reuse, R86, R36 ;  /* 0x0000005699567223 */ /* 0x040fe20000000024 */
[----:B------:R-:W2:Y:S01]  /*9200*/  @P5 MUFU.EX2 R7, R5 ;  /* 0x0000000500075308 */ /* 0x000ea20000000800 */
[----:B------:R-:W-:Y:S01]  /*9210*/  FMUL R54, R84, 0.70710676908493041992 ;  /* 0x3f3504f354367820 */ /* 0x000fe20000400000 */
[C---:B------:R-:W-:Y:S01]  /*9220*/  FFMA R87, R153.reuse, R87, R170 ;  /* 0x0000005799577223 */ /* 0x040fe200000000aa */
[C---:B------:R-:W-:Y:S01]  /*9230*/  FFMA R73, R153.reuse, R73, R24 ;  /* 0x0000004999497223 */ /* 0x040fe20000000018 */
[----:B------:R-:W-:Y:S01]  /*9240*/  FFMA R72, R153, R72, R162 ;  /* 0x0000004899487223 */ /* 0x000fe200000000a2 */
[----:B------:R-:W-:Y:S01]  /*9250*/  FMUL R82, R82, 0.5 ;  /* 0x3f00000052527820 */ /* 0x000fe20000400000 */
[----:B------:R-:W-:Y:S01]  /*9260*/  FMUL R56, R87, 0.70710676908493041992 ;  /* 0x3f3504f357387820 */ /* 0x000fe20000400000 */
[----:B------:R-:W-:Y:S01]  /*9270*/  FMUL R59, R73, 0.70710676908493041992 ;  /* 0x3f3504f3493b7820 */ /* 0x000fe20000400000 */
[----:B------:R-:W-:Y:S01]  /*9280*/  FMUL R57, R72, 0.70710676908493041992 ;  /* 0x3f3504f348397820 */ /* 0x000fe20000400000 */
[----:B-1----:R-:W-:Y:S01]  /*9290*/  @P3 FADD R6, -R6, 1 ;  /* 0x3f80000006063421 */ /* 0x002fe20000000100 */
[----:B------:R-:W-:Y:S01]  /*92a0*/  FMUL R84, R84, 0.5 ;  /* 0x3f00000054547820 */ /* 0x000fe20000400000 */
[----:B------:R-:W-:Y:S01]  /*92b0*/  FMUL R87, R87, 0.5 ;  /* 0x3f00000057577820 */ /* 0x000fe20000400000 */
[----:B------:R-:W-:Y:S05]  /*92c0*/  WARPSYNC.ALL ;  /* 0x0000000000007948 */ /* 0x000fea0003800000 */
[----:B--2---:R-:W-:Y:S01]  /*92d0*/  @P5 FADD R7, -R7, 1 ;  /* 0x3f80000007075421 */ /* 0x004fe20000000100 */
[----:B------:R-:W-:Y:S01]  /*92e0*/  @P3 LOP3.LUT R4, R6, 0x80000000, R43, 0xb8, !PT ;  /* 0x8000000006043812 */ /* 0x000fe200078eb82b */
[C---:B------:R-:W-:Y:S01]  /*92f0*/  FMUL R6, R45.reuse, R45 ;  /* 0x0000002d2d067220 */ /* 0x040fe20000400000 */
[----:B------:R-:W-:Y:S01]  /*9300*/  FSETP.GE.AND P3, PT, |R45|, 1.0029599666595458984, PT ;  /* 0x3f8060fe2d00780b */ /* 0x000fe20003f66200 */
[----:B------:R-:W-:Y:S01]  /*9310*/  BSSY B0, `(.L_x_84) ;  /* 0x0000170000007945 */ /* 0x000fe20003800000 */
[----:B------:R-:W-:Y:S01]  /*9320*/  @P5 LOP3.LUT R5, R7, 0x80000000, R10, 0xb8, !PT ;  /* 0x8000000007055812 */ /* 0x000fe200078eb80a */
[----:B------:R-:W-:Y:S01]  /*9330*/  FADD R4, R4, 1 ;  /* 0x3f80000004047421 */ /* 0x000fe20000000000 */
[----:B------:R-:W-:-:S02]  /*9340*/  FSEL R6, |R45|, R6, P3 ;  /* 0x000000062d067208 */ /* 0x000fc40001800200 */
[----:B------:R-:W-:Y:S01]  /*9350*/  FSEL R7, R3, 8.4834944573231041431e-05, P3 ;  /* 0x38b1e96a03077808 */ /* 0x000fe20001800000 */
[----:B------:R-:W-:Y:S01]  /*9360*/  FADD R5, R5, 1 ;  /* 0x3f80000005057421 */ /* 0x000fe20000000000 */
[----:B------:R-:W-:Y:S02]  /*9370*/  FSEL R9, -R13, -0.00082130916416645050049, P3 ;  /* 0xba574d200d097808 */ /* 0x000fe40001800100 */
[----:B------:R-:W-:Y:S02]  /*9380*/  FSETP.GE.AND P5, PT, |R40|, 1.0029599666595458984, PT ;  /* 0x3f8060fe2800780b */ /* 0x000fe40003fa6200 */
[----:B------:R-:W-:Y:S01]  /*9390*/  FSEL R11, -R15, -0.026868773624300956726, P3 ;  /* 0xbcdc1be70f0b7808 */ /* 0x000fe20001800100 */
[----:B------:R-:W-:Y:S01]  /*93a0*/  FFMA R7, R6, R7, R9 ;  /* 0x0000000706077223 */ /* 0x000fe20000000009 */
[----:B------:R-:W-:Y:S02]  /*93b0*/  FSEL R9, R14, 0.0052134888246655464172, P3 ;  /* 0x3baad5ea0e097808 */ /* 0x000fe40001800000 */
[----:B------:R-:W-:-:S02]  /*93c0*/  FSEL R8, |R40|, R8, P5 ;  /* 0x0000000828087208 */ /* 0x000fc40002800200 */
[----:B------:R-:W-:Y:S01]  /*93d0*/  FSEL R39, R3, 8.4834944573231041431e-05, P5 ;  /* 0x38b1e96a03277808 */ /* 0x000fe20002800000 */
[----:B------:R-:W-:Y:S01]  /*93e0*/  FFMA R7, R6, R7, R9 ;  /* 0x0000000706077223 */ /* 0x000fe20000000009 */
[----:B------:R-:W-:Y:S02]  /*93f0*/  FSEL R41, -R13, -0.00082130916416645050049, P5 ;  /* 0xba574d200d297808 */ /* 0x000fe40002800100 */
        /* <DEDUP_REMOVED lines=8> */
[----:B------:R-:W-:-:S02]  /*9480*/  FSEL R43, R19, 0.11284004896879196167, P5 ;  /* 0x3de718af132b7808 */ /* 0x000fc40002800000 */
        /* <DEDUP_REMOVED lines=102> */
[----:B------:R-:W1:Y:S01]  /*9af0*/  @P3 MUFU.EX2 R39, R10 ;  /* 0x0000000a00273308 */ /* 0x000e620000000800 */
[----:B------:R-:W-:Y:S01]  /*9b00*/  FMUL R41, R45, R45 ;  /* 0x0000002d2d297220 */ /* 0x000fe20000400000 */
[----:B------:R-:W-:Y:S01]  /*9b10*/  FFMA R11, R42, R11, R11 ;  /* 0x0000000b2a0b7223 */ /* 0x000fe2000000000b */
[----:B------:R-:W-:Y:S01]  /*9b20*/  FMUL R83, R83, 0.5 ;  /* 0x3f00000053537820 */ /* 0x000fe20000400000 */
[----:B------:R-:W-:-:S04]  /*9b30*/  FMUL R85, R85, 0.5 ;  /* 0x3f00000055557820 */ /* 0x000fc80000400000 */
        /* <DEDUP_REMOVED lines=9> */
[C---:B------:R-:W-:Y:S01]  /*9bd0*/  FMUL R49, R86.reuse, 0.70710676908493041992 ;  /* 0x3f3504f356317820 */ /* 0x040fe20000400000 */
[----:B------:R-:W-:Y:S01]  /*9be0*/  FSEL R40, R3, 8.4834944573231041431e-05, P3 ;  /* 0x38b1e96a03287808 */ /* 0x000fe20001800000 */
[----:B------:R-:W-:Y:S01]  /*9bf0*/  FMUL R86, R86, 0.5 ;  /* 0x3f00000056567820 */ /* 0x000fe20000400000 */
[----:B------:R-:W-:Y:S01]  /*9c00*/  FSEL R42, -R13, -0.00082130916416645050049, P3 ;  /* 0xba574d200d2a7808 */ /* 0x000fe20001800100 */
[----:B------:R-:W-:Y:S01]  /*9c10*/  FADD R11, R11, 1 ;  /* 0x3f8000000b0b7421 */ /* 0x000fe20000000000 */
[----:B------:R-:W-:-:S02]  /*9c20*/  FSETP.GE.AND P5, PT, |R45|, 1.0029599666595458984, PT ;  /* 0x3f8060fe2d00780b */ /* 0x000fc40003fa6200 */
[----:B------:R-:W-:Y:S01]  /*9c30*/  FSEL R44, -R15, -0.026868773624300956726, P3 ;  /* 0xbcdc1be70f2c7808 */ /* 0x000fe20001800100 */
[----:B------:R-:W-:Y:S01]  /*9c40*/  FFMA R40, R39, R40, R42 ;  /* 0x0000002827287223 */ /* 0x000fe2000000002a */
[C---:B------:R-:W-:Y:S02]  /*9c50*/  FSEL R42, R14.reuse, 0.0052134888246655464172, P3 ;  /* 0x3baad5ea0e2a7808 */ /* 0x040fe40001800000 */
        /* <DEDUP_REMOVED lines=9> */
[C---:B------:R-:W-:Y:S01]  /*9cf0*/  FSEL R44, R20.reuse, -0.37612664699554443359, P3 ;  /* 0xbec093ac142c7808 */ /* 0x040fe20001800000 */
        /* <DEDUP_REMOVED lines=34> */
[----:B------:R-:W-:Y:S01]  /*9f20*/  FSEL R44, R14, 0.0052134888246655464172, P3 ;  /* 0x3baad5ea0e2c7808 */ /* 0x000fe20001800000 */
[----:B------:R-:W-:Y:S01]  /*9f30*/  FMUL R40, R40, R83 ;  /* 0x0000005328287220 */ /* 0x000fe20000400000 */
        /* <DEDUP_REMOVED lines=82> */
[----:B------:R-:W-:Y:S01]  /*a460*/  @P5 LOP3.LUT R50, R45, 0x80000000, R56, 0xb8, !PT ;  /* 0x800000002d325812 */ /* 0x000fe200078eb838 */
[----:B------:R-:W-:Y:S01]  /*a470*/  FMUL R86, R43, R86 ;  /* 0x000000562b567220 */ /* 0x000fe20000400000 */
        /* <DEDUP_REMOVED lines=44> */
[----:B------:R-:W-:Y:S01]  /*a740*/  FMUL R4, R72, 0.5 ;  /* 0x3f00000048047820 */ /* 0x000fe20000400000 */
[----:B-1----:R-:W-:-:S05]  /*a750*/  @P3 FADD R46, -R46, 1 ;  /* 0x3f8000002e2e3421 */ /* 0x002fca0000000100 */
        /* <DEDUP_REMOVED lines=16> */
[----:B------:R-:W-:Y:S01]  /*a860*/  FMUL R8, R45, R4 ;  /* 0x000000042d087220 */ /* 0x000fe20000400000 */
[----:B------:R-:W-:Y:S02]  /*a870*/  F2FP.BF16.F32.PACK_AB R9, R44, R47 ;  /* 0x0000002f2c09723e */ /* 0x000fe400000010ff */
[----:B------:R-:W-:Y:S02]  /*a880*/  F2FP.BF16.F32.PACK_AB R4, R53, R52 ;  /* 0x000000343504723e */ /* 0x000fe400000010ff */
[----:B------:R-:W-:Y:S02]  /*a890*/  F2FP.BF16.F32.PACK_AB R11, R48, R5 ;  /* 0x00000005300b723e */ /* 0x000fe400000010ff */
[----:B------:R-:W-:Y:S02]  /*a8a0*/  F2FP.BF16.F32.PACK_AB R8, R51, R8 ;  /* 0x000000083308723e */ /* 0x000fe400000010ff */
[----:B------:R-:W-:-:S02]  /*a8b0*/  F2FP.BF16.F32.PACK_AB R5, R40, R39 ;  /* 0x000000272805723e */ /* 0x000fc400000010ff */
[----:B------:R-:W-:Y:S01]  /*a8c0*/  F2FP.BF16.F32.PACK_AB R6, R42, R41 ;  /* 0x000000292a06723e */ /* 0x000fe200000010ff */
[----:B------:R1:W-:Y:S01]  /*a8d0*/  STSM.16.M88.4 [R38+0x6200], R8 ;  /* 0x0062000826007844 */ /* 0x0003e20000000200 */
        /* <DEDUP_REMOVED lines=19> */
.L_x_85:
[----:B------:R-:W-:Y:S05]  /*aa10*/  BSYNC B0 ;  /* 0x0000000000007941 */ /* 0x000fea0003800000 */
.L_x_84:
[----:B-1----:R-:W-:Y:S01]  /*aa20*/  VIADD R4, R38, 0x6200 ;  /* 0x0000620026047836 */ /* 0x002fe20000000000 */
[----:B------:R-:W-:Y:S04]  /*aa30*/  BAR.SYNC.DEFER_BLOCKING 0x1, 0x100 ;  /* 0x0044000000007b1d */ /* 0x000fe80000010000 */
[----:B------:R-:W-:Y:S02]  /*aa40*/  LEA R27, R23, R4, 0x1 ;  /* 0x00000004171b7211 */ /* 0x000fe400078e08ff */
[----:B------:R-:W-:Y:S04]  /*aa50*/  BSSY B0, `(.L_x_86) ;  /* 0x000000a000007945 */ /* 0x000fe80003800000 */
[----:B------:R-:W-:Y:S05]  /*aa60*/  @P0 BRA `(.L_x_87) ;  /* 0x0000000000200947 */ /* 0x000fea0003800000 */
[----:B------:R-:W-:-:S06]  /*aa70*/  UISETP.NE.AND UP0, UPT, UR44, 0x3, UPT ;  /* 0x000000032c00788c */ /* 0x000fcc000bf05270 */
[----:B------:R-:W-:-:S13]  /*aa80*/  PLOP3.LUT P3, PT, PT, PT, UP0, 0x80, 0x0 ;  /* 0x000000000000781c */ /* 0x000fda0003f6f008 */
[----:B------:R-:W-:Y:S05]  /*aa90*/  @!P3 BRA `(.L_x_88) ;  /* 0x000000000004b947 */ /* 0x000fea0003800000 */
[----:B------:R-:W-:Y:S01]  /*aaa0*/  BPT.TRAP 0x1 ;  /* 0x000000040000795c */ /* 0x000fe20000300000 */
.L_x_88:
[----:B------:R-:W-:-:S04]  /*aab0*/  ULEA UR4, UR8, UR52, 0x3 ;  /* 0x0000003408047291 */ /* 0x000fc8000f8e183f */
[----:B------:R-:W-:-:S04]  /*aac0*/  UIADD3 UR4, UR4, 0x60, URZ ;  /* 0x0000006004047890 */ /* 0x000fc8000fffe03f */
[----:B------:R-:W-:-:S09]  /*aad0*/  UPRMT UR4, UR53, 0x654, UR4 ;  /* 0x0000065435047896 */ /* 0x000fd20008000004 */
[----:B------:R-:W-:Y:S03]  /*aae0*/  SYNCS.ARRIVE.TRANS64.RED.A1T0 RZ, [UR4], RZ ;  /* 0x000000ffffff79a7 */ /* 0x000fe60008100404 */
.L_x_87:
[----:B------:R-:W-:Y:S05]  /*aaf0*/  BSYNC B0 ;  /* 0x0000000000007941 */ /* 0x000fea0003800000 */
.L_x_86:
        /* <DEDUP_REMOVED lines=9> */
.L_x_91:
[C---:B------:R-:W-:Y:S01]  /*ab90*/  LEA R4, R0.reuse, UR52, 0x3 ;  /* 0x0000003400047c11 */ /* 0x040fe2000f8e18ff */
[----:B------:R-:W-:Y:S01]  /*aba0*/  VIADD R40, R0, 0x1 ;  /* 0x0000000100287836 */ /* 0x000fe20000000000 */
[----:B------:R-:W-:Y:S01]  /*abb0*/  SHF.L.U32 R5, R35, 0x1f, RZ ;  /* 0x0000001f23057819 */ /* 0x000fe200000006ff */
[----:B------:R-:W-:Y:S03]  /*abc0*/  BSSY B1, `(.L_x_92) ;  /* 0x0000005000017945 */ /* 0x000fe60003800000 */
[----:B------:R-:W1:Y:S01]  /*abd0*/  SYNCS.PHASECHK.TRANS64.TRYWAIT P5, [R4+URZ+0x40], R5 ;  /* 0x00004005040075a7 */ /* 0x000e6200080a017f */
[----:B------:R-:W-:-:S04]  /*abe0*/  ISETP.NE.AND P3, PT, R40, 0x4, PT ;  /* 0x000000042800780c */ /* 0x000fc80003f65270 */
[----:B------:R-:W-:Y:S01]  /*abf0*/  SEL R42, RZ, 0x1, P3 ;  /* 0x00000001ff2a7807 */ /* 0x000fe20001800000 */
[----:B-1----:R-:W-:Y:S08]  /*ac00*/  @!P5 BRA `(.L_x_93) ;  /* 0x000000b80088d947 */ /* 0x002ff00003800000 */
.L_x_237:
[----:B------:R-:W-:Y:S05]  /*ac10*/  BSYNC B1 ;  /* 0x0000000000017941 */ /* 0x000fea0003800000 */
.L_x_92:
        /* <DEDUP_REMOVED lines=38> */
.L_x_94:
[----:B------:R-:W-:Y:S02]  /*ae80*/  LOP3.LUT R35, R35, R42, RZ, 0x3c, !PT ;  /* 0x0000002a23237212 */ /* 0x000fe400078e3cff */
[----:B------:R-:W-:-:S07]  /*ae90*/  SEL R0, R40, RZ, P3 ;  /* 0x000000ff28007207 */ /* 0x000fce0001800000 */
.L_x_90:
[----:B------:R-:W-:Y:S05]  /*aea0*/  BSYNC B0 ;  /* 0x0000000000007941 */ /* 0x000fea0003800000 */
.L_x_89:
        /* <DEDUP_REMOVED lines=66> */
[----:B------:R-:W-:Y:S01]  /*b2d0*/  FMUL R53, R103, 0.70710676908493041992 ;  /* 0x3f3504f367357820 */ /* 0x000fe20000400000 */
[----:B------:R-:W-:Y:S01]  /*b2e0*/  FMUL R98, R98, 0.5 ;  /* 0x3f00000062627820 */ /* 0x000fe20000400000 */
        /* <DEDUP_REMOVED lines=280> */
[----:B--2---:R-:W-:Y:S01]  /*c470*/  @P5 FADD R44, -R44, 1 ;  /* 0x3f8000002c2c5421 */ /* 0x004fe20000000100 */
[----:B------:R-:W-:Y:S01]  /*c480*/  FMUL R56, R88, 0.70710676908493041992 ;  /* 0x3f3504f358387820 */ /* 0x000fe20000400000 */
[----:B------:R-:W-:Y:S01]  /*c490*/  FADD R49, R49, 1 ;  /* 0x3f80000031317421 */ /* 0x000fe20000000000 */
[----:B------:R-:W-:Y:S02]  /*c4a0*/  FSEL R45, |R58|, R43, P3 ;  /* 0x0000002b3a2d7208 */ /* 0x000fe40001800200 */
[----:B------:R-:W-:Y:S01]  /*c4b0*/  @P5 LOP3.LUT R51, R44, 0x80000000, R53, 0xb8, !PT ;  /* 0x800000002c335812 */ /* 0x000fe200078eb835 */
[C---:B------:R-:W-:Y:S01]  /*c4c0*/  FMUL R43, R56.reuse, R56 ;  /* 0x00000038382b7220 */ /* 0x040fe20000400000 */
[----:B------:R-:W-:Y:S01]  /*c4d0*/  FSEL R44, R3, 8.4834944573231041431e-05, P3 ;  /* 0x38b1e96a032c7808 */ /* 0x000fe20001800000 */
[----:B------:R-:W-:Y:S01]  /*c4e0*/  FMUL R102, R49, R102 ;  /* 0x0000006631667220 */ /* 0x000fe20000400000 */
[----:B------:R-:W-:Y:S01]  /*c4f0*/  FSEL R46, -R13, -0.00082130916416645050049, P3 ;  /* 0xba574d200d2e7808 */ /* 0x000fe20001800100 */
[----:B------:R-:W-:Y:S01]  /*c500*/  FADD R51, R51, 1 ;  /* 0x3f80000033337421 */ /* 0x000fe20000000000 */
[----:B------:R-:W-:-:S02]  /*c510*/  FSETP.GE.AND P5, PT, |R56|, 1.0029599666595458984, PT ;  /* 0x3f8060fe3800780b */ /* 0x000fc40003fa6200 */
[----:B------:R-:W-:Y:S01]  /*c520*/  FSEL R50, R14, 0.0052134888246655464172, P3 ;  /* 0x3baad5ea0e327808 */ /* 0x000fe20001800000 */
[----:B------:R-:W-:Y:S01]  /*c530*/  FFMA R48, R45, R44, R46 ;  /* 0x0000002c2d307223 */ /* 0x000fe2000000002e */
        /* <DEDUP_REMOVED lines=50> */
[----:B------:R-:W-:Y:S01]  /*c860*/  F2FP.BF16.F32.PACK_AB R10, R48, R45 ;  /* 0x0000002d300a723e */ /* 0x000fe200000010ff */
[----:B------:R-:W-:Y:S01]  /*c870*/  FMUL R43, R4, R43 ;  /* 0x0000002b042b7220 */ /* 0x000fe20000400000 */
[----:B------:R-:W-:Y:S01]  /*c880*/  FMUL R4, R95, 0.5 ;  /* 0x3f0000005f047820 */ /* 0x000fe20000400000 */
[----:B------:R-:W-:-:S03]  /*c890*/  FADD R44, R44, 1 ;  /* 0x3f8000002c2c7421 */ /* 0x000fc60000000000 */
[----:B------:R-:W-:Y:S01]  /*c8a0*/  FMUL R52, R9, R4 ;  /* 0x0000000409347220 */ /* 0x000fe20000400000 */
[----:B------:R-:W-:Y:S01]  /*c8b0*/  FMUL R4, R103, 0.5 ;  /* 0x3f00000067047820 */ /* 0x000fe20000400000 */
[----:B------:R-:W-:Y:S01]  /*c8c0*/  FMUL R8, R44, R5 ;  /* 0x000000052c087220 */ /* 0x000fe20000400000 */
[----:B------:R-:W-:Y:S02]  /*c8d0*/  F2FP.BF16.F32.PACK_AB R9, R46, R43 ;  /* 0x0000002b2e09723e */ /* 0x000fe400000010ff */
[----:B------:R-:W-:Y:S01]  /*c8e0*/  FMUL R51, R51, R4 ;  /* 0x0000000433337220 */ /* 0x000fe20000400000 */
[----:B------:R-:W-:Y:S02]  /*c8f0*/  F2FP.BF16.F32.PACK_AB R11, R52, R47 ;  /* 0x0000002f340b723e */ /* 0x000fe400000010ff */
[----:B------:R-:W-:Y:S02]  /*c900*/  F2FP.BF16.F32.PACK_AB R4, R6, R53 ;  /* 0x000000350604723e */ /* 0x000fe400000010ff */
[----:B------:R-:W-:-:S02]  /*c910*/  F2FP.BF16.F32.PACK_AB R8, R39, R8 ;  /* 0x000000082708723e */ /* 0x000fc400000010ff */
[----:B------:R-:W-:Y:S02]  /*c920*/  F2FP.BF16.F32.PACK_AB R5, R99, R98 ;  /* 0x000000626305723e */ /* 0x000fe400000010ff */
[----:B------:R-:W-:Y:S01]  /*c930*/  F2FP.BF16.F32.PACK_AB R6, R42, R41 ;  /* 0x000000292a06723e */ /* 0x000fe200000010ff */
[----:B------:R1:W-:Y:S01]  /*c940*/  STSM.16.M88.4 [R38+0x200], R8 ;  /* 0x0002000826007844 */ /* 0x0003e20000000200 */
[----:B------:R-:W-:-:S05]  /*c950*/  F2FP.BF16.F32.PACK_AB R7, R51, R102 ;  /* 0x000000663307723e */ /* 0x000fca00000010ff */
[----:B------:R1:W-:Y:S01]  /*c960*/  STSM.16.M88.4 [R29], R4 ;  /* 0x000000041d007844 */ /* 0x0003e20000000200 */
        /* <DEDUP_REMOVED lines=17> */
.L_x_96:
[----:B------:R-:W-:Y:S05]  /*ca80*/  BSYNC B0 ;  /* 0x0000000000007941 */ /* 0x000fea0003800000 */
.L_x_95:
[----:B------:R-:W-:Y:S06]  /*ca90*/  BAR.SYNC.DEFER_BLOCKING 0x1, 0x100 ;  /* 0x0044000000007b1d */ /* 0x000fec0000010000 */
[----:B------:R-:W-:Y:S04]  /*caa0*/  BSSY B0, `(.L_x_97) ;  /* 0x000000a000007945 */ /* 0x000fe80003800000 */
[----:B------:R-:W-:Y:S05]  /*cab0*/  @P0 BRA `(.L_x_98) ;  /* 0x0000000000200947 */ /* 0x000fea0003800000 */
[----:B------:R-:W-:-:S06]  /*cac0*/  UISETP.NE.AND UP0, UPT, UR44, 0x3, UPT ;  /* 0x000000032c00788c */ /* 0x000fcc000bf05270 */
[----:B------:R-:W-:-:S13]  /*cad0*/  PLOP3.LUT P3, PT, PT, PT, UP0, 0x80, 0x0 ;  /* 0x000000000000781c */ /* 0x000fda0003f6f008 */
[----:B------:R-:W-:Y:S05]  /*cae0*/  @!P3 BRA `(.L_x_99) ;  /* 0x000000000004b947 */ /* 0x000fea0003800000 */
[----:B------:R-:W-:Y:S01]  /*caf0*/  BPT.TRAP 0x1 ;  /* 0x000000040000795c */ /* 0x000fe20000300000 */
.L_x_99:
[----:B------:R-:W-:-:S04]  /*cb00*/  ULEA UR4, UR8, UR52, 0x3 ;  /* 0x0000003408047291 */ /* 0x000fc8000f8e183f */
[----:B------:R-:W-:-:S04]  /*cb10*/  UIADD3 UR4, UR4, 0x60, URZ ;  /* 0x0000006004047890 */ /* 0x000fc8000fffe03f */
[----:B------:R-:W-:-:S09]  /*cb20*/  UPRMT UR4, UR53, 0x654, UR4 ;  /* 0x0000065435047896 */ /* 0x000fd20008000004 */
[----:B------:R-:W-:Y:S03]  /*cb30*/  SYNCS.ARRIVE.TRANS64.RED.A1T0 RZ, [UR4], RZ ;  /* 0x000000ffffff79a7 */ /* 0x000fe60008100404 */
.L_x_98:
[----:B------:R-:W-:Y:S05]  /*cb40*/  BSYNC B0 ;  /* 0x0000000000007941 */ /* 0x000fea0003800000 */
.L_x_97:
        /* <DEDUP_REMOVED lines=9> */
.L_x_102:
[C---:B-1----:R-:W-:Y:S01]  /*cbe0*/  LEA R4, R0.reuse, UR52, 0x3 ;  /* 0x0000003400047c11 */ /* 0x042fe2000f8e18ff */
[----:B------:R-:W-:Y:S01]  /*cbf0*/  BSSY B1, `(.L_x_103) ;  /* 0x0000007000017945 */ /* 0x000fe20003800000 */
[----:B------:R-:W-:Y:S02]  /*cc00*/  SHF.L.U32 R5, R35, 0x1f, RZ ;  /* 0x0000001f23057819 */ /* 0x000fe400000006ff */
[----:B------:R-:W-:Y:S02]  /*cc10*/  IADD3 R8, R0, 0x1, RZ ;  /* 0x0000000100087810 */ /* 0x000fe40007ffe0ff */
[----:B------:R-:W1:Y:S02]  /*cc20*/  SYNCS.PHASECHK.TRANS64.TRYWAIT P5, [R4+URZ+0x40], R5 ;  /* 0x00004005040075a7 */ /* 0x000e6400080a017f */
[----:B------:R-:W-:-:S04]  /*cc30*/  ISETP.NE.AND P3, PT, R8, 0x4, PT ;  /* 0x000000040800780c */ /* 0x000fc80003f65270 */
[----:B------:R-:W-:Y:S01]  /*cc40*/  SEL R10, RZ, 0x1, P3 ;  /* 0x00000001ff0a7807 */ /* 0x000fe20001800000 */
[----:B-1----:R-:W-:Y:S08]  /*cc50*/  @!P5 BRA `(.L_x_104) ;  /* 0x000000980088d947 */ /* 0x002ff00003800000 */
.L_x_238:
[----:B------:R-:W-:Y:S05]  /*cc60*/  BSYNC B1 ;  /* 0x0000000000017941 */ /* 0x000fea0003800000 */
.L_x_103:
        /* <DEDUP_REMOVED lines=38> */
.L_x_105:
[----:B------:R-:W-:Y:S02]  /*ced0*/  LOP3.LUT R35, R35, R10, RZ, 0x3c, !PT ;  /* 0x0000000a23237212 */ /* 0x000fe400078e3cff */
[----:B------:R-:W-:-:S07]  /*cee0*/  SEL R0, R8, RZ, P3 ;  /* 0x000000ff08007207 */ /* 0x000fce0001800000 */
.L_x_101:
[----:B------:R-:W-:Y:S05]  /*cef0*/  BSYNC B0 ;  /* 0x0000000000007941 */ /* 0x000fea0003800000 */
.L_x_100:
        /* <DEDUP_REMOVED lines=69> */
[----:B------:R-:W-:Y:S03]  /*d350*/  BSSY B0, `(.L_x_106) ;  /* 0x0000178000007945 */ /* 0x000fe60003800000 */
        /* <DEDUP_REMOVED lines=281> */
[C---:B------:R-:W-:Y:S01]  /*e4f0*/  FSETP.GE.AND P5, PT, |R53|.reuse, 1.0029599666595458984, PT ;  /* 0x3f8060fe3500780b */ /* 0x040fe20003fa6200 */
[----:B------:R-:W-:Y:S01]  /*e500*/  FADD R52, R52, 1 ;  /* 0x3f80000034347421 */ /* 0x000fe20000000000 */
        /* <DEDUP_REMOVED lines=29> */
[----:B------:R-:W-:Y:S01]  /*e6e0*/  FMUL R43, R4, R43 ;  /* 0x0000002b042b7220 */ /* 0x000fe20000400000 */
[----:B------:R-:W1:Y:S01]  /*e6f0*/  @P3 MUFU.EX2 R42, R47 ;  /* 0x0000002f002a3308 */ /* 0x000e620000000800 */
[----:B------:R-:W-:Y:S01]  /*e700*/  FMUL R45, R108, 0.5 ;  /* 0x3f0000006c2d7820 */ /* 0x000fe20000400000 */
[----:B------:R-:W-:Y:S01]  /*e710*/  FFMA R41, R41, R44, R44 ;  /* 0x0000002c29297223 */ /* 0x000fe2000000002c */
[----:B------:R-:W-:-:S02]  /*e720*/  FMUL R4, R111, 0.5 ;  /* 0x3f0000006f047820 */ /* 0x000fc40000400000 */
[----:B------:R-:W-:Y:S01]  /*e730*/  FMUL R45, R6, R45 ;  /* 0x0000002d062d7220 */ /* 0x000fe20000400000 */
[----:B------:R-:W-:Y:S01]  /*e740*/  FMUL R6, R113, 0.5 ;  /* 0x3f00000071067820 */ /* 0x000fe20000400000 */
[----:B------:R-:W-:Y:S01]  /*e750*/  FMUL R9, R9, R4 ;  /* 0x0000000409097220 */ /* 0x000fe20000400000 */
[----:B------:R-:W2:Y:S01]  /*e760*/  @P5 MUFU.EX2 R40, R41 ;  /* 0x0000002900285308 */ /* 0x000ea20000000800 */
[----:B------:R-:W-:Y:S01]  /*e770*/  FMUL R4, R115, 0.5 ;  /* 0x3f00000073047820 */ /* 0x000fe20000400000 */
[----:B------:R-:W-:Y:S01]  /*e780*/  FMUL R49, R11, R6 ;  /* 0x000000060b317220 */ /* 0x000fe20000400000 */
[----:B------:R-:W-:Y:S02]  /*e790*/  FMUL R6, R105, 0.5 ;  /* 0x3f00000069067820 */ /* 0x000fe40000400000 */
[----:B------:R-:W-:Y:S01]  /*e7a0*/  FMUL R44, R39, R4 ;  /* 0x00000004272c7220 */ /* 0x000fe20000400000 */
        /* <DEDUP_REMOVED lines=11> */
[----:B------:R-:W-:Y:S01]  /*e860*/  FMUL R7, R119, 0.5 ;  /* 0x3f00000077077820 */ /* 0x000fe20000400000 */
[----:B------:R-:W-:Y:S01]  /*e870*/  FMUL R47, R47, R6 ;  /* 0x000000062f2f7220 */ /* 0x000fe20000400000 */
[----:B------:R-:W-:Y:S01]  /*e880*/  FMUL R40, R5, R40 ;  /* 0x0000002805287220 */ /* 0x000fe20000400000 */
[----:B------:R-:W-:Y:S01]  /*e890*/  FMUL R5, R110, 0.5 ;  /* 0x3f0000006e057820 */ /* 0x000fe20000400000 */
[----:B------:R-:W-:Y:S01]  /*e8a0*/  FADD R41, R41, 1 ;  /* 0x3f80000029297421 */ /* 0x000fe20000000000 */
[----:B------:R-:W-:Y:S01]  /*e8b0*/  FMUL R11, R52, R7 ;  /* 0x00000007340b7220 */ /* 0x000fe20000400000 */
[----:B------:R-:W-:Y:S01]  /*e8c0*/  F2FP.BF16.F32.PACK_AB R6, R42, R45 ;  /* 0x0000002d2a06723e */ /* 0x000fe200000010ff */
[----:B------:R-:W-:Y:S01]  /*e8d0*/  FMUL R8, R8, R5 ;  /* 0x0000000508087220 */ /* 0x000fe20000400000 */
[----:B------:R-:W-:Y:S01]  /*e8e0*/  FMUL R5, R116, 0.5 ;  /* 0x3f00000074057820 */ /* 0x000fe20000400000 */
[----:B------:R-:W-:-:S03]  /*e8f0*/  FMUL R4, R41, R4 ;  /* 0x0000000429047220 */ /* 0x000fc60000400000 */
[----:B------:R-:W-:Y:S01]  /*e900*/  FMUL R46, R46, R5 ;  /* 0x000000052e2e7220 */ /* 0x000fe20000400000 */
[----:B------:R-:W-:Y:S01]  /*e910*/  FMUL R5, R118, 0.5 ;  /* 0x3f00000076057820 */ /* 0x000fe20000400000 */
[----:B------:R-:W-:Y:S02]  /*e920*/  F2FP.BF16.F32.PACK_AB R7, R9, R8 ;  /* 0x000000080907723e */ /* 0x000fe400000010ff */
[----:B------:R-:W-:Y:S01]  /*e930*/  F2FP.BF16.F32.PACK_AB R8, R49, R10 ;  /* 0x0000000a3108723e */ /* 0x000fe200000010ff */
[----:B------:R-:W-:Y:S01]  /*e940*/  FMUL R50, R50, R5 ;  /* 0x0000000532327220 */ /* 0x000fe20000400000 */
[----:B------:R-:W-:Y:S02]  /*e950*/  F2FP.BF16.F32.PACK_AB R5, R40, R43 ;  /* 0x0000002b2805723e */ /* 0x000fe400000010ff */
[----:B------:R-:W-:Y:S02]  /*e960*/  F2FP.BF16.F32.PACK_AB R4, R47, R4 ;  /* 0x000000042f04723e */ /* 0x000fe400000010ff */
[----:B------:R-:W-:-:S02]  /*e970*/  F2FP.BF16.F32.PACK_AB R9, R44, R29 ;  /* 0x0000001d2c09723e */ /* 0x000fc400000010ff */
        /* <DEDUP_REMOVED lines=21> */
.L_x_107:
[----:B------:R-:W-:Y:S05]  /*ead0*/  BSYNC B0 ;  /* 0x0000000000007941 */ /* 0x000fea0003800000 */
.L_x_106:
[----:B------:R-:W-:Y:S06]  /*eae0*/  BAR.SYNC.DEFER_BLOCKING 0x1, 0x100 ;  /* 0x0044000000007b1d */ /* 0x000fec0000010000 */
[----:B------:R-:W-:Y:S04]  /*eaf0*/  BSSY B0, `(.L_x_108) ;  /* 0x000000a000007945 */ /* 0x000fe80003800000 */
[----:B------:R-:W-:Y:S05]  /*eb00*/  @P0 BRA `(.L_x_109) ;  /* 0x0000000000200947 */ /* 0x000fea0003800000 */
[----:B------:R-:W-:-:S06]  /*eb10*/  UISETP.NE.AND UP0, UPT, UR44, 0x3, UPT ;  /* 0x000000032c00788c */ /* 0x000fcc000bf05270 */
[----:B------:R-:W-:-:S13]  /*eb20*/  PLOP3.LUT P3, PT, PT, PT, UP0, 0x80, 0x0 ;  /* 0x000000000000781c */ /* 0x000fda0003f6f008 */
[----:B------:R-:W-:Y:S05]  /*eb30*/  @!P3 BRA `(.L_x_110) ;  /* 0x000000000004b947 */ /* 0x000fea0003800000 */
[----:B------:R-:W-:Y:S01]  /*eb40*/  BPT.TRAP 0x1 ;  /* 0x000000040000795c */ /* 0x000fe20000300000 */
.L_x_110:
[----:B------:R-:W-:-:S04]  /*eb50*/  ULEA UR4, UR8, UR52, 0x3 ;  /* 0x0000003408047291 */ /* 0x000fc8000f8e183f */
[----:B------:R-:W-:-:S04]  /*eb60*/  UIADD3 UR4, UR4, 0x60, URZ ;  /* 0x0000006004047890 */ /* 0x000fc8000fffe03f */
[----:B------:R-:W-:-:S09]  /*eb70*/  UPRMT UR4, UR53, 0x654, UR4 ;  /* 0x0000065435047896 */ /* 0x000fd20008000004 */
[----:B------:R-:W-:Y:S03]  /*eb80*/  SYNCS.ARRIVE.TRANS64.RED.A1T0 RZ, [UR4], RZ ;  /* 0x000000ffffff79a7 */ /* 0x000fe60008100404 */
.L_x_109:
[----:B------:R-:W-:Y:S05]  /*eb90*/  BSYNC B0 ;  /* 0x0000000000007941 */ /* 0x000fea0003800000 */
.L_x_108:
        /* <DEDUP_REMOVED lines=9> */
.L_x_113:
[C---:B-1----:R-:W-:Y:S01]  /*ec30*/  LEA R4, R0.reuse, UR52, 0x3 ;  /* 0x0000003400047c11 */ /* 0x042fe2000f8e18ff */
[----:B------:R-:W-:Y:S01]  /*ec40*/  VIADD R8, R0, 0x1 ;  /* 0x0000000100087836 */ /* 0x000fe20000000000 */
[----:B------:R-:W-:Y:S01]  /*ec50*/  SHF.L.U32 R5, R35, 0x1f, RZ ;  /* 0x0000001f23057819 */ /* 0x000fe200000006ff */
[----:B------:R-:W-:Y:S03]  /*ec60*/  BSSY B1, `(.L_x_114) ;  /* 0x0000005000017945 */ /* 0x000fe60003800000 */
[----:B------:R-:W1:Y:S01]  /*ec70*/  SYNCS.PHASECHK.TRANS64.TRYWAIT P5, [R4+URZ+0x40], R5 ;  /* 0x00004005040075a7 */ /* 0x000e6200080a017f */
[----:B------:R-:W-:-:S04]  /*ec80*/  ISETP.NE.AND P3, PT, R8, 0x4, PT ;  /* 0x000000040800780c */ /* 0x000fc80003f65270 */
[----:B------:R-:W-:Y:S01]  /*ec90*/  SEL R10, RZ, 0x1, P3 ;  /* 0x00000001ff0a7807 */ /* 0x000fe20001800000 */
[----:B-1----:R-:W-:Y:S08]  /*eca0*/  @!P5 BRA `(.L_x_115) ;  /* 0x000000780088d947 */ /* 0x002ff00003800000 */
.L_x_239:
[----:B------:R-:W-:Y:S05]  /*ecb0*/  BSYNC B1 ;  /* 0x0000000000017941 */ /* 0x000fea0003800000 */
.L_x_114:
[----:B------:R-:W-:Y:S05]  /*ecc0*/  @P4 BRA `(.L_x_116) ;  /* 0x0000000000944947 */ /* 0x000fea0003800000 */
[----:B------:R-:W-:Y:S01]  /*ecd0*/  LEA R0, R0, R31, 0xd ;  /* 0x0000001f00007211 */ /* 0x000fe200078e68ff */
[----:B------:R-:W-:Y:S05]  /*ece0*/  WARPSYNC.ALL ;  /* 0x0000000000007948 */ /* 0x000fea0003800000 */
[----:B------:R-:W-:Y:S01]  /*ecf0*/  IMAD R44, R23, 0x2, R0 ;  /* 0x00000002172c7824 */ /* 0x000fe200078e0200 */
[----:B-1----:R-:W1:Y:S05]  /*ed00*/  LDSM.16.M88.4 R4, [R0] ;  /* 0x000000000004783b */ /* 0x002e6a0000000200 */
        /* <DEDUP_REMOVED lines=33> */
.L_x_116:
[----:B------:R-:W-:Y:S02]  /*ef20*/  LOP3.LUT R35, R35, R10, RZ, 0x3c, !PT ;  /* 0x0000000a23237212 */ /* 0x000fe400078e3cff */
[----:B------:R-:W-:-:S07]  /*ef30*/  SEL R0, R8, RZ, P3 ;  /* 0x000000ff08007207 */ /* 0x000fce0001800000 */
.L_x_112:
[----:B------:R-:W-:Y:S05]  /*ef40*/  BSYNC B0 ;  /* 0x0000000000007941 */ /* 0x000fea0003800000 */
.L_x_111:
        /* <DEDUP_REMOVED lines=22> */
[C---:B------:R-:W-:Y:S01]  /*f0b0*/  FFMA R5, R4.reuse, R5, R7 ;  /* 0x0000000504057223 */ /* 0x040fe20000000007 */
[----:B------:R-:W-:Y:S01]  /*f0c0*/  FSEL R11, R3, 8.4834944573231041431e-05, P5 ;  /* 0x38b1e96a030b7808 */ /* 0x000fe20002800000 */
[----:B------:R-:W-:Y:S01]  /*f0d0*/  FFMA R129, R153, R129, R164 ;  /* 0x0000008199817223 */ /* 0x000fe200000000a4 */
[----:B------:R-:W-:Y:S01]  /*f0e0*/  FSEL R29, -R13, -0.00082130916416645050049, P5 ;  /* 0xba574d200d1d7808 */ /* 0x000fe20002800100 */
[----:B------:R-:W-:Y:S01]  /*f0f0*/  FFMA R5, R4, R5, R9 ;  /* 0x0000000504057223 */ /* 0x000fe20000000009 */
[----:B------:R-:W-:Y:S01]  /*f100*/  FSEL R7, -R15, -0.026868773624300956726, P3 ;  /* 0xbcdc1be70f077808 */ /* 0x000fe20001800100 */
[----:B------:R-:W-:Y:S01]  /*f110*/  FMUL R46, R129, 0.70710676908493041992 ;  /* 0x3f3504f3812e7820 */ /* 0x000fe20000400000 */
        /* <DEDUP_REMOVED lines=20> */
[C---:B------:R-:W-:Y:S01]  /*f260*/  FFMA R130, R153.reuse, R130, R32 ;  /* 0x0000008299827223 */ /* 0x040fe20000000020 */
[----:B------:R-:W-:Y:S01]  /*f270*/  FFMA R8, R6, R11, R8 ;  /* 0x0000000b06087223 */ /* 0x000fe20000000008 */
[C---:B------:R-:W-:Y:S01]  /*f280*/  FFMA R131, R153.reuse, R131, R166 ;  /* 0x0000008399837223 */ /* 0x040fe200000000a6 */
[----:B------:R-:W1:Y:S01]  /*f290*/  @P3 MUFU.EX2 R6, R4 ;  /* 0x0000000400063308 */ /* 0x000e620000000800 */
[----:B------:R-:W-:Y:S01]  /*f2a0*/  FMUL R52, R130, 0.70710676908493041992 ;  /* 0x3f3504f382347820 */ /* 0x000fe20000400000 */
[----:B------:R-:W-:Y:S01]  /*f2b0*/  FFMA R5, R8, R5, R5 ;  /* 0x0000000508057223 */ /* 0x000fe20000000005 */
[----:B------:R-:W-:Y:S01]  /*f2c0*/  FMUL R8, R40, R40 ;  /* 0x0000002828087220 */ /* 0x000fe20000400000 */
[C---:B------:R-:W-:Y:S01]  /*f2d0*/  FFMA R132, R153.reuse, R132, R168 ;  /* 0x0000008499847223 */ /* 0x040fe200000000a8 */
[C---:B------:R-:W-:Y:S01]  /*f2e0*/  FFMA R133, R153.reuse, R133, R34 ;  /* 0x0000008599857223 */ /* 0x040fe20000000022 */
[C---:B------:R-:W-:Y:S01]  /*f2f0*/  FFMA R134, R153.reuse, R134, R36 ;  /* 0x0000008699867223 */ /* 0x040fe20000000024 */
[----:B------:R-:W-:Y:S01]  /*f300*/  FFMA R135, R153, R135, R170 ;  /* 0x0000008799877223 */ /* 0x000fe200000000aa */
[----:B------:R-:W2:Y:S01]  /*f310*/  @P5 MUFU.EX2 R7, R5 ;  /* 0x0000000500075308 */ /* 0x000ea20000000800 */
[----:B------:R-:W-:Y:S01]  /*f320*/  FMUL R54, R132, 0.70710676908493041992 ;  /* 0x3f3504f384367820 */ /* 0x000fe20000400000 */
[----:B------:R-:W-:Y:S01]  /*f330*/  FMUL R49, R133, 0.70710676908493041992 ;  /* 0x3f3504f385317820 */ /* 0x000fe20000400000 */
[----:B------:R-:W-:Y:S01]  /*f340*/  FMUL R53, R135, 0.70710676908493041992 ;  /* 0x3f3504f387357820 */ /* 0x000fe20000400000 */
[C---:B------:R-:W-:Y:S01]  /*f350*/  FFMA R121, R153.reuse, R121, R24 ;  /* 0x0000007999797223 */ /* 0x040fe20000000018 */
[----:B------:R-:W-:Y:S01]  /*f360*/  FFMA R120, R153, R120, R162 ;  /* 0x0000007899787223 */ /* 0x000fe200000000a2 */
        /* <DEDUP_REMOVED lines=119> */
[C---:B------:R-:W-:Y:S01]  /*fae0*/  FFMA R11, R10.reuse, R11, R29 ;  /* 0x0000000b0a0b7223 */ /* 0x040fe2000000001d */
        /* <DEDUP_REMOVED lines=71> */
[----:B------:R-:W-:Y:S01]  /*ff60*/  FSEL R40, R3, 8.4834944573231041431e-05, P3 ;  /* 0x38b1e96a03287808 */ /* 0x000fe20001800000 */
[----:B------:R-:W-:Y:S01]  /*ff70*/  FMUL R29, R29, R130 ;  /* 0x000000821d1d7220 */ /* 0x000fe20000400000 */
        /* <DEDUP_REMOVED lines=94> */
[----:B------:R-:W-:Y:S01]  /*10560*/  FSEL R46, R14, 0.0052134888246655464172, P3 ;  /* 0x3baad5ea0e2e7808 */ /* 0x000fe20001800000 */
[----:B------:R-:W-:Y:S01]  /*10570*/  FFMA R44, R41, R40, R42 ;  /* 0x00000028292c7223 */ /* 0x000fe2000000002a */
        /* <DEDUP_REMOVED lines=49> */
[----:B------:R-:W-:Y:S02]  /*10890*/  FMUL R6, R133, 0.5 ;  /* 0x3f00000085067820 */ /* 0x000fe40000400000 */
[----:B------:R-:W-:Y:S01]  /*108a0*/  FMUL R39, R4, R39 ;  /* 0x0000002704277220 */ /* 0x000fe20000400000 */
[----:B------:R-:W-:Y:S01]  /*108b0*/  FMUL R4, R127, 0.5 ;  /* 0x3f0000007f047820 */ /* 0x000fe20000400000 */
[----:B------:R-:W-:Y:S01]  /*108c0*/  FMUL R52, R47, R6 ;  /* 0x000000062f347220 */ /* 0x000fe20000400000 */
[----:B------:R-:W-:Y:S01]  /*108d0*/  FADD R40, R40, 1 ;  /* 0x3f80000028287421 */ /* 0x000fe20000000000 */
[----:B------:R-:W-:Y:S01]  /*108e0*/  FMUL R6, R135, 0.5 ;  /* 0x3f00000087067820 */ /* 0x000fe20000400000 */
[----:B------:R-:W-:Y:S01]  /*108f0*/  FMUL R43, R9, R4 ;  /* 0x00000004092b7220 */ /* 0x000fe20000400000 */
[----:B------:R-:W-:Y:S01]  /*10900*/  FMUL R4, R131, 0.5 ;  /* 0x3f00000083047820 */ /* 0x000fe20000400000 */
[----:B------:R-:W-:Y:S01]  /*10910*/  FMUL R9, R46, R7 ;  /* 0x000000072e097220 */ /* 0x000fe20000400000 */
[----:B------:R-:W-:Y:S01]  /*10920*/  FMUL R51, R51, R6 ;  /* 0x0000000633337220 */ /* 0x000fe20000400000 */
[----:B------:R-:W-:Y:S01]  /*10930*/  F2FP.BF16.F32.PACK_AB R6, R44, R41 ;  /* 0x000000292c06723e */ /* 0x000fe200000010ff */
[----:B------:R-:W-:Y:S01]  /*10940*/  FMUL R50, R33, R4 ;  /* 0x0000000421327220 */ /* 0x000fe20000400000 */
[----:B------:R-:W-:Y:S01]  /*10950*/  FMUL R4, R134, 0.5 ;  /* 0x3f00000086047820 */ /* 0x000fe20000400000 */
[----:B------:R-:W-:-:S02]  /*10960*/  F2FP.BF16.F32.PACK_AB R7, R43, R8 ;  /* 0x000000082b07723e */ /* 0x000fc400000010ff */
[----:B------:R-:W-:Y:S01]  /*10970*/  F2FP.BF16.F32.PACK_AB R48, R11, R10 ;  /* 0x0000000a0b30723e */ /* 0x000fe200000010ff */
[----:B------:R-:W-:Y:S01]  /*10980*/  FMUL R54, R49, R4 ;  /* 0x0000000431367220 */ /* 0x000fe20000400000 */
[----:B------:R-:W-:Y:S01]  /*10990*/  FMUL R4, R40, R5 ;  /* 0x0000000528047220 */ /* 0x000fe20000400000 */
[----:B------:R-:W-:Y:S02]  /*109a0*/  F2FP.BF16.F32.PACK_AB R5, R42, R39 ;  /* 0x000000272a05723e */ /* 0x000fe400000010ff */
[----:B------:R-:W-:Y:S02]  /*109b0*/  F2FP.BF16.F32.PACK_AB R49, R50, R29 ;  /* 0x0000001d3231723e */ /* 0x000fe400000010ff */
[----:B------:R-:W-:Y:S02]  /*109c0*/  F2FP.BF16.F32.PACK_AB R4, R9, R4 ;  /* 0x000000040904723e */ /* 0x000fe400000010ff */
[----:B------:R-:W-:Y:S02]  /*109d0*/  F2FP.BF16.F32.PACK_AB R50, R52, R45 ;  /* 0x0000002d3432723e */ /* 0x000fe400000010ff */
[----:B------:R-:W-:Y:S01]  /*109e0*/  F2FP.BF16.F32.PACK_AB R51, R51, R54 ;  /* 0x000000363333723e */ /* 0x000fe200000010ff */
[----:B------:R1:W-:Y:S04]  /*109f0*/  STSM.16.M88.4 [R38+0x4200], R4 ;  /* 0x0042000426007844 */ /* 0x0003e80000000200 */
        /* <DEDUP_REMOVED lines=18> */
.L_x_118:
[----:B------:R-:W-:Y:S05]  /*10b20*/  BSYNC B0 ;  /* 0x0000000000007941 */ /* 0x000fea0003800000 */
.L_x_117:
[----:B------:R-:W-:Y:S06]  /*10b30*/  BAR.SYNC.DEFER_BLOCKING 0x1, 0x100 ;  /* 0x0044000000007b1d */ /* 0x000fec0000010000 */
[----:B------:R-:W-:Y:S04]  /*10b40*/  BSSY B0, `(.L_x_119) ;  /* 0x000000a000007945 */ /* 0x000fe80003800000 */
[----:B------:R-:W-:Y:S05]  /*10b50*/  @P0 BRA `(.L_x_120) ;  /* 0x0000000000200947 */ /* 0x000fea0003800000 */
[----:B------:R-:W-:-:S06]  /*10b60*/  UISETP.NE.AND UP0, UPT, UR44, 0x3, UPT ;  /* 0x000000032c00788c */ /* 0x000fcc000bf05270 */
[----:B------:R-:W-:-:S13]  /*10b70*/  PLOP3.LUT P3, PT, PT, PT, UP0, 0x80, 0x0 ;  /* 0x000000000000781c */ /* 0x000fda0003f6f008 */
[----:B------:R-:W-:Y:S05]  /*10b80*/  @!P3 BRA `(.L_x_121) ;  /* 0x000000000004b947 */ /* 0x000fea0003800000 */
[----:B------:R-:W-:Y:S01]  /*10b90*/  BPT.TRAP 0x1 ;  /* 0x000000040000795c */ /* 0x000fe20000300000 */
.L_x_121:
[----:B------:R-:W-:-:S04]  /*10ba0*/  ULEA UR4, UR8, UR52, 0x3 ;  /* 0x0000003408047291 */ /* 0x000fc8000f8e183f */
[----:B------:R-:W-:-:S04]  /*10bb0*/  UIADD3 UR4, UR4, 0x60, URZ ;  /* 0x0000006004047890 */ /* 0x000fc8000fffe03f */
[----:B------:R-:W-:-:S09]  /*10bc0*/  UPRMT UR4, UR53, 0x654, UR4 ;  /* 0x0000065435047896 */ /* 0x000fd20008000004 */
[----:B------:R-:W-:Y:S03]  /*10bd0*/  SYNCS.ARRIVE.TRANS64.RED.A1T0 RZ, [UR4], RZ ;  /* 0x000000ffffff79a7 */ /* 0x000fe60008100404 */
.L_x_120:
[----:B------:R-:W-:Y:S05]  /*10be0*/  BSYNC B0 ;  /* 0x0000000000007941 */ /* 0x000fea0003800000 */
.L_x_119:
        /* <DEDUP_REMOVED lines=9> */
.L_x_124:
[----:B------:R-:W-:Y:S01]  /*10c80*/  SHF.L.U32 R35, R35, 0x1f, RZ ;  /* 0x0000001f23237819 */ /* 0x000fe200000006ff */
[----:B------:R-:W-:Y:S01]  /*10c90*/  BSSY B1, `(.L_x_125) ;  /* 0x0000004000017945 */ /* 0x000fe20003800000 */
[----:B-1----:R-:W-:-:S04]  /*10ca0*/  LEA R4, R0, UR52, 0x3 ;  /* 0x0000003400047c11 */ /* 0x002fc8000f8e18ff */
[----:B------:R-:W1:Y:S02]  /*10cb0*/  SYNCS.PHASECHK.TRANS64.TRYWAIT P3, [R4+URZ+0x40], R35 ;  /* 0x00004023040075a7 */ /* 0x000e64000806017f */
[----:B-1----:R-:W-:Y:S05]  /*10cc0*/  @!P3 BRA `(.L_x_126) ;  /* 0x000000580094b947 */ /* 0x002fea0003800000 */
.L_x_240:
[----:B------:R-:W-:Y:S05]  /*10cd0*/  BSYNC B1 ;  /* 0x0000000000017941 */ /* 0x000fea0003800000 */
.L_x_125:
[----:B------:R-:W-:Y:S05]  /*10ce0*/  @P4 BRA `(.L_x_123) ;  /* 0x0000000000944947 */ /* 0x000fea0003800000 */
[----:B------:R-:W-:Y:S01]  /*10cf0*/  LEA R0, R0, R31, 0xd ;  /* 0x0000001f00007211 */ /* 0x000fe200078e68ff */
[----:B------:R-:W-:Y:S05]  /*10d00*/  WARPSYNC.ALL ;  /* 0x0000000000007948 */ /* 0x000fea0003800000 */
[----:B-1----:R-:W-:Y:S01]  /*10d10*/  IMAD R4, R23, 0x2, R0 ;  /* 0x0000000217047824 */ /* 0x002fe200078e0200 */
[----:B------:R-:W1:Y:S04]  /*10d20*/  LDSM.16.M88.4 R8, [R0] ;  /* 0x000000000008783b */ /* 0x000e680000000200 */
[----:B------:R-:W2:Y:S01]  /*10d30*/  LDSM.16.M88.4 R40, [R4] ;  /* 0x000000000428783b */ /* 0x000ea20000000200 */
[----:B-1----:R-:W-:Y:S01]  /*10d40*/  IMAD.U32 R29, R9, 0x10000, RZ ;  /* 0x00010000091d7824 */ /* 0x002fe200078e00ff */
[C---:B------:R-:W-:Y:S01]  /*10d50*/  SHF.L.U32 R5, R8.reuse, 0x10, RZ ;  /* 0x0000001008057819 */ /* 0x040fe200000006ff */
[----:B------:R-:W-:Y:S01]  /*10d60*/  IMAD.U32 R35, R11, 0x10000, RZ ;  /* 0x000100000b237824 */ /* 0x000fe200078e00ff */
[----:B------:R-:W-:Y:S01]  /*10d70*/  LOP3.LUT R7, R8, 0xffff0000, RZ, 0xc0, !PT ;  /* 0xffff000008077812 */ /* 0x000fe200078ec0ff */
        /* <DEDUP_REMOVED lines=28> */
.L_x_123:
[----:B------:R-:W-:Y:S05]  /*10f40*/  BSYNC B0 ;  /* 0x0000000000007941 */ /* 0x000fea0003800000 */
.L_x_122:
        /* <DEDUP_REMOVED lines=10> */
[----:B------:R-:W-:Y:S01]  /*10ff0*/  FFMA R141, R153, R141, R158 ;  /* 0x0000008d998d7223 */ /* 0x000fe2000000009e */
[----:B------:R-:W-:Y:S01]  /*11000*/  FSETP.GE.AND P4, PT, |R39|, 1.0029599666595458984, PT ;  /* 0x3f8060fe2700780b */ /* 0x000fe20003f86200 */
[----:B------:R-:W-:Y:S01]  /*11010*/  FMUL R8, R40, R40 ;  /* 0x0000002828087220 */ /* 0x000fe20000400000 */
[----:B------:R-:W-:Y:S01]  /*11020*/  FSEL R0, |R9|, R0, P3 ;  /* 0x0000000009007208 */ /* 0x000fe20001800200 */
[----:B------:R-:W-:Y:S01]  /*11030*/  FFMA R28, R153, R142, R28 ;  /* 0x0000008e991c7223 */ /* 0x000fe2000000001c */
[----:B------:R-:W-:Y:S01]  /*11040*/  FSEL R5, R3, 8.4834944573231041431e-05, P3 ;  /* 0x38b1e96a03057808 */ /* 0x000fe20001800000 */
[----:B------:R-:W-:Y:S01]  /*11050*/  FFMA R143, R153, R143, R160 ;  /* 0x0000008f998f7223 */ /* 0x000fe200000000a0 */
[----:B------:R-:W-:Y:S01]  /*11060*/  FSEL R7, -R13, -0.00082130916416645050049, P3 ;  /* 0xba574d200d077808 */ /* 0x000fe20001800100 */
[----:B------:R-:W-:Y:S01]  /*11070*/  FMUL R52, R28, 0.70710676908493041992 ;  /* 0x3f3504f31c347820 */ /* 0x000fe20000400000 */
[----:B------:R-:W-:Y:S01]  /*11080*/  FSEL R4, R14, 0.0052134888246655464172, P3 ;  /* 0x3baad5ea0e047808 */ /* 0x000fe20001800000 */
[----:B------:R-:W-:Y:S01]  /*11090*/  FMUL R54, R143, 0.70710676908493041992 ;  /* 0x3f3504f38f367820 */ /* 0x000fe20000400000 */
[----:B------:R-:W-:Y:S01]  /*110a0*/  FSEL R6, -R15, -0.026868773624300956726, P3 ;  /* 0xbcdc1be70f067808 */ /* 0x000fe20001800100 */
[C---:B------:R-:W-:Y:S01]  /*110b0*/  FFMA R5, R0.reuse, R5, R7 ;  /* 0x0000000500057223 */ /* 0x040fe20000000007 */
[----:B------:R-:W-:Y:S01]  /*110c0*/  FSEL R7, -|R9|, R9, P3 ;  /* 0x0000000909077208 */ /* 0x000fe20001800300 */
[----:B------:R-:W-:Y:S01]  /*110d0*/  FFMA R30, R153, R144, R30 ;  /* 0x00000090991e7223 */ /* 0x000fe2000000001e */
[----:B------:R-:W-:Y:S01]  /*110e0*/  FSEL R11, -R13, -0.00082130916416645050049, P4 ;  /* 0xba574d200d0b7808 */ /* 0x000fe20002000100 */
[----:B------:R-:W-:Y:S01]  /*110f0*/  FFMA R5, R0, R5, R4 ;  /* 0x0000000500057223 */ /* 0x000fe20000000004 */
[----:B------:R-:W-:Y:S01]  /*11100*/  FSEL R4, R19, 0.11284004896879196167, P3 ;  /* 0x3de718af13047808 */ /* 0x000fe20001800000 */
[C---:B------:R-:W-:Y:S01]  /*11110*/  FFMA R145, R153.reuse, R145, R164 ;  /* 0x0000009199917223 */ /* 0x040fe200000000a4 */
[----:B------:R-:W-:Y:S01]  /*11120*/  FSETP.GE.AND P5, PT, |R40|, 1.0029599666595458984, PT ;  /* 0x3f8060fe2800780b */ /* 0x000fe20003fa6200 */
[----:B------:R-:W-:Y:S01]  /*11130*/  FFMA R5, R0, R5, R6 ;  /* 0x0000000500057223 */ /* 0x000fe20000000006 */
[----:B------:R-:W-:Y:S01]  /*11140*/  FSEL R6, R20, -0.37612664699554443359, P3 ;  /* 0xbec093ac14067808 */ /* 0x000fe20001800000 */
[----:B------:R-:W-:Y:S01]  /*11150*/  FFMA R32, R153, R146, R32 ;  /* 0x0000009299207223 */ /* 0x000fe20000000020 */
[----:B------:R-:W-:Y:S01]  /*11160*/  FSEL R8, |R40|, R8, P5 ;  /* 0x0000000828087208 */ /* 0x000fe20002800200 */
[C---:B------:R-:W-:Y:S01]  /*11170*/  FFMA R5, R0.reuse, R5, R4 ;  /* 0x0000000500057223 */ /* 0x040fe20000000004 */
[----:B------:R-:W-:Y:S01]  /*11180*/  FSEL R4, R21, 0.12837915122509002686, P3 ;  /* 0x3e0375d315047808 */ /* 0x000fe20001800000 */
[----:B------:R-:W-:Y:S01]  /*11190*/  FFMA R148, R153, R148, R168 ;  /* 0x0000009499947223 */ /* 0x000fe200000000a8 */
[----:B------:R-:W-:Y:S01]  /*111a0*/  FSEL R31, R3, 8.4834944573231041431e-05, P5 ;  /* 0x38b1e96a031f7808 */ /* 0x000fe20002800000 */
[C---:B------:R-:W-:Y:S01]  /*111b0*/  FFMA R5, R0.reuse, R5, R6 ;  /* 0x0000000500057223 */ /* 0x040fe20000000006 */
[----:B------:R-:W-:Y:S01]  /*111c0*/  FMUL R6, R39, R39 ;  /* 0x0000002727067220 */ /* 0x000fe20000400000 */
[----:B------:R-:W-:Y:S01]  /*111d0*/  FSEL R33, -R13, -0.00082130916416645050049, P5 ;  /* 0xba574d200d217808 */ /* 0x000fe20002800100 */
[C---:B------:R-:W-:Y:S01]  /*111e0*/  FFMA R147, R153.reuse, R147, R166 ;  /* 0x0000009399937223 */ /* 0x040fe200000000a6 */
[----:B------:R-:W-:Y:S01]  /*111f0*/  FFMA R0, R0, R5, R4 ;  /* 0x0000000500007223 */ /* 0x000fe20000000004 */
[----:B------:R-:W-:Y:S01]  /*11200*/  FSEL R29, R14, 0.0052134888246655464172, P4 ;  /* 0x3baad5ea0e1d7808 */ /* 0x000fe20002000000 */
[----:B------:R-:W-:Y:S01]  /*11210*/  FFMA R149, R153, R149, R34 ;  /* 0x0000009599957223 */ /* 0x000fe20000000022 */
[----:B------:R-:W-:Y:S01]  /*11220*/  FSEL R6, |R39|, R6, P4 ;  /* 0x0000000627067208 */ /* 0x000fe20002000200 */
[----:B------:R-:W-:Y:S01]  /*11230*/  FFMA R0, R0, R7, R7 ;  /* 0x0000000700007223 */ /* 0x000fe20000000007 */
[----:B------:R-:W-:Y:S01]  /*11240*/  FSEL R35, R14, 0.0052134888246655464172, P5 ;  /* 0x3baad5ea0e237808 */ /* 0x000fe20002800000 */
[C---:B------:R-:W-:Y:S01]  /*11250*/  FFMA R31, R8.reuse, R31, R33 ;  /* 0x0000001f081f7223 */ /* 0x040fe20000000021 */
[----:B------:R-:W-:Y:S01]  /*11260*/  FSEL R33, -R15, -0.026868773624300956726, P5 ;  /* 0xbcdc1be70f217808 */ /* 0x000fe20002800100 */
[----:B------:R-:W1:Y:S01]  /*11270*/  @P3 MUFU.EX2 R4, R0 ;  /* 0x0000000000043308 */ /* 0x000e620000000800 */
[----:B------:R-:W-:Y:S01]  /*11280*/  FSEL R10, R21, 0.12837915122509002686, P5 ;  /* 0x3e0375d3150a7808 */ /* 0x000fe20002800000 */
[C---:B------:R-:W-:Y:S01]  /*11290*/  FFMA R35, R8.reuse, R31, R35 ;  /* 0x0000001f08237223 */ /* 0x040fe20000000023 */
[----:B------:R-:W-:Y:S01]  /*112a0*/  FSEL R31, R19, 0.11284004896879196167, P4 ;  /* 0x3de718af131f7808 */ /* 0x000fe20002000000 */
[----:B------:R-:W-:Y:S01]  /*112b0*/  FMUL R56, R149, 0.70710676908493041992 ;  /* 0x3f3504f395387820 */ /* 0x000fe20000400000 */
[C---:B------:R-:W-:Y:S01]  /*112c0*/  FFMA R150, R153.reuse, R150, R36 ;  /* 0x0000009699967223 */ /* 0x040fe20000000024 */
[----:B------:R-:W-:Y:S01]  /*112d0*/  FFMA R33, R8, R35, R33 ;  /* 0x0000002308217223 */ /* 0x000fe20000000021 */
[C---:B------:R-:W-:Y:S01]  /*112e0*/  FFMA R137, R153.reuse, R137, R24 ;  /* 0x0000008999897223 */ /* 0x040fe20000000018 */
[----:B------:R-:W-:Y:S01]  /*112f0*/  FFMA R136, R153, R136, R162 ;  /* 0x0000008899887223 */ /* 0x000fe200000000a2 */
[----:B------:R-:W-:Y:S01]  /*11300*/  FMUL R26, R26, 0.5 ;  /* 0x3f0000001a1a7820 */ /* 0x000fe20000400000 */
[----:B------:R-:W-:Y:S01]  /*11310*/  FMUL R151, R151, 0.5 ;  /* 0x3f00000097977820 */ /* 0x000fe20000400000 */
[----:B------:R-:W-:Y:S05]  /*11320*/  WARPSYNC.ALL ;  /* 0x0000000000007948 */ /* 0x000fea0003800000 */
[----:B------:R-:W-:Y:S01]  /*11330*/  BSSY B0, `(.L_x_127) ;  /* 0x000017f000007945 */ /* 0x000fe20003800000 */
[----:B-1----:R-:W-:-:S05]  /*11340*/  @P3 FADD R4, -R4, 1 ;  /* 0x3f80000004043421 */ /* 0x002fca0000000100 */
[----:B------:R-:W-:Y:S01]  /*11350*/  @P3 LOP3.LUT R0, R4, 0x80000000, R9, 0xb8, !PT ;  /* 0x8000000004003812 */ /* 0x000fe200078eb809 */
[C---:B------:R-:W-:Y:S01]  /*11360*/  FMUL R4, R37.reuse, R37 ;  /* 0x0000002525047220 */ /* 0x040fe20000400000 */
[----:B------:R-:W-:Y:S02]  /*11370*/  FSETP.GE.AND P3, PT, |R37|, 1.0029599666595458984, PT ;  /* 0x3f8060fe2500780b */ /* 0x000fe40003f66200 */
[----:B------:R-:W-:Y:S01]  /*11380*/  FSEL R9, R3, 8.4834944573231041431e-05, P4 ;  /* 0x38b1e96a03097808 */ /* 0x000fe20002000000 */
[----:B------:R-:W-:Y:S01]  /*11390*/  FADD R0, R0, 1 ;  /* 0x3f80000000007421 */ /* 0x000fe20000000000 */
[----:B------:R-:W-:Y:S02]  /*113a0*/  FSEL R4, |R37|, R4, P3 ;  /* 0x0000000425047208 */ /* 0x000fe40001800200 */
[----:B------:R-:W-:Y:S01]  /*113b0*/  FSEL R5, R3, 8.4834944573231041431e-05, P3 ;  /* 0x38b1e96a03057808 */ /* 0x000fe20001800000 */
[----:B------:R-:W-:Y:S01]  /*113c0*/  FFMA R11, R6, R9, R11 ;  /* 0x00000009060b7223 */ /* 0x000fe2000000000b */
[----:B------:R-:W-:Y:S01]  /*113d0*/  FSEL R7, -R13, -0.00082130916416645050049, P3 ;  /* 0xba574d200d077808 */ /* 0x000fe20001800100 */
[----:B------:R-:W-:Y:S01]  /*113e0*/  FMUL R151, R0, R151 ;  /* 0x0000009700977220 */ /* 0x000fe20000400000 */
[C---:B------:R-:W-:Y:S01]  /*113f0*/  FSEL R9, -R15.reuse, -0.026868773624300956726, P3 ;  /* 0xbcdc1be70f097808 */ /* 0x040fe20001800100 */
[----:B------:R-:W-:Y:S01]  /*11400*/  FFMA R11, R6, R11, R29 ;  /* 0x0000000b060b7223 */ /* 0x000fe2000000001d */
[----:B------:R-:W-:Y:S01]  /*11410*/  FSEL R29, -R15, -0.026868773624300956726, P4 ;  /* 0xbcdc1be70f1d7808 */ /* 0x000fe20002000100 */
[----:B------:R-:W-:Y:S01]  /*11420*/  FFMA R5, R4, R5, R7 ;  /* 0x0000000504057223 */ /* 0x000fe20000000007 */
[----:B------:R-:W-:Y:S01]  /*11430*/  FSEL R7, R14, 0.0052134888246655464172, P3 ;  /* 0x3baad5ea0e077808 */ /* 0x000fe20001800000 */
[----:B------:R-:W-:-:S02]  /*11440*/  FMUL R0, R141, 0.5 ;  /* 0x3f0000008d007820 */ /* 0x000fc40000400000 */
[----:B------:R-:W-:Y:S01]  /*11450*/  FFMA R11, R6, R11, R29 ;  /* 0x0000000b060b7223 */ /* 0x000fe2000000001d */
[----:B------:R-:W-:Y:S01]  /*11460*/  FSEL R29, R20, -0.37612664699554443359, P4 ;  /* 0xbec093ac141d7808 */ /* 0x000fe20002000000 */
[----:B------:R-:W-:Y:S01]  /*11470*/  FFMA R5, R4, R5, R7 ;  /* 0x0000000504057223 */ /* 0x000fe20000000007 */
[C---:B------:R-:W-:Y:S01]  /*11480*/  FSEL R7, R19.reuse, 0.11284004896879196167, P3 ;  /* 0x3de718af13077808 */ /* 0x040fe20001800000 */
[----:B------:R-:W-:Y:S01]  /*11490*/  FFMA R11, R6, R11, R31 ;  /* 0x0000000b060b7223 */ /* 0x000fe2000000001f */
[----:B------:R-:W-:Y:S01]  /*114a0*/  FSEL R31, R19, 0.11284004896879196167, P5 ;  /* 0x3de718af131f7808 */ /* 0x000fe20002800000 */
[----:B------:R-:W-:Y:S01]  /*114b0*/  FFMA R5, R4, R5, R9 ;  /* 0x0000000504057223 */ /* 0x000fe20000000009 */
[----:B------:R-:W-:Y:S01]  /*114c0*/  FSEL R9, R20, -0.37612664699554443359, P3 ;  /* 0xbec093ac14097808 */ /* 0x000fe20001800000 */
[----:B------:R-:W-:Y:S02]  /*114d0*/  FFMA R11, R6, R11, R29 ;  /* 0x0000000b060b7223 */ /* 0x000fe4000000001d */
[----:B------:R-:W-:Y:S01]  /*114e0*/  FFMA R5, R4, R5, R7 ;  /* 0x0000000504057223 */ /* 0x000fe20000000007 */
[----:B------:R-:W-:Y:S01]  /*114f0*/  FSEL R7, R21, 0.12837915122509002686, P3 ;  /* 0x3e0375d315077808 */ /* 0x000fe20001800000 */
[----:B------:R-:W-:-:S02]  /*11500*/  FFMA R31, R8, R33, R31 ;  /* 0x00000021081f7223 */ /* 0x000fc4000000001f */
[----:B------:R-:W-:Y:S01]  /*11510*/  FFMA R5, R4, R5, R9 ;  /* 0x0000000504057223 */ /* 0x000fe20000000009 */
[----:B------:R-:W-:-:S03]  /*11520*/  FSEL R9, -|R37|, R37, P3 ;  /* 0x0000002525097208 */ /* 0x000fc60001800300 */
[----:B------:R-:W-:Y:S01]  /*11530*/  FFMA R4, R4, R5, R7 ;  /* 0x0000000504047223 */ /* 0x000fe20000000007 */
[----:B------:R-:W-:-:S03]  /*11540*/  FSEL R5, R21, 0.12837915122509002686, P4 ;  /* 0x3e0375d315057808 */ /* 0x000fc60002000000 */
[----:B------:R-:W-:Y:S01]  /*11550*/  FFMA R4, R4, R9, R9 ;  /* 0x0000000904047223 */ /* 0x000fe20000000009 */
[----:B------:R-:W-:Y:S01]  /*11560*/  FSEL R9, R20, -0.37612664699554443359, P5 ;  /* 0xbec093ac14097808 */ /* 0x000fe20002800000 */
[----:B------:R-:W-:Y:S01]  /*11570*/  FFMA R5, R6, R11, R5 ;  /* 0x0000000b06057223 */ /* 0x000fe20000000005 */
[----:B------:R-:W-:Y:S01]  /*11580*/  FSEL R6, -|R39|, R39, P4 ;  /* 0x0000002727067208 */ /* 0x000fe20002000300 */
[----:B------:R-:W1:Y:S01]  /*11590*/  @P3 MUFU.EX2 R7, R4 ;  /* 0x0000000400073308 */ /* 0x000e620000000800 */
[----:B------:R-:W-:Y:S01]  /*115a0*/  FMUL R11, R54, R54 ;  /* 0x00000036360b7220 */ /* 0x000fe20000400000 */
[----:B------:R-:W-:Y:S01]  /*115b0*/  FFMA R9, R8, R31, R9 ;  /* 0x0000001f08097223 */ /* 0x000fe20000000009 */
[----:B------:R-:W-:Y:S01]  /*115c0*/  FMUL R31, R141, 0.70710676908493041992 ;  /* 0x3f3504f38d1f7820 */ /* 0x000fe20000400000 */
[----:B------:R-:W-:Y:S01]  /*115d0*/  FFMA R5, R5, R6, R6 ;  /* 0x0000000605057223 */ /* 0x000fe20000000006 */
[----:B------:R-:W-:Y:S01]  /*115e0*/  FSEL R6, -|R40|, R40, P5 ;  /* 0x0000002828067208 */ /* 0x000fe20002800300 */
[----:B------:R-:W-:-:S02]  /*115f0*/  FFMA R9, R8, R9, R10 ;  /* 0x0000000908097223 */ /* 0x000fc4000000000a */
[----:B------:R-:W2:Y:S02]  /*11600*/  @P4 MUFU.EX2 R8, R5 ;  /* 0x0000000500084308 */ /* 0x000ea40000000800 */
[----:B------:R-:W-:-:S06]  /*11610*/  FFMA R6, R9, R6, R6 ;  /* 0x0000000609067223 */ /* 0x000fcc0000000006 */
[----:B------:R-:W3:Y:S01]  /*11620*/  @P5 MUFU.EX2 R9, R6 ;  /* 0x0000000600095308 */ /* 0x000ee20000000800 */
        /* <DEDUP_REMOVED lines=8> */
[----:B------:R-:W-:Y:S02]  /*116b0*/  @P4 LOP3.LUT R5, R8, 0x80000000, R39, 0xb8, !PT ;  /* 0x8000000008054812 */ /* 0x000fe400078eb827 */
[----:B------:R-:W-:Y:S01]  /*116c0*/  FSETP.GE.AND P4, PT, |R52|, 1.0029599666595458984, PT ;  /* 0x3f8060fe3400780b */ /* 0x000fe20003f86200 */
[----:B---3--:R-:W-:Y:S01]  /*116d0*/  @P5 FADD R9, -R9, 1 ;  /* 0x3f80000009095421 */ /* 0x008fe20000000100 */
[----:B------:R-:W-:Y:S01]  /*116e0*/  FSEL R8, R3, 8.4834944573231041431e-05, P3 ;  /* 0x38b1e96a03087808 */ /* 0x000fe20001800000 */
[----:B------:R-:W-:Y:S01]  /*116f0*/  FADD R5, R5, 1 ;  /* 0x3f80000005057421 */ /* 0x000fe20000000000 */
[----:B------:R-:W-:-:S02]  /*11700*/  FSEL R10, -R13, -0.00082130916416645050049, P3 ;  /* 0xba574d200d0a7808 */ /* 0x000fc40001800100 */
[----:B------:R-:W-:Y:S01]  /*11710*/  @P5 LOP3.LUT R6, R9, 0x80000000, R40, 0xb8, !PT ;  /* 0x8000000009065812 */ /* 0x000fe200078eb828 */
[----:B------:R-:W-:Y:S01]  /*11720*/  FMUL R9, R52, R52 ;  /* 0x0000003434097220 */ /* 0x000fe20000400000 */
[----:B------:R-:W-:Y:S01]  /*11730*/  FSEL R40, R3, 8.4834944573231041431e-05, P4 ;  /* 0x38b1e96a03287808 */ /* 0x000fe20002000000 */
[----:B------:R-:W-:Y:S01]  /*11740*/  FFMA R8, R7, R8, R10 ;  /* 0x0000000807087223 */ /* 0x000fe2000000000a */
[----:B------:R-:W-:Y:S01]  /*11750*/  FSEL R42, -R13, -0.00082130916416645050049, P4 ;  /* 0xba574d200d2a7808 */ /* 0x000fe20002000100 */
[----:B------:R-:W-:Y:S01]  /*11760*/  FADD R6, R6, 1 ;  /* 0x3f80000006067421 */ /* 0x000fe20000000000 */
[----:B------:R-:W-:Y:S02]  /*11770*/  FSEL R9, |R52|, R9, P4 ;  /* 0x0000000934097208 */ /* 0x000fe40002000200 */
[----:B------:R-:W-:Y:S02]  /*11780*/  FSEL R10, R14, 0.0052134888246655464172, P3 ;  /* 0x3baad5ea0e0a7808 */ /* 0x000fe40001800000 */
[C---:B------:R-:W-:Y:S01]  /*11790*/  FSETP.GE.AND P5, PT, |R54|.reuse, 1.0029599666595458984, PT ;  /* 0x3f8060fe3600780b */ /* 0x040fe20003fa6200 */
[----:B------:R-:W-:Y:S01]  /*117a0*/  FFMA R42, R9, R40, R42 ;  /* 0x00000028092a7223 */ /* 0x000fe2000000002a */
[----:B------:R-:W-:Y:S01]  /*117b0*/  FSEL R40, -R15, -0.026868773624300956726, P3 ;  /* 0xbcdc1be70f287808 */ /* 0x000fe20001800100 */
[----:B------:R-:W-:Y:S01]  /*117c0*/  FFMA R8, R7, R8, R10 ;  /* 0x0000000807087223 */ /* 0x000fe2000000000a */
[----:B------:R-:W-:-:S02]  /*117d0*/  FSEL R11, |R54|, R11, P5 ;  /* 0x0000000b360b7208 */ /* 0x000fc40002800200 */
[----:B------:R-:W-:Y:S01]  /*117e0*/  FSEL R46, R3, 8.4834944573231041431e-05, P5 ;  /* 0x38b1e96a032e7808 */ /* 0x000fe20002800000 */
[----:B------:R-:W-:Y:S01]  /*117f0*/  FFMA R8, R7, R8, R40 ;  /* 0x0000000807087223 */ /* 0x000fe20000000028 */
[----:B------:R-:W-:Y:S02]  /*11800*/  FSEL R48, -R13, -0.00082130916416645050049, P5 ;  /* 0xba574d200d307808 */ /* 0x000fe40002800100 */
[C---:B------:R-:W-:Y:S02]  /*11810*/  FSEL R44, R14.reuse, 0.0052134888246655464172, P4 ;  /* 0x3baad5ea0e2c7808 */ /* 0x040fe40002000000 */
[----:B------:R-:W-:Y:S01]  /*11820*/  FSEL R10, R19, 0.11284004896879196167, P3 ;  /* 0x3de718af130a7808 */ /* 0x000fe20001800000 */
[----:B------:R-:W-:Y:S01]  /*11830*/  FFMA R46, R11, R46, R48 ;  /* 0x0000002e0b2e7223 */ /* 0x000fe20000000030 */
[----:B------:R-:W-:Y:S01]  /*11840*/  FSEL R50, R14, 0.0052134888246655464172, P5 ;  /* 0x3baad5ea0e327808 */ /* 0x000fe20002800000 */
        /* <DEDUP_REMOVED lines=9> */
[----:B------:R-:W-:Y:S01]  /*118e0*/  FSEL R48, -R15, -0.026868773624300956726, P5 ;  /* 0xbcdc1be70f307808 */ /* 0x000fe20002800100 */
[----:B------:R-:W-:Y:S01]  /*118f0*/  FFMA R42, R9, R42, R46 ;  /* 0x0000002a092a7223 */ /* 0x000fe2000000002e */
[----:B------:R-:W-:Y:S01]  /*11900*/  FSEL R40, -|R31|, R31, P3 ;  /* 0x0000001f1f287208 */ /* 0x000fe20001800300 */
        /* <DEDUP_REMOVED lines=11> */
[----:B------:R-:W1:Y:S01]  /*119c0*/  @P3 MUFU.EX2 R10, R7 ;  /* 0x00000007000a3308 */ /* 0x000e620000000800 */
[----:B------:R-:W-:Y:S01]  /*119d0*/  FFMA R8, R9, R42, R8 ;  /* 0x0000002a09087223 */ /* 0x000fe20000000008 */
[----:B------:R-:W-:Y:S01]  /*119e0*/  FSEL R9, -|R52|, R52, P4 ;  /* 0x0000003434097208 */ /* 0x000fe20002000300 */
[----:B------:R-:W-:Y:S01]  /*119f0*/  FFMA R29, R11, R40, R29 ;  /* 0x000000280b1d7223 */ /* 0x000fe2000000001d */
[----:B------:R-:W-:Y:S01]  /*11a00*/  FSEL R42, -|R54|, R54, P5 ;  /* 0x00000036362a7208 */ /* 0x000fe20002800300 */
[C---:B------:R-:W-:Y:S01]  /*11a10*/  FMUL R50, R145.reuse, 0.70710676908493041992 ;  /* 0x3f3504f391327820 */ /* 0x040fe20000400000 */
[----:B------:R-:W-:Y:S01]  /*11a20*/  FMUL R145, R145, 0.5 ;  /* 0x3f00000091917820 */ /* 0x000fe20000400000 */
[----:B------:R-:W-:-:S02]  /*11a30*/  FFMA R8, R8, R9, R9 ;  /* 0x0000000908087223 */ /* 0x000fc40000000009 */
[----:B------:R-:W-:Y:S02]  /*11a40*/  FFMA R9, R29, R42, R42 ;  /* 0x0000002a1d097223 */ /* 0x000fe4000000002a */
[----:B------:R-:W2:Y:S01]  /*11a50*/  @P4 MUFU.EX2 R11, R8 ;  /* 0x00000008000b4308 */ /* 0x000ea20000000800 */
[----:B-1----:R-:W-:-:S07]  /*11a60*/  @P3 FADD R10, -R10, 1 ;  /* 0x3f8000000a0a3421 */ /* 0x002fce0000000100 */
[----:B------:R-:W1:Y:S01]  /*11a70*/  @P5 MUFU.EX2 R29, R9 ;  /* 0x00000009001d5308 */ /* 0x000e620000000800 */
[----:B------:R-:W-:Y:S01]  /*11a80*/  @P3 LOP3.LUT R7, R10, 0x80000000, R31, 0xb8, !PT ;  /* 0x800000000a073812 */ /* 0x000fe200078eb81f */
[C---:B------:R-:W-:Y:S01]  /*11a90*/  FMUL R10, R37.reuse, R37 ;  /* 0x00000025250a7220 */ /* 0x040fe20000400000 */
[----:B------:R-:W-:Y:S01]  /*11aa0*/  FSETP.GE.AND P3, PT, |R37|, 1.0029599666595458984, PT ;  /* 0x3f8060fe2500780b */ /* 0x000fe20003f66200 */
[----:B------:R-:W-:Y:S02]  /*11ab0*/  FMUL R31, R50, R50 ;  /* 0x00000032321f7220 */ /* 0x000fe40000400000 */
[----:B------:R-:W-:Y:S01]  /*11ac0*/  FADD R7, R7, 1 ;  /* 0x3f80000007077421 */ /* 0x000fe20000000000 */
[----:B--2---:R-:W-:Y:S01]  /*11ad0*/  @P4 FADD R11, -R11, 1 ;  /* 0x3f8000000b0b4421 */ /* 0x004fe20000000100 */
[----:B------:R-:W-:-:S04]  /*11ae0*/  FSEL R10, |R37|, R10, P3 ;  /* 0x0000000a250a7208 */ /* 0x000fc80001800200 */
[----:B------:R-:W-:Y:S01]  /*11af0*/  @P4 LOP3.LUT R8, R11, 0x80000000, R52, 0xb8, !PT ;  /* 0x800000000b084812 */ /* 0x000fe200078eb834 */
[----:B------:R-:W-:Y:S01]  /*11b00*/  FMUL R52, R32, 0.70710676908493041992 ;  /* 0x3f3504f320347820 */ /* 0x000fe20000400000 */
[----:B------:R-:W-:Y:S01]  /*11b10*/  FSETP.GE.AND P4, PT, |R50|, 1.0029599666595458984, PT ;  /* 0x3f8060fe3200780b */ /* 0x000fe20003f86200 */
[----:B-1----:R-:W-:Y:S01]  /*11b20*/  @P5 FADD R29, -R29, 1 ;  /* 0x3f8000001d1d5421 */ /* 0x002fe20000000100 */
[----:B------:R-:W-:Y:S01]  /*11b30*/  FSEL R11, R3, 8.4834944573231041431e-05, P3 ;  /* 0x38b1e96a030b7808 */ /* 0x000fe20001800000 */
[----:B------:R-:W-:Y:S01]  /*11b40*/  FMUL R35, R52, R52 ;  /* 0x0000003434237220 */ /* 0x000fe20000400000 */
[----:B------:R-:W-:Y:S01]  /*11b50*/  FSEL R33, |R50|, R31, P4 ;  /* 0x0000001f32217208 */ /* 0x000fe20002000200 */
[----:B------:R-:W-:Y:S01]  /*11b60*/  FADD R8, R8, 1 ;  /* 0x3f80000008087421 */ /* 0x000fe20000000000 */
[----:B------:R-:W-:Y:S01]  /*11b70*/  @P5 LOP3.LUT R9, R29, 0x80000000, R54, 0xb8, !PT ;  /* 0x800000001d095812 */ /* 0x000fe200078eb836 */
[----:B------:R-:W-:Y:S01]  /*11b80*/  FMUL R54, R148, 0.70710676908493041992 ;  /* 0x3f3504f394367820 */ /* 0x000fe20000400000 */
[----:B------:R-:W-:-:S02]  /*11b90*/  FSEL R29, -R13, -0.00082130916416645050049, P3 ;  /* 0xba574d200d1d7808 */ /* 0x000fc40001800100 */
[----:B------:R-:W-:Y:S01]  /*11ba0*/  FSEL R40, R3, 8.4834944573231041431e-05, P4 ;  /* 0x38b1e96a03287808 */ /* 0x000fe20002000000 */
[----:B------:R-:W-:Y:S01]  /*11bb0*/  FADD R9, R9, 1 ;  /* 0x3f80000009097421 */ /* 0x000fe20000000000 */
[----:B------:R-:W-:Y:S01]  /*11bc0*/  FSEL R42, -R13, -0.00082130916416645050049, P4 ;  /* 0xba574d200d2a7808 */ /* 0x000fe20002000100 */
[----:B------:R-:W-:Y:S01]  /*11bd0*/  FFMA R11, R10, R11, R29 ;  /* 0x0000000b0a0b7223 */ /* 0x000fe2000000001d */
[----:B------:R-:W-:Y:S02]  /*11be0*/  FSETP.GE.AND P5, PT, |R52|, 1.0029599666595458984, PT ;  /* 0x3f8060fe3400780b */ /* 0x000fe40003fa6200 */
[----:B------:R-:W-:Y:S01]  /*11bf0*/  FSEL R29, R14, 0.0052134888246655464172, P3 ;  /* 0x3baad5ea0e1d7808 */ /* 0x000fe20001800000 */
[----:B------:R-:W-:Y:S01]  /*11c00*/  FFMA R40, R33, R40, R42 ;  /* 0x0000002821287223 */ /* 0x000fe2000000002a */
[----:B------:R-:W-:Y:S02]  /*11c10*/  FSEL R35, |R52|, R35, P5 ;  /* 0x0000002334237208 */ /* 0x000fe40002800200 */
[----:B------:R-:W-:Y:S01]  /*11c20*/  FSEL R44, R3, 8.4834944573231041431e-05, P5 ;  /* 0x38b1e96a032c7808 */ /* 0x000fe20002800000 */
[----:B------:R-:W-:Y:S01]  /*11c30*/  FFMA R11, R10, R11, R29 ;  /* 0x0000000b0a0b7223 */ /* 0x000fe2000000001d */
[----:B------:R-:W-:-:S02]  /*11c40*/  FSEL R46, -R13, -0.00082130916416645050049, P5 ;  /* 0xba574d200d2e7808 */ /* 0x000fc40002800100 */
[C---:B------:R-:W-:Y:S02]  /*11c50*/  FSEL R42, R14.reuse, 0.0052134888246655464172, P4 ;  /* 0x3baad5ea0e2a7808 */ /* 0x040fe40002000000 */
        /* <DEDUP_REMOVED lines=10> */
[----:B------:R-:W-:Y:S01]  /*11d00*/  FSEL R46, -R15, -0.026868773624300956726, P5 ;  /* 0xbcdc1be70f2e7808 */ /* 0x000fe20002800100 */
        /* <DEDUP_REMOVED lines=18> */
[C---:B------:R-:W-:Y:S01]  /*11e30*/  FFMA R44, R35.reuse, R46, R44 ;  /* 0x0000002e232c7223 */ /* 0x040fe2000000002c */
[----:B------:R-:W1:Y:S01]  /*11e40*/  @P3 MUFU.EX2 R10, R40 ;  /* 0x00000028000a3308 */ /* 0x000e620000000800 */
[----:B------:R-:W-:Y:S01]  /*11e50*/  FFMA R42, R42, R11, R11 ;  /* 0x0000000b2a2a7223 */ /* 0x000fe2000000000b */
[----:B------:R-:W-:Y:S01]  /*11e60*/  FSEL R46, -|R52|, R52, P5 ;  /* 0x00000034342e7208 */ /* 0x000fe20002800300 */
[----:B------:R-:W-:Y:S01]  /*11e70*/  FFMA R29, R35, R44, R29 ;  /* 0x0000002c231d7223 */ /* 0x000fe2000000001d */
[----:B------:R-:W-:Y:S01]  /*11e80*/  FMUL R31, R54, R54 ;  /* 0x00000036361f7220 */ /* 0x000fe20000400000 */
[----:B------:R-:W-:-:S02]  /*11e90*/  FMUL R35, R56, R56 ;  /* 0x0000003838237220 */ /* 0x000fc40000400000 */
[----:B------:R-:W-:Y:S01]  /*11ea0*/  FFMA R46, R29, R46, R46 ;  /* 0x0000002e1d2e7223 */ /* 0x000fe2000000002e */
[----:B------:R-:W2:Y:S08]  /*11eb0*/  @P4 MUFU.EX2 R11, R42 ;  /* 0x0000002a000b4308 */ /* 0x000eb00000000800 */
[----:B------:R-:W3:Y:S01]  /*11ec0*/  @P5 MUFU.EX2 R29, R46 ;  /* 0x0000002e001d5308 */ /* 0x000ee20000000800 */
[----:B-1----:R-:W-:-:S05]  /*11ed0*/  @P3 FADD R10, -R10, 1 ;  /* 0x3f8000000a0a3421 */ /* 0x002fca0000000100 */
[----:B------:R-:W-:Y:S01]  /*11ee0*/  @P3 LOP3.LUT R40, R10, 0x80000000, R37, 0xb8, !PT ;  /* 0x800000000a283812 */ /* 0x000fe200078eb825 */
[----:B------:R-:W-:Y:S01]  /*11ef0*/  FMUL R37, R147, 0.70710676908493041992 ;  /* 0x3f3504f393257820 */ /* 0x000fe20000400000 */
[----:B--2---:R-:W-:-:S03]  /*11f00*/  @P4 FADD R11, -R11, 1 ;  /* 0x3f8000000b0b4421 */ /* 0x004fc60000000100 */
[C---:B------:R-:W-:Y:S01]  /*11f10*/  FMUL R10, R37.reuse, R37 ;  /* 0x00000025250a7220 */ /* 0x040fe20000400000 */
[----:B------:R-:W-:Y:S01]  /*11f20*/  FSETP.GE.AND P3, PT, |R37|, 1.0029599666595458984, PT ;  /* 0x3f8060fe2500780b */ /* 0x000fe20003f66200 */
[----:B------:R-:W-:Y:S01]  /*11f30*/  FADD R40, R40, 1 ;  /* 0x3f80000028287421 */ /* 0x000fe20000000000 */
[----:B------:R-:W-:Y:S02]  /*11f40*/  @P4 LOP3.LUT R42, R11, 0x80000000, R50, 0xb8, !PT ;  /* 0x800000000b2a4812 */ /* 0x000fe400078eb832 */
[----:B------:R-:W-:Y:S01]  /*11f50*/  FSETP.GE.AND P4, PT, |R54|, 1.0029599666595458984, PT ;  /* 0x3f8060fe3600780b */ /* 0x000fe20003f86200 */
[----:B---3--:R-:W-:Y:S01]  /*11f60*/  @P5 FADD R29, -R29, 1 ;  /* 0x3f8000001d1d5421 */ /* 0x008fe20000000100 */
[----:B------:R-:W-:Y:S01]  /*11f70*/  FSEL R10, |R37|, R10, P3 ;  /* 0x0000000a250a7208 */ /* 0x000fe20001800200 */
[----:B------:R-:W-:Y:S01]  /*11f80*/  FADD R42, R42, 1 ;  /* 0x3f8000002a2a7421 */ /* 0x000fe20000000000 */
[----:B------:R-:W-:Y:S02]  /*11f90*/  FSEL R33, |R54|, R31, P4 ;  /* 0x0000001f36217208 */ /* 0x000fe40002000200 */
[----:B------:R-:W-:Y:S01]  /*11fa0*/  FSEL R34, R3, 8.4834944573231041431e-05, P4 ;  /* 0x38b1e96a03227808 */ /* 0x000fe20002000000 */
[----:B------:R-:W-:Y:S01]  /*11fb0*/  FMUL R42, R42, R145 ;  /* 0x000000912a2a7220 */ /* 0x000fe20000400000 */
[----:B------:R-:W-:-:S02]  /*11fc0*/  FSEL R44, -R13, -0.00082130916416645050049, P4 ;  /* 0xba574d200d2c7808 */ /* 0x000fc40002000100 */
[----:B------:R-:W-:Y:S02]  /*11fd0*/  @P5 LOP3.LUT R46, R29, 0x80000000, R52, 0xb8, !PT ;  /* 0x800000001d2e5812 */ /* 0x000fe400078eb834 */
[----:B------:R-:W-:Y:S01]  /*11fe0*/  FSETP.GE.AND P5, PT, |R56|, 1.0029599666595458984, PT ;  /* 0x3f8060fe3800780b */ /* 0x000fe20003fa6200 */
[----:B------:R-:W-:Y:S01]  /*11ff0*/  FFMA R34, R33, R34, R44 ;  /* 0x0000002221227223 */ /* 0x000fe2000000002c */
[----:B------:R-:W-:Y:S01]  /*12000*/  FSEL R11, R3, 8.4834944573231041431e-05, P3 ;  /* 0x38b1e96a030b7808 */ /* 0x000fe20001800000 */
[----:B------:R-:W-:Y:S01]  /*12010*/  FADD R46, R46, 1 ;  /* 0x3f8000002e2e7421 */ /* 0x000fe20000000000 */
[----:B------:R-:W-:Y:S02]  /*12020*/  FSEL R29, -R13, -0.00082130916416645050049, P3 ;  /* 0xba574d200d1d7808 */ /* 0x000fe40001800100 */
[----:B------:R-:W-:Y:S02]  /*12030*/  FSEL R35, |R56|, R35, P5 ;  /* 0x0000002338237208 */ /* 0x000fe40002800200 */
[----:B------:R-:W-:Y:S01]  /*12040*/  FSEL R48, R3, 8.4834944573231041431e-05, P5 ;  /* 0x38b1e96a03307808 */ /* 0x000fe20002800000 */
[----:B------:R-:W-:Y:S01]  /*12050*/  FFMA R11, R10, R11, R29 ;  /* 0x0000000b0a0b7223 */ /* 0x000fe2000000001d */
[----:B------:R-:W-:-:S02]  /*12060*/  FSEL R50, -R13, -0.00082130916416645050049, P5 ;  /* 0xba574d200d327808 */ /* 0x000fc40002800100 */
[C---:B------:R-:W-:Y:S02]  /*12070*/  FSEL R44, R14.reuse, 0.0052134888246655464172, P4 ;  /* 0x3baad5ea0e2c7808 */ /* 0x040fe40002000000 */
[C---:B------:R-:W-:Y:S01]  /*12080*/  FSEL R29, R14.reuse, 0.0052134888246655464172, P3 ;  /* 0x3baad5ea0e1d7808 */ /* 0x040fe20001800000 */
[----:B------:R-:W-:Y:S01]  /*12090*/  FFMA R48, R35, R48, R50 ;  /* 0x0000003023307223 */ /* 0x000fe20000000032 */
[----:B------:R-:W-:Y:S01]  /*120a0*/  FSEL R52, R14, 0.0052134888246655464172, P5 ;  /* 0x3baad5ea0e347808 */ /* 0x000fe20002800000 */
[----:B------:R-:W-:Y:S01]  /*120b0*/  FFMA R34, R33, R34, R44 ;  /* 0x0000002221227223 */ /* 0x000fe2000000002c */
[C---:B------:R-:W-:Y:S01]  /*120c0*/  FSEL R31, -R15.reuse, -0.026868773624300956726, P3 ;  /* 0xbcdc1be70f1f7808 */ /* 0x040fe20001800100 */
[C---:B------:R-:W-:Y:S01]  /*120d0*/  FFMA R11, R10.reuse, R11, R29 ;  /* 0x0000000b0a0b7223 */ /* 0x040fe2000000001d */
[----:B------:R-:W-:Y:S01]  /*120e0*/  FSEL R44, -R15, -0.026868773624300956726, P4 ;  /* 0xbcdc1be70f2c7808 */ /* 0x000fe20002000100 */
[----:B------:R-:W-:Y:S01]  /*120f0*/  FFMA R52, R35, R48, R52 ;  /* 0x0000003023347223 */ /* 0x000fe20000000034 */
[----:B------:R-:W-:Y:S01]  /*12100*/  FSEL R29, R19, 0.11284004896879196167, P3 ;  /* 0x3de718af131d7808 */ /* 0x000fe20001800000 */
[C---:B------:R-:W-:Y:S01]  /*12110*/  FFMA R11, R10.reuse, R11, R31 ;  /* 0x0000000b0a0b7223 */ /* 0x040fe2000000001f */
[----:B------:R-:W-:Y:S01]  /*12120*/  FSEL R50, -R15, -0.026868773624300956726, P5 ;  /* 0xbcdc1be70f327808 */ /* 0x000fe20002800100 */
[----:B------:R-:W-:Y:S01]  /*12130*/  FFMA R34, R33, R34, R44 ;  /* 0x0000002221227223 */ /* 0x000fe2000000002c */
[----:B------:R-:W-:Y:S01]  /*12140*/  FSEL R48, R19, 0.11284004896879196167, P4 ;  /* 0x3de718af13307808 */ /* 0x000fe20002000000 */
[----:B------:R-:W-:Y:S01]  /*12150*/  FFMA R11, R10, R11, R29 ;  /* 0x0000000b0a0b7223 */ /* 0x000fe2000000001d */
[C---:B------:R-:W-:Y:S01]  /*12160*/  FSEL R31, R20.reuse, -0.37612664699554443359, P3 ;  /* 0xbec093ac141f7808 */ /* 0x040fe20001800000 */
        /* <DEDUP_REMOVED lines=13> */
[----:B------:R-:W-:Y:S01]  /*12240*/  FSEL R10, R21, 0.12837915122509002686, P4 ;  /* 0x3e0375d3150a7808 */ /* 0x000fe20002000000 */
[----:B------:R-:W-:Y:S01]  /*12250*/  FFMA R34, R11, R34, R34 ;  /* 0x000000220b227223 */ /* 0x000fe20000000022 */
[----:B------:R-:W-:Y:S01]  /*12260*/  FSEL R50, -|R56|, R56, P5 ;  /* 0x0000003838327208 */ /* 0x000fe20002800300 */
[----:B------:R-:W-:Y:S01]  /*12270*/  FFMA R29, R35, R48, R29 ;  /* 0x00000030231d7223 */ /* 0x000fe2000000001d */
[----:B------:R-:W-:Y:S01]  /*12280*/  FSEL R11, -|R54|, R54, P4 ;  /* 0x00000036360b7208 */ /* 0x000fe20002000300 */
[----:B------:R-:W-:Y:S01]  /*12290*/  FFMA R44, R33, R44, R10 ;  /* 0x0000002c212c7223 */ /* 0x000fe2000000000a */
[----:B------:R-:W-:Y:S01]  /*122a0*/  FMUL R52, R137, 0.70710676908493041992 ;  /* 0x3f3504f389347820 */ /* 0x000fe20000400000 */
[----:B------:R-:W1:Y:S01]  /*122b0*/  @P3 MUFU.EX2 R10, R34 ;  /* 0x00000022000a3308 */ /* 0x000e620000000800 */
[----:B------:R-:W-:Y:S01]  /*122c0*/  FFMA R50, R29, R50, R50 ;  /* 0x000000321d327223 */ /* 0x000fe20000000032 */
[----:B------:R-:W-:Y:S01]  /*122d0*/  FFMA R44, R44, R11, R11 ;  /* 0x0000000b2c2c7223 */ /* 0x000fe2000000000b */
[----:B------:R-:W-:-:S05]  /*122e0*/  FMUL R35, R136, 0.70710676908493041992 ;  /* 0x3f3504f388237820 */ /* 0x000fca0000400000 */
[----:B------:R-:W2:Y:S08]  /*122f0*/  @P5 MUFU.EX2 R29, R50 ;  /* 0x00000032001d5308 */ /* 0x000eb00000000800 */
[----:B------:R-:W3:Y:S01]  /*12300*/  @P4 MUFU.EX2 R11, R44 ;  /* 0x0000002c000b4308 */ /* 0x000ee20000000800 */
[----:B-1----:R-:W-:-:S05]  /*12310*/  @P3 FADD R10, -R10, 1 ;  /* 0x3f8000000a0a3421 */ /* 0x002fca0000000100 */
[----:B------:R-:W-:Y:S01]  /*12320*/  @P3 LOP3.LUT R34, R10, 0x80000000, R37, 0xb8, !PT ;  /* 0x800000000a223812 */ /* 0x000fe200078eb825 */
[----:B------:R-:W-:Y:S01]  /*12330*/  FMUL R37, R150, 0.70710676908493041992 ;  /* 0x3f3504f396257820 */ /* 0x000fe20000400000 */
[----:B------:R-:W-:Y:S01]  /*12340*/  FSETP.GE.AND P3, PT, |R35|, 1.0029599666595458984, PT ;  /* 0x3f8060fe2300780b */ /* 0x000fe20003f66200 */
[----:B--2---:R-:W-:Y:S02]  /*12350*/  @P5 FADD R29, -R29, 1 ;  /* 0x3f8000001d1d5421 */ /* 0x004fe40000000100 */
[----:B------:R-:W-:Y:S01]  /*12360*/  FMUL R10, R37, R37 ;  /* 0x00000025250a7220 */ /* 0x000fe20000400000 */
[----:B------:R-:W-:Y:S02]  /*12370*/  FADD R34, R34, 1 ;  /* 0x3f80000022227421 */ /* 0x000fe40000000000 */
[----:B------:R-:W-:Y:S02]  /*12380*/  @P5 LOP3.LUT R50, R29, 0x80000000, R56, 0xb8, !PT ;  /* 0x800000001d325812 */ /* 0x000fe400078eb838 */
[----:B------:R-:W-:Y:S01]  /*12390*/  FSETP.GE.AND P5, PT, |R37|, 1.0029599666595458984, PT ;  /* 0x3f8060fe2500780b */ /* 0x000fe20003fa6200 */
[----:B---3--:R-:W-:-:S02]  /*123a0*/  @P4 FADD R11, -R11, 1 ;  /* 0x3f8000000b0b4421 */ /* 0x008fc40000000100 */
[----:B------:R-:W-:Y:S01]  /*123b0*/  FADD R50, R50, 1 ;  /* 0x3f80000032327421 */ /* 0x000fe20000000000 */
[----:B------:R-:W-:Y:S01]  /*123c0*/  FSEL R33, |R37|, R10, P5 ;  /* 0x0000000a25217208 */ /* 0x000fe20002800200 */
[----:B------:R-:W-:Y:S01]  /*123d0*/  FMUL R10, R35, R35 ;  /* 0x00000023230a7220 */ /* 0x000fe20000400000 */
[----:B------:R-:W-:Y:S01]  /*123e0*/  @P4 LOP3.LUT R44, R11, 0x80000000, R54, 0xb8, !PT ;  /* 0x800000000b2c4812 */ /* 0x000fe200078eb836 */
[C---:B------:R-:W-:Y:S01]  /*123f0*/  FMUL R11, R52.reuse, R52 ;  /* 0x00000034340b7220 */ /* 0x040fe20000400000 */
[----:B------:R-:W-:Y:S02]  /*12400*/  FSETP.GE.AND P4, PT, |R52|, 1.0029599666595458984, PT ;  /* 0x3f8060fe3400780b */ /* 0x000fe40003f86200 */
[----:B------:R-:W-:Y:S01]  /*12410*/  FSEL R36, R3, 8.4834944573231041431e-05, P5 ;  /* 0x38b1e96a03247808 */ /* 0x000fe20002800000 */
[----:B------:R-:W-:Y:S01]  /*12420*/  FADD R44, R44, 1 ;  /* 0x3f8000002c2c7421 */ /* 0x000fe20000000000 */
[----:B------:R-:W-:Y:S02]  /*12430*/  FSEL R48, -R13, -0.00082130916416645050049, P5 ;  /* 0xba574d200d307808 */ /* 0x000fe40002800100 */
[----:B------:R-:W-:-:S02]  /*12440*/  FSEL R24, |R52|, R11, P4 ;  /* 0x0000000b34187208 */ /* 0x000fc40002000200 */
[----:B------:R-:W-:Y:S01]  /*12450*/  FSEL R11, R3, 8.4834944573231041431e-05, P4 ;  /* 0x38b1e96a030b7808 */ /* 0x000fe20002000000 */
[----:B------:R-:W-:Y:S01]  /*12460*/  FFMA R36, R33, R36, R48 ;  /* 0x0000002421247223 */ /* 0x000fe20000000030 */
[----:B------:R-:W-:Y:S02]  /*12470*/  FSEL R29, -R13, -0.00082130916416645050049, P4 ;  /* 0xba574d200d1d7808 */ /* 0x000fe40002000100 */
[----:B------:R-:W-:Y:S02]  /*12480*/  FSEL R3, R3, 8.4834944573231041431e-05, P3 ;  /* 0x38b1e96a03037808 */ /* 0x000fe40001800000 */
[----:B------:R-:W-:Y:S01]  /*12490*/  FSEL R13, -R13, -0.00082130916416645050049, P3 ;  /* 0xba574d200d0d7808 */ /* 0x000fe20001800100 */
[----:B------:R-:W-:Y:S01]  /*124a0*/  FFMA R29, R24, R11, R29 ;  /* 0x0000000b181d7223 */ /* 0x000fe2000000001d */
[----:B------:R-:W-:Y:S02]  /*124b0*/  FSEL R10, |R35|, R10, P3 ;  /* 0x0000000a230a7208 */ /* 0x000fe40001800200 */
[----:B------:R-:W-:-:S02]  /*124c0*/  FSEL R48, R14, 0.0052134888246655464172, P5 ;  /* 0x3baad5ea0e307808 */ /* 0x000fc40002800000 */
[----:B------:R-:W-:Y:S01]  /*124d0*/  FSEL R11, R14, 0.0052134888246655464172, P3 ;  /* 0x3baad5ea0e0b7808 */ /* 0x000fe20001800000 */
[----:B------:R-:W-:Y:S01]  /*124e0*/  FFMA R3, R10, R3, R13 ;  /* 0x000000030a037223 */ /* 0x000fe2000000000d */
[----:B------:R-:W-:Y:S01]  /*124f0*/  FSEL R31, R14, 0.0052134888246655464172, P4 ;  /* 0x3baad5ea0e1f7808 */ /* 0x000fe20002000000 */
[----:B------:R-:W-:Y:S01]  /*12500*/  FFMA R36, R33, R36, R48 ;  /* 0x0000002421247223 */ /* 0x000fe20000000030 */
[C---:B------:R-:W-:Y:S01]  /*12510*/  FSEL R14, -R15.reuse, -0.026868773624300956726, P5 ;  /* 0xbcdc1be70f0e7808 */ /* 0x040fe20002800100 */
[----:B------:R-:W-:Y:S01]  /*12520*/  FFMA R3, R10, R3, R11 ;  /* 0x000000030a037223 */ /* 0x000fe2000000000b */
[----:B------:R-:W-:Y:S01]  /*12530*/  FSEL R11, -R15, -0.026868773624300956726, P4 ;  /* 0xbcdc1be70f0b7808 */ /* 0x000fe20002000100 */
[C---:B------:R-:W-:Y:S01]  /*12540*/  FFMA R29, R24.reuse, R29, R31 ;  /* 0x0000001d181d7223 */ /* 0x040fe2000000001f */
[----:B------:R-:W-:Y:S01]  /*12550*/  FSEL R13, R19, 0.11284004896879196167, P4 ;  /* 0x3de718af130d7808 */ /* 0x000fe20002000000 */
[----:B------:R-:W-:Y:S01]  /*12560*/  FFMA R14, R33, R36, R14 ;  /* 0x00000024210e7223 */ /* 0x000fe2000000000e */
[----:B------:R-:W-:Y:S01]  /*12570*/  FSEL R36, R19, 0.11284004896879196167, P5 ;  /* 0x3de718af13247808 */ /* 0x000fe20002800000 */
[----:B------:R-:W-:Y:S01]  /*12580*/  FFMA R11, R24, R29, R11 ;  /* 0x0000001d180b7223 */ /* 0x000fe2000000000b */
[----:B------:R-:W-:-:S02]  /*12590*/  FSEL R48, R20, -0.37612664699554443359, P5 ;  /* 0xbec093ac14307808 */ /* 0x000fc40002800000 */
[----:B------:R-:W-:Y:S01]  /*125a0*/  FSEL R15, -R15, -0.026868773624300956726, P3 ;  /* 0xbcdc1be70f0f7808 */ /* 0x000fe20001800100 */
[----:B------:R-:W-:Y:S01]  /*125b0*/  FFMA R14, R33, R14, R36 ;  /* 0x0000000e210e7223 */ /* 0x000fe20000000024 */
[----:B------:R-:W-:Y:S01]  /*125c0*/  FFMA R11, R24, R11, R13 ;  /* 0x0000000b180b7223 */ /* 0x000fe2000000000d */
[----:B------:R-:W-:Y:S02]  /*125d0*/  FSEL R36, R21, 0.12837915122509002686, P5 ;  /* 0x3e0375d315247808 */ /* 0x000fe40002800000 */
        /* <DEDUP_REMOVED lines=8> */
[----:B------:R-:W-:Y:S01]  /*12660*/  FSEL R11, R20, -0.37612664699554443359, P3 ;  /* 0xbec093ac140b7808 */ /* 0x000fe20001800000 */
[----:B------:R-:W-:Y:S01]  /*12670*/  FFMA R3, R10, R3, R19 ;  /* 0x000000030a037223 */ /* 0x000fe20000000013 */
[----:B------:R-:W-:Y:S01]  /*12680*/  FSEL R20, -|R52|, R52, P4 ;  /* 0x0000003434147208 */ /* 0x000fe20002000300 */
[----:B------:R-:W-:Y:S01]  /*12690*/  FFMA R29, R14, R29, R29 ;  /* 0x0000001d0e1d7223 */ /* 0x000fe2000000001d */
        /* <DEDUP_REMOVED lines=8> */
[----:B------:R-:W-:-:S02]  /*12720*/  FMUL R5, R28, 0.5 ;  /* 0x3f0000001c057820 */ /* 0x000fc40000400000 */
[----:B------:R-:W-:Y:S01]  /*12730*/  FFMA R3, R3, R20, R20 ;  /* 0x0000001403037223 */ /* 0x000fe20000000014 */
[----:B------:R-:W2:Y:S01]  /*12740*/  @P4 MUFU.EX2 R11, R13 ;  /* 0x0000000d000b4308 */ /* 0x000ea20000000800 */
[----:B------:R-:W-:Y:S01]  /*12750*/  FMUL R8, R8, R5 ;  /* 0x0000000508087220 */ /* 0x000fe20000400000 */
[----:B------:R-:W-:-:S04]  /*12760*/  FMUL R5, R32, 0.5 ;  /* 0x3f00000020057820 */ /* 0x000fc80000400000 */
[----:B------:R-:W-:Y:S01]  /*12770*/  FMUL R46, R46, R5 ;  /* 0x000000052e2e7220 */ /* 0x000fe20000400000 */
[----:B------:R-:W-:Y:S01]  /*12780*/  FMUL R5, R149, 0.5 ;  /* 0x3f00000095057820 */ /* 0x000fe20000400000 */
[----:B------:R-:W3:Y:S01]  /*12790*/  @P3 MUFU.EX2 R10, R3 ;  /* 0x00000003000a3308 */ /* 0x000ee20000000800 */
[----:B-1----:R-:W-:Y:S02]  /*127a0*/  @P5 FADD R15, -R15, 1 ;  /* 0x3f8000000f0f5421 */ /* 0x002fe40000000100 */
[----:B------:R-:W-:-:S03]  /*127b0*/  FMUL R50, R50, R5 ;  /* 0x0000000532327220 */ /* 0x000fc60000400000 */
        /* <DEDUP_REMOVED lines=9> */
[----:B---3--:R-:W-:Y:S01]  /*12850*/  @P3 FADD R10, -R10, 1 ;  /* 0x3f8000000a0a3421 */ /* 0x008fe20000000100 */
[----:B------:R-:W-:Y:S01]  /*12860*/  FMUL R0, R136, 0.5 ;  /* 0x3f00000088007820 */ /* 0x000fe20000400000 */
[----:B------:R-:W-:Y:S01]  /*12870*/  FADD R13, R13, 1 ;  /* 0x3f8000000d0d7421 */ /* 0x000fe20000000000 */
[----:B------:R-:W-:Y:S01]  /*12880*/  FMUL R7, R147, 0.5 ;  /* 0x3f00000093077820 */ /* 0x000fe20000400000 */
[----:B------:R-:W-:Y:S01]  /*12890*/  FMUL R14, R29, R6 ;  /* 0x000000061d0e7220 */ /* 0x000fe20000400000 */
[----:B------:R-:W-:Y:S01]  /*128a0*/  @P3 LOP3.LUT R3, R10, 0x80000000, R35, 0xb8, !PT ;  /* 0x800000000a033812 */ /* 0x000fe200078eb823 */
[----:B------:R-:W-:Y:S01]  /*128b0*/  FMUL R10, R4, R11 ;  /* 0x0000000b040a7220 */ /* 0x000fe20000400000 */
[----:B------:R-:W-:Y:S01]  /*128c0*/  FMUL R4, R143, 0.5 ;  /* 0x3f0000008f047820 */ /* 0x000fe20000400000 */
[----:B------:R-:W-:Y:S01]  /*128d0*/  FMUL R11, R30, 0.5 ;  /* 0x3f0000001e0b7820 */ /* 0x000fe20000400000 */
[----:B------:R-:W-:Y:S01]  /*128e0*/  FMUL R31, R34, R7 ;  /* 0x00000007221f7220 */ /* 0x000fe20000400000 */
[----:B------:R-:W-:Y:S01]  /*128f0*/  FADD R3, R3, 1 ;  /* 0x3f80000003037421 */ /* 0x000fe20000000000 */
        /* <DEDUP_REMOVED lines=34> */
.L_x_128:
[----:B------:R-:W-:Y:S05]  /*12b20*/  BSYNC B0 ;  /* 0x0000000000007941 */ /* 0x000fea0003800000 */
.L_x_127:
[----:B------:R-:W-:Y:S06]  /*12b30*/  BAR.SYNC.DEFER_BLOCKING 0x1, 0x100 ;  /* 0x0044000000007b1d */ /* 0x000fec0000010000 */
[----:B------:R-:W-:Y:S04]  /*12b40*/  BSSY B0, `(.L_x_129) ;  /* 0x000000a000007945 */ /* 0x000fe80003800000 */
[----:B------:R-:W-:Y:S05]  /*12b50*/  @P0 BRA `(.L_x_130) ;  /* 0x0000000000200947 */ /* 0x000fea0003800000 */
[----:B------:R-:W-:-:S06]  /*12b60*/  UISETP.NE.AND UP0, UPT, UR44, 0x3, UPT ;  /* 0x000000032c00788c */ /* 0x000fcc000bf05270 */
[----:B------:R-:W-:-:S13]  /*12b70*/  PLOP3.LUT P0, PT, PT, PT, UP0, 0x80, 0x0 ;  /* 0x000000000000781c */ /* 0x000fda0003f0f008 */
[----:B------:R-:W-:Y:S05]  /*12b80*/  @!P0 BRA `(.L_x_131) ;  /* 0x0000000000048947 */ /* 0x000fea0003800000 */
[----:B------:R-:W-:Y:S01]  /*12b90*/  BPT.TRAP 0x1 ;  /* 0x000000040000795c */ /* 0x000fe20000300000 */
.L_x_131:
[----:B------:R-:W-:-:S04]  /*12ba0*/  ULEA UR4, UR36, UR52, 0x3 ;  /* 0x0000003424047291 */ /* 0x000fc8000f8e183f */
[----:B------:R-:W-:-:S04]  /*12bb0*/  UIADD3 UR4, UR4, 0x60, URZ ;  /* 0x0000006004047890 */ /* 0x000fc8000fffe03f */
[----:B------:R-:W-:-:S09]  /*12bc0*/  UPRMT UR4, UR53, 0x654, UR4 ;  /* 0x0000065435047896 */ /* 0x000fd20008000004 */
[----:B------:R-:W-:Y:S03]  /*12bd0*/  SYNCS.ARRIVE.TRANS64.RED.A1T0 RZ, [UR4], RZ ;  /* 0x000000ffffff79a7 */ /* 0x000fe60008100404 */
.L_x_130:
[----:B------:R-:W-:Y:S05]  /*12be0*/  BSYNC B0 ;  /* 0x0000000000007941 */ /* 0x000fea0003800000 */
.L_x_129:
[----:B------:R-:W-:Y:S01]  /*12bf0*/  IADD3 R16, P0, R16, UR46, RZ ;  /* 0x0000002e10107c10 */ /* 0x000fe2000ff1e0ff */
[----:B------:R-:W-:Y:S01]  /*12c00*/  ULDC.64 UR4, c[0x0][0x8f8] ;  /* 0x00023e0000047ab9 */ /* 0x000fe20000000a00 */
[----:B------:R-:W-:Y:S01]  /*12c10*/  UIADD3 UR36, UR36, 0x1, URZ ;  /* 0x0000000124247890 */ /* 0x000fe2000fffe03f */
[----:B------:R-:W-:Y:S01]  /*12c20*/  PRMT R0, RZ, 0x7610, R0 ;  /* 0x00007610ff007816 */ /* 0x000fe20000000000 */
[----:B------:R-:W-:Y:S01]  /*12c30*/  UMOV UR51, 0xffffffff ;  /* 0xffffffff00337882 */ /* 0x000fe20000000000 */
[----:B------:R-:W-:Y:S01]  /*12c40*/  IADD3.X R17, R17, UR39, RZ, P0, !PT ;  /* 0x0000002711117c10 */ /* 0x000fe200087fe4ff */
[----:B------:R-:W-:Y:S01]  /*12c50*/  UISETP.NE.AND UP0, UPT, UR36, 0x4, UPT ;  /* 0x000000042400788c */ /* 0x000fe2000bf05270 */
[----:B------:R-:W-:Y:S01]  /*12c60*/  ISETP.GE.U32.AND P0, PT, R16, UR4, PT ;  /* 0x0000000410007c0c */ /* 0x000fe2000bf06070 */
[----:B------:R-:W-:Y:S01]  /*12c70*/  IMAD.MOV.U32 R155, RZ, RZ, -0x1 ;  /* 0xffffffffff9b7424 */ /* 0x000fe200078e00ff */
[----:B------:R-:W-:Y:S01]  /*12c80*/  MOV R19, 0xffffffff ;  /* 0xffffffff00137802 */ /* 0x000fe20000000f00 */
[----:B------:R-:W-:Y:S01]  /*12c90*/  USEL UR36, UR36, URZ, UP0 ;  /* 0x0000003f24247287 */ /* 0x000fe20008000000 */
[----:B------:R-:W-:-:S13]  /*12ca0*/  ISETP.GE.U32.AND.EX P0, PT, R17, UR5, PT, P0 ;  /* 0x0000000511007c0c */ /* 0x000fda000bf06100 */
[----:B------:R-:W-:Y:S05]  /*12cb0*/  @P0 BRA `(.L_x_132) ;  /* 0x0000000400680947 */ /* 0x000fea0003800000 */
[----:B------:R-:W2:Y:S01]  /*12cc0*/  S2R R12, SR_CTAID.X ;  /* 0x00000000000c7919 */ /* 0x000ea20000002500 */
[----:B------:R-:W3:Y:S01]  /*12cd0*/  LDC.64 R10, c[0x0][0x8d0] ;  /* 0x00023400ff0a7b82 */ /* 0x000ee20000000a00 */
[----:B------:R-:W-:Y:S01]  /*12ce0*/  ULDC UR4, c[0x0][0x150] ;  /* 0x0000540000047ab9 */ /* 0x000fe20000000800 */
[----:B------:R-:W-:Y:S01]  /*12cf0*/  MOV R8, R16 ;  /* 0x0000001000087202 */ /* 0x000fe20000000f00 */
[----:B------:R-:W4:Y:S01]  /*12d00*/  S2R R24, SR_CTAID.Y ;  /* 0x0000000000187919 */ /* 0x000f220000002600 */
[----:B------:R-:W-:-:S04]  /*12d10*/  IMAD.MOV.U32 R9, RZ, RZ, R17 ;  /* 0x000000ffff097224 */ /* 0x000fc800078e0011 */
[----:B-1----:R-:W1:Y:S08]  /*12d20*/  LDC R27, c[0x0][0x144] ;  /* 0x00005100ff1b7b82 */ /* 0x002e700000000800 */
[----:B------:R-:W1:Y:S08]  /*12d30*/  LDC R0, c[0x0][0x8d8] ;  /* 0x00023600ff007b82 */ /* 0x000e700000000800 */
[----:B------:R-:W1:Y:S01]  /*12d40*/  LDC.64 R14, c[0x0][0x8c8] ;  /* 0x00023200ff0e7b82 */ /* 0x000e620000000a00 */
[----:B---3--:R-:W-:-:S04]  /*12d50*/  ISETP.NE.U32.AND P0, PT, R10, RZ, PT ;  /* 0x000000ff0a00720c */ /* 0x008fc80003f05070 */
[----:B------:R-:W-:Y:S02]  /*12d60*/  ISETP.NE.AND.EX P0, PT, R11, RZ, PT, P0 ;  /* 0x000000ff0b00720c */ /* 0x000fe40003f05300 */
[----:B--2---:R-:W-:-:S05]  /*12d70*/  I2FP.F32.U32 R3, R12 ;  /* 0x0000000c00037245 */ /* 0x004fca0000201000 */
[----:B------:R-:W-:-:S04]  /*12d80*/  FMUL R3, R3, UR4 ;  /* 0x0000000403037c20 */ /* 0x000fc80008400000 */
[----:B------:R2:W3:Y:S02]  /*12d90*/  F2I.U32.TRUNC.NTZ R19, R3 ;  /* 0x0000000300137305 */ /* 0x0004e4000020f000 */
[----:B----4-:R-:W-:Y:S05]  /*12da0*/  @!P0 BRA `(.L_x_133) ;  /* 0x0000000000288947 */ /* 0x010fea0003800000 */
[----:B--2---:R-:W2:Y:S02]  /*12db0*/  LDC R3, c[0x0][0x8dc] ;  /* 0x00023700ff037b82 */ /* 0x004ea40000000800 */
[----:B--2---:R-:W-:-:S04]  /*12dc0*/  IADD3 R3, P0, R16, R3, RZ ;  /* 0x0000000310037210 */ /* 0x004fc80007f1e0ff */
        /* <DEDUP_REMOVED lines=8> */
.L_x_133:
[----:B------:R-:W4:Y:S01]  /*12e50*/  LDC.64 R20, c[0x0][0x8e8] ;  /* 0x00023a00ff147b82 */ /* 0x000f220000000a00 */
[-CC-:B-1----:R-:W-:Y:S01]  /*12e60*/  SHF.R.U64 R32, R8, R0.reuse, R9.reuse ;  /* 0x0000000008207219 */ /* 0x182fe20000001209 */
[----:B------:R-:W-:Y:S01]  /*12e70*/  ULDC UR4, c[0x0][0x154] ;  /* 0x0000550000047ab9 */ /* 0x000fe20000000800 */
[----:B------:R-:W-:Y:S01]  /*12e80*/  SHF.R.U32.HI R0, RZ, R0, R9 ;  /* 0x00000000ff007219 */ /* 0x000fe20000011609 */
[----:B------:R-:W-:Y:S01]  /*12e90*/  IMAD.MOV.U32 R7, RZ, RZ, 0x1 ;  /* 0x00000001ff077424 */ /* 0x000fe200078e00ff */
[----:B--2---:R-:W-:Y:S02]  /*12ea0*/  IADD3 R3, P0, RZ, -R32, RZ ;  /* 0x80000020ff037210 */ /* 0x004fe40007f1e0ff */
[----:B---3--:R-:W-:Y:S01]  /*12eb0*/  IADD3 R19, -R19, RZ, RZ ;  /* 0x000000ff13137210 */ /* 0x008fe20007ffe1ff */
[----:B------:R-:W1:Y:S02]  /*12ec0*/  LDC R6, c[0x0][0x8c0] ;  /* 0x00023000ff067b82 */ /* 0x000e640000000800 */
[----:B------:R-:W-:-:S02]  /*12ed0*/  IMAD.X R5, RZ, RZ, ~R0, P0 ;  /* 0x000000ffff057224 */ /* 0x000fc400000e0e00 */
[----:B------:R-:W-:Y:S02]  /*12ee0*/  IMAD R28, R27, R19, R12 ;  /* 0x000000131b1c7224 */ /* 0x000fe400078e020c */
[-C--:B------:R-:W-:Y:S02]  /*12ef0*/  IMAD R0, R5, R14.reuse, RZ ;  /* 0x0000000e05007224 */ /* 0x080fe400078e02ff */
[----:B------:R-:W2:Y:S01]  /*12f00*/  LDC R8, c[0x0][0x8b0] ;  /* 0x00022c00ff087b82 */ /* 0x000ea20000000800 */
[----:B------:R-:W-:-:S04]  /*12f10*/  IMAD.WIDE.U32 R4, R3, R14, R16 ;  /* 0x0000000e03047225 */ /* 0x000fc800078e0010 */
[----:B------:R-:W-:Y:S01]  /*12f20*/  IMAD R3, R3, R15, R0 ;  /* 0x0000000f03037224 */ /* 0x000fe200078e0200 */
[----:B------:R-:W-:Y:S02]  /*12f30*/  I2FP.F32.U32 R0, R24 ;  /* 0x0000001800007245 */ /* 0x000fe40000201000 */
[----:B------:R-:W3:Y:S01]  /*12f40*/  LDC R30, c[0x0][0x900] ;  /* 0x00024000ff1e7b82 */ /* 0x000ee20000000800 */
[----:B------:R-:W-:Y:S01]  /*12f50*/  IMAD.IADD R3, R5, 0x1, R3 ;  /* 0x0000000105037824 */ /* 0x000fe200078e0203 */
[----:B----4-:R-:W-:Y:S01]  /*12f60*/  ISETP.NE.U32.AND P0, PT, R20, RZ, PT ;  /* 0x000000ff1400720c */ /* 0x010fe20003f05070 */
[----:B------:R-:W-:Y:S01]  /*12f70*/  FMUL R0, R0, UR4 ;  /* 0x0000000400007c20 */ /* 0x000fe20008400000 */
[----:B------:R-:W-:Y:S02]  /*12f80*/  MOV R5, 0xffffffff ;  /* 0xffffffff00057802 */ /* 0x000fe40000000f00 */
[----:B------:R-:W-:Y:S01]  /*12f90*/  ISETP.NE.AND.EX P0, PT, R21, RZ, PT, P0 ;  /* 0x000000ff1500720c */ /* 0x000fe20003f05300 */
[----:B------:R4:W3:Y:S01]  /*12fa0*/  F2I.U32.TRUNC.NTZ R13, R0 ;  /* 0x00000000000d7305 */ /* 0x0008e2000020f000 */
[----:B------:R-:W4:Y:S01]  /*12fb0*/  LDC R15, c[0x0][0x148] ;  /* 0x00005200ff0f7b82 */ /* 0x000f220000000800 */
[----:B-1----:R-:W-:-:S02]  /*12fc0*/  SHF.R.U64 R12, R4, R6, R3 ;  /* 0x00000006040c7219 */ /* 0x002fc40000001203 */
[----:B------:R-:W-:-:S05]  /*12fd0*/  SHF.R.U32.HI R3, RZ, R6, R3 ;  /* 0x00000006ff037219 */ /* 0x000fca0000011603 */
[----:B------:R-:W1:Y:S01]  /*12fe0*/  LDC R26, c[0x0][0x8a8] ;  /* 0x00022a00ff1a7b82 */ /* 0x000e620000000800 */
[-CC-:B--2---:R-:W-:Y:S02]  /*12ff0*/  SHF.R.U64 R10, R12, R8.reuse, R3.reuse ;  /* 0x000000080c0a7219 */ /* 0x184fe40000001203 */
[----:B------:R-:W-:-:S05]  /*13000*/  SHF.R.U32.HI R3, RZ, R8, R3 ;  /* 0x00000008ff037219 */ /* 0x000fca0000011603 */
[----:B------:R-:W2:Y:S01]  /*13010*/  LDC R27, c[0x0][0x8f0] ;  /* 0x00023c00ff1b7b82 */ /* 0x000ea20000000800 */
[-C--:B---3--:R-:W-:Y:S02]  /*13020*/  SHF.L.U32 R4, R5, R30.reuse, RZ ;  /* 0x0000001e05047219 */ /* 0x088fe400000006ff */
[-CC-:B------:R-:W-:Y:S02]  /*13030*/  SHF.R.U64 R14, R10, R30.reuse, R3.reuse ;  /* 0x0000001e0a0e7219 */ /* 0x180fe40000001203 */
[----:B------:R-:W-:Y:S02]  /*13040*/  SHF.R.U32.HI R5, RZ, R30, R3 ;  /* 0x0000001eff057219 */ /* 0x000fe40000011603 */
[----:B------:R-:W-:Y:S01]  /*13050*/  LOP3.LUT R19, RZ, R4, RZ, 0x33, !PT ;  /* 0x00000004ff137212 */ /* 0x000fe200078e33ff */
[----:B------:R-:W3:Y:S01]  /*13060*/  LDC R29, c[0x0][0x8e0] ;  /* 0x00023800ff1d7b82 */ /* 0x000ee20000000800 */
[----:B------:R-:W-:Y:S02]  /*13070*/  SHF.L.U32 R30, R7, R30, RZ ;  /* 0x0000001e071e7219 */ /* 0x000fe400000006ff */
[----:B------:R-:W-:-:S05]  /*13080*/  MOV R4, R14 ;  /* 0x0000000e00047202 */ /* 0x000fca0000000f00 */
[----:B------:R-:W1:Y:S01]  /*13090*/  LDC R31, c[0x0][0x8b8] ;  /* 0x00022e00ff1f7b82 */ /* 0x000e620000000800 */
[----:B------:R-:W-:Y:S05]  /*130a0*/  @!P0 BRA `(.L_x_134) ;  /* 0x0000000000288947 */ /* 0x000fea0003800000 */
[----:B------:R-:W5:Y:S02]  /*130b0*/  LDC R3, c[0x0][0x8f4] ;  /* 0x00023d00ff037b82 */ /* 0x000f640000000800 */
[----:B-----5:R-:W-:-:S05]  /*130c0*/  IADD3 R3, P0, R14, R3, RZ ;  /* 0x000000030e037210 */ /* 0x020fca0007f1e0ff */
        /* <DEDUP_REMOVED lines=8> */
.L_x_134:
[----:B------:R-:W-:Y:S02]  /*13150*/  ISETP.NE.AND P0, PT, R2, 0x1, PT ;  /* 0x000000010200780c */ /* 0x000fe40003f05270 */
[----:B--2-4-:R-:W-:Y:S01]  /*13160*/  SHF.R.U64 R0, R4, R27, R5 ;  /* 0x0000001b04007219 */ /* 0x014fe20000001205 */
[----:B-1----:R-:W-:Y:S01]  /*13170*/  VIADD R5, R26, 0xffffffff ;  /* 0xffffffff1a057836 */ /* 0x002fe20000000000 */
[----:B------:R-:W-:Y:S02]  /*13180*/  LOP3.LUT R19, R10, R19, RZ, 0xc0, !PT ;  /* 0x000000130a137212 */ /* 0x000fe400078ec0ff */
[----:B------:R-:W-:Y:S02]  /*13190*/  IADD3 R13, -R13, RZ, RZ ;  /* 0x000000ff0d0d7210 */ /* 0x000fe40007ffe1ff */
[----:B------:R-:W-:Y:S01]  /*131a0*/  IADD3 R3, -R0, RZ, RZ ;  /* 0x000000ff00037210 */ /* 0x000fe20007ffe1ff */
[----:B------:R-:W-:Y:S01]  /*131b0*/  IMAD R19, R30, R0, R19 ;  /* 0x000000001e137224 */ /* 0x000fe200078e0213 */
[----:B------:R-:W-:-:S02]  /*131c0*/  LOP3.LUT R5, R12, R5, RZ, 0xc0, !PT ;  /* 0x000000050c057212 */ /* 0x000fc400078ec0ff */
[----:B------:R-:W-:Y:S01]  /*131d0*/  R2UR UR51, R32 ;  /* 0x00000000203372ca */ /* 0x000fe200000e0000 */
[----:B------:R-:W-:Y:S02]  /*131e0*/  @P0 IMAD R28, R15, R13, R24 ;  /* 0x0000000d0f1c0224 */ /* 0x000fe400078e0218 */
[----:B---3--:R-:W-:Y:S02]  /*131f0*/  IMAD R0, R3, R29, R14 ;  /* 0x0000001d03007224 */ /* 0x008fe400078e020e */
[----:B------:R-:W-:Y:S02]  /*13200*/  IMAD R19, R19, R31, R28 ;  /* 0x0000001f13137224 */ /* 0x000fe400078e021c */
[----:B------:R-:W-:Y:S02]  /*13210*/  IMAD R0, R0, R26, R5 ;  /* 0x0000001a00007224 */ /* 0x000fe400078e0205 */
[----:B------:R-:W-:-:S03]  /*13220*/  IMAD.MOV.U32 R3, RZ, RZ, 0x1 ;  /* 0x00000001ff037424 */ /* 0x000fc600078e00ff */
[----:B------:R-:W-:Y:S02]  /*13230*/  SEL R155, R0, R19, !P0 ;  /* 0x00000013009b7207 */ /* 0x000fe40004000000 */
[----:B------:R-:W-:Y:S02]  /*13240*/  SEL R19, R19, R0, !P0 ;  /* 0x0000000013137207 */ /* 0x000fe40004000000 */
[----:B------:R-:W-:-:S07]  /*13250*/  PRMT R0, R3, 0x7610, R0 ;  /* 0x0000761003007816 */ /* 0x000fce0000000000 */
.L_x_132:
[----:B------:R-:W-:Y:S01]  /*13260*/  R2UR UR43, R25 ;  /* 0x00000000192b72ca */ /* 0x000fe200000e0000 */
[----:B------:R-:W-:Y:S01]  /*13270*/  UIADD3 UR42, UR42, 0x8, URZ ;  /* 0x000000082a2a7890 */ /* 0x000fe2000fffe03f */
[----:B------:R-:W-:-:S11]  /*13280*/  LOP3.LUT P0, RZ, R0, 0xff, RZ, 0xc0, !PT ;  /* 0x000000ff00ff7812 */ /* 0x000fd6000780c0ff */
[----:B------:R-:W-:Y:S02]  /*13290*/  ULOP3.LUT UR43, UR43, 0x3, URZ, 0xc0, !UPT ;  /* 0x000000032b2b7892 */ /* 0x000fe4000f8ec03f */
[----:B------:R-:W-:Y:S10]  /*132a0*/  @P0 BRA `(.L_x_135) ;  /* 0xfffffee000a00947 */ /* 0x000ff4000383ffff */
[----:B------:R-:W-:-:S13]  /*132b0*/  PLOP3.LUT P0, PT, PT, PT, PT, 0x8, 0x0 ;  /* 0x000000000000781c */ /* 0x000fda0003f0e170 */
.L_x_18:
[----:B------:R-:W-:Y:S05]  /*132c0*/  @P0 BRA `(.L_x_10) ;  /* 0x0000003000500947 */ /* 0x000fea0003800000 */
[----:B------:R-:W-:Y:S01]  /*132d0*/  ULDC.64 UR6, c[0x0][0x588] ;  /* 0x0001620000067ab9 */ /* 0x000fe20000000a00 */
[----:B------:R-:W-:Y:S01]  /*132e0*/  ISETP.NE.AND.EX P1, PT, R165, RZ, PT, P1 ;  /* 0x000000ffa500720c */ /* 0x000fe20003f25310 */
[----:B------:R-:W-:-:S04]  /*132f0*/  DEPBAR.LE SB0, 0x0 ;  /* 0x000080000000791a */ /* 0x000fc80000000000 */
[----:B------:R-:W-:Y:S01]  /*13300*/  ISETP.NE.U32.AND P0, PT, RZ, UR6, PT ;  /* 0x00000006ff007c0c */ /* 0x000fe2000bf05070 */
[----:B------:R-:W-:Y:S03]  /*13310*/  BSSY B0, `(.L_x_136) ;  /* 0x0000014000007945 */ /* 0x000fe60003800000 */
[----:B------:R-:W-:-:S13]  /*13320*/  ISETP.NE.AND.EX P0, PT, RZ, UR7, PT, P0 ;  /* 0x00000007ff007c0c */ /* 0x000fda000bf05300 */
[----:B------:R-:W-:Y:S05]  /*13330*/  @P0 BRA P1, `(.L_x_137) ;  /* 0x0000000000440947 */ /* 0x000fea0000800000 */
[----:B------:R-:W-:-:S04]  /*13340*/  ISETP.NE.U32.AND P0, PT, R163, RZ, PT ;  /* 0x000000ffa300720c */ /* 0x000fc80003f05070 */
[----:B------:R-:W-:-:S13]  /*13350*/  ISETP.NE.AND.EX P0, PT, R165, RZ, PT, P0 ;  /* 0x000000ffa500720c */ /* 0x000fda0003f05300 */
[----:B------:R-:W-:Y:S05]  /*13360*/  @!P0 BRA `(.L_x_138) ;  /* 0x00000000002c8947 */ /* 0x000fea0003800000 */
[----:B------:R-:W-:-:S13]  /*13370*/  LOP3.LUT P0, RZ, R22, 0xff, RZ, 0xc0, !PT ;  /* 0x000000ff16ff7812 */ /* 0x000fda000780c0ff */
[----:B------:R-:W-:Y:S05]  /*13380*/  @!P0 BRA `(.L_x_139) ;  /* 0x0000000000108947 */ /* 0x000fea0003800000 */
[----:B-----5:R-:W-:-:S13]  /*13390*/  FSETP.NEU.AND P0, PT, R154, RZ, PT ;  /* 0x000000ff9a00720b */ /* 0x020fda0003f0d000 */
[----:B------:R-:W-:Y:S05]  /*133a0*/  @!P0 BREAK B0 ;  /* 0x0000000000008942 */ /* 0x000fea0003800000 */
[----:B------:R-:W-:Y:S05]  /*133b0*/  @P0 BRA `(.L_x_137) ;  /* 0x0000000000240947 */ /* 0x000fea0003800000 */
[----:B------:R-:W-:Y:S05]  /*133c0*/  BRA `(.L_x_10) ;  /* 0x0000003000107947 */ /* 0x000fea0003800000 */
.L_x_139:
[----:B------:R-:W-:-:S04]  /*133d0*/  ISETP.NE.U32.AND P0, PT, RZ, UR6, PT ;  /* 0x00000006ff007c0c */ /* 0x000fc8000bf05070 */
[----:B------:R-:W-:-:S13]  /*133e0*/  ISETP.NE.AND.EX P0, PT, RZ, UR7, PT, P0 ;  /* 0x00000007ff007c0c */ /* 0x000fda000bf05300 */
[----:B------:R-:W-:Y:S05]  /*133f0*/  @!P0 BREAK B0 ;  /* 0x0000000000008942 */ /* 0x000fea0003800000 */
[----:B------:R-:W-:Y:S05]  /*13400*/  @P0 BRA `(.L_x_137) ;  /* 0x0000000000100947 */ /* 0x000fea0003800000 */
[----:B------:R-:W-:Y:S05]  /*13410*/  BRA `(.L_x_10) ;  /* 0x0000002c00fc7947 */ /* 0x000fea0003800000 */
.L_x_138:
[----:B-----5:R-:W-:-:S13]  /*13420*/  FSETP.NEU.AND P0, PT, R154, RZ, PT ;  /* 0x000000ff9a00720b */ /* 0x020fda0003f0d000 */
[----:B------:R-:W-:Y:S05]  /*13430*/  @!P0 BREAK B0 ;  /* 0x0000000000008942 */ /* 0x000fea0003800000 */
[----:B------:R-:W-:Y:S05]  /*13440*/  @!P0 BRA `(.L_x_10) ;  /* 0x0000002c00f08947 */ /* 0x000fea0003800000 */
.L_x_137:
[----:B------:R-:W-:Y:S05]  /*13450*/  BSYNC B0 ;  /* 0x0000000000007941 */ /* 0x000fea0003800000 */
.L_x_136:
[----:B------:R-:W-:-:S04]  /*13460*/  ULOP3.LUT UR4, UR58, 0x1, URZ, 0xfc, !UPT ;  /* 0x000000013a047892 */ /* 0x000fc8000f8efc3f */
[----:B------:R-:W-:-:S06]  /*13470*/  UISETP.NE.AND UP0, UPT, UR4, 0x3, UPT ;  /* 0x000000030400788c */ /* 0x000fcc000bf05270 */
[----:B------:R-:W-:-:S13]  /*13480*/  PLOP3.LUT P0, PT, PT, PT, UP0, 0x80, 0x0 ;  /* 0x000000000000781c */ /* 0x000fda0003f0f008 */
[----:B------:R-:W-:Y:S05]  /*13490*/  @!P0 BRA `(.L_x_140) ;  /* 0x0000000000048947 */ /* 0x000fea0003800000 */
[----:B------:R-:W-:Y:S01]  /*134a0*/  BPT.TRAP 0x1 ;  /* 0x000000040000795c */ /* 0x000fe20000300000 */
.L_x_140:
[----:B------:R-:W3:Y:S01]  /*134b0*/  S2UR UR5, SR_CgaCtaId ;  /* 0x00000000000579c3 */ /* 0x000ee20000008800 */
[----:B------:R-:W-:Y:S02]  /*134c0*/  UMOV UR4, 0x400 ;  /* 0x0000040000047882 */ /* 0x000fe40000000000 */
[----:B---3--:R-:W-:-:S04]  /*134d0*/  ULEA UR4, UR5, UR4, 0x18 ;  /* 0x0000000405047291 */ /* 0x008fc8000f8ec03f */
[----:B------:R-:W-:-:S04]  /*134e0*/  ULEA UR4, UR36, UR4, 0x3 ;  /* 0x0000000424047291 */ /* 0x000fc8000f8e183f */
[----:B------:R-:W-:-:S04]  /*134f0*/  UIADD3 UR4, UR4, 0x60, URZ ;  /* 0x0000006004047890 */ /* 0x000fc8000fffe03f */
[----:B------:R-:W-:-:S09]  /*13500*/  UPRMT UR4, UR5, 0x654, UR4 ;  /* 0x0000065405047896 */ /* 0x000fd20008000004 */
[----:B------:R-:W-:Y:S01]  /*13510*/  SYNCS.ARRIVE.TRANS64.RED.A1T0 RZ, [UR4], RZ ;  /* 0x000000ffffff79a7 */ /* 0x000fe20008100404 */
[----:B------:R-:W-:Y:S05]  /*13520*/  BRA `(.L_x_10) ;  /* 0x0000002c00b87947 */ /* 0x000fea0003800000 */
.L_x_9:
[----:B------:R-:W-:Y:S01]  /*13530*/  ULDC.64 UR4, c[0x0][0x8f8] ;  /* 0x00023e0000047ab9 */ /* 0x000fe20000000a00 */
[----:B------:R-:W-:Y:S01]  /*13540*/  PRMT R3, RZ, 0x7610, R3 ;  /* 0x00007610ff037816 */ /* 0x000fe20000000003 */
[----:B------:R-:W-:Y:S01]  /*13550*/  IMAD.MOV.U32 R7, RZ, RZ, -0x1 ;  /* 0xffffffffff077424 */ /* 0x000fe200078e00ff */
[----:B------:R-:W-:Y:S02]  /*13560*/  ISETP.GE.U32.AND P0, PT, R16, UR4, PT ;  /* 0x0000000410007c0c */ /* 0x000fe4000bf06070 */
[----:B------:R-:W-:Y:S02]  /*13570*/  MOV R9, 0xffffffff ;  /* 0xffffffff00097802 */ /* 0x000fe40000000f00 */
[----:B------:R-:W-:Y:S02]  /*13580*/  ISETP.GE.U32.AND.EX P0, PT, R17, UR5, PT, P0 ;  /* 0x0000000511007c0c */ /* 0x000fe4000bf06100 */
[----:B------:R-:W-:-:S11]  /*13590*/  MOV R6, 0xffffffff ;  /* 0xffffffff00067802 */ /* 0x000fd60000000f00 */
[----:B------:R-:W-:Y:S05]  /*135a0*/  @P0 BRA `(.L_x_141) ;  /* 0x00000004005c0947 */ /* 0x000fea0003800000 */
[----:B------:R-:W1:Y:S01]  /*135b0*/  LDC.64 R12, c[0x0][0x8d0] ;  /* 0x00023400ff0c7b82 */ /* 0x000e620000000a00 */
[----:B------:R-:W-:Y:S01]  /*135c0*/  MOV R10, R16 ;  /* 0x00000010000a7202 */ /* 0x000fe20000000f00 */
[----:B------:R-:W-:-:S06]  /*135d0*/  IMAD.MOV.U32 R11, RZ, RZ, R17 ;  /* 0x000000ffff0b7224 */ /* 0x000fcc00078e0011 */
[----:B------:R-:W2:Y:S08]  /*135e0*/  LDC R14, c[0x0][0x8d8] ;  /* 0x00023600ff0e7b82 */ /* 0x000eb00000000800 */
[----:B------:R-:W3:Y:S01]  /*135f0*/  LDC.64 R20, c[0x0][0x8c8] ;  /* 0x00023200ff147b82 */ /* 0x000ee20000000a00 */
[----:B-1----:R-:W-:-:S04]  /*13600*/  ISETP.NE.U32.AND P0, PT, R12, RZ, PT ;  /* 0x000000ff0c00720c */ /* 0x002fc80003f05070 */
[----:B------:R-:W-:-:S13]  /*13610*/  ISETP.NE.AND.EX P0, PT, R13, RZ, PT, P0 ;  /* 0x000000ff0d00720c */ /* 0x000fda0003f05300 */
[----:B--23--:R-:W-:Y:S05]  /*13620*/  @!P0 BRA `(.L_x_142) ;  /* 0x0000000000288947 */ /* 0x00cfea0003800000 */
[----:B------:R-:W1:Y:S02]  /*13630*/  LDC R3, c[0x0][0x8dc] ;  /* 0x00023700ff037b82 */ /* 0x000e640000000800 */
[----:B-1----:R-:W-:-:S04]  /*13640*/  IADD3 R3, P0, R16, R3, RZ ;  /* 0x0000000310037210 */ /* 0x002fc80007f1e0ff */
[----:B------:R-:W-:-:S05]  /*13650*/  IADD3.X R15, RZ, R17, RZ, P0, !PT ;  /* 0x00000011ff0f7210 */ /* 0x000fca00007fe4ff */
[----:B------:R-:W-:-:S04]  /*13660*/  IMAD.WIDE.U32 R6, R15, R12, RZ ;  /* 0x0000000c0f067225 */ /* 0x000fc800078e00ff */
[----:B------:R-:W-:-:S04]  /*13670*/  IMAD.WIDE.U32 R8, P0, R3, R13, R6 ;  /* 0x0000000d03087225 */ /* 0x000fc80007800006 */
[----:B------:R-:W-:Y:S01]  /*13680*/  IMAD.WIDE.U32 R6, R3, R12, RZ ;  /* 0x0000000c03067225 */ /* 0x000fe200078e00ff */
[----:B------:R-:W-:-:S03]  /*13690*/  IADD3.X R11, RZ, RZ, RZ, P0, !PT ;  /* 0x000000ffff0b7210 */ /* 0x000fc600007fe4ff */
[----:B------:R-:W-:Y:S01]  /*136a0*/  IMAD.MOV.U32 R10, RZ, RZ, R9 ;  /* 0x000000ffff0a7224 */ /* 0x000fe200078e0009 */
[----:B------:R-:W-:-:S05]  /*136b0*/  IADD3 RZ, P0, R7, R8, RZ ;  /* 0x0000000807ff7210 */ /* 0x000fca0007f1e0ff */
[----:B------:R-:W-:-:S08]  /*136c0*/  IMAD.WIDE.U32.X R10, R15, R13, R10, P0 ;  /* 0x0000000d0f0a7225 */ /* 0x000fd000000e040a */
.L_x_142:
[-CC-:B------:R-:W-:Y:S01]  /*136d0*/  SHF.R.U64 R12, R10, R14.reuse, R11.reuse ;  /* 0x0000000e0a0c7219 */ /* 0x180fe2000000120b */
[----:B------:R-:W1:Y:S01]  /*136e0*/  LDC R22, c[0x0][0x8c0] ;  /* 0x00023000ff167b82 */ /* 0x000e620000000800 */
[----:B------:R-:W-:Y:S01]  /*136f0*/  SHF.R.U32.HI R3, RZ, R14, R11 ;  /* 0x0000000eff037219 */ /* 0x000fe2000001160b */
[----:B------:R-:W-:Y:S01]  /*13700*/  ULDC UR4, c[0x0][0x150] ;  /* 0x0000540000047ab9 */ /* 0x000fe20000000800 */
[----:B------:R-:W-:Y:S02]  /*13710*/  IADD3 R5, P0, RZ, -R12, RZ ;  /* 0x8000000cff057210 */ /* 0x000fe40007f1e0ff */
[----:B------:R-:W-:Y:S02]  /*13720*/  I2FP.F32.U32 R6, R4 ;  /* 0x0000000400067245 */ /* 0x000fe40000201000 */
[----:B------:R-:W-:Y:S01]  /*13730*/  IADD3.X R3, RZ, ~R3, RZ, P0, !PT ;  /* 0x80000003ff037210 */ /* 0x000fe200007fe4ff */
[----:B------:R-:W2:Y:S02]  /*13740*/  LDC.64 R24, c[0x0][0x8e8] ;  /* 0x00023a00ff187b82 */ /* 0x000ea40000000a00 */
[----:B------:R-:W-:Y:S01]  /*13750*/  FMUL R9, R6, UR4 ;  /* 0x0000000406097c20 */ /* 0x000fe20008400000 */
[----:B------:R-:W-:Y:S01]  /*13760*/  IMAD.WIDE.U32 R6, R5, R20, R16 ;  /* 0x0000001405067225 */ /* 0x000fe200078e0010 */
[----:B------:R-:W-:-:S03]  /*13770*/  ULDC UR4, c[0x0][0x154] ;  /* 0x0000550000047ab9 */ /* 0x000fc60000000800 */
[----:B------:R-:W-:Y:S01]  /*13780*/  IMAD R8, R3, R20, RZ ;  /* 0x0000001403087224 */ /* 0x000fe200078e02ff */
[----:B------:R-:W3:Y:S01]  /*13790*/  LDC R11, c[0x0][0x144] ;  /* 0x00005100ff0b7b82 */ /* 0x000ee20000000800 */
[----:B------:R-:W4:Y:S02]  /*137a0*/  F2I.U32.TRUNC.NTZ R9, R9 ;  /* 0x0000000900097305 */ /* 0x000f24000020f000 */
[----:B------:R-:W-:-:S05]  /*137b0*/  IMAD R3, R5, R21, R8 ;  /* 0x0000001505037224 */ /* 0x000fca00078e0208 */
[----:B------:R-:W5:Y:S01]  /*137c0*/  LDC R20, c[0x0][0x8b0] ;  /* 0x00022c00ff147b82 */ /* 0x000f620000000800 */
[----:B------:R-:W-:Y:S02]  /*137d0*/  IADD3 R3, R7, R3, RZ ;  /* 0x0000000307037210 */ /* 0x000fe40007ffe0ff */
[----:B------:R-:W-:Y:S02]  /*137e0*/  MOV R7, 0x1 ;  /* 0x0000000100077802 */ /* 0x000fe40000000f00 */
[----:B-1----:R-:W-:Y:S02]  /*137f0*/  SHF.R.U64 R10, R6, R22, R3 ;  /* 0x00000016060a7219 */ /* 0x002fe40000001203 */
[----:B------:R-:W-:Y:S01]  /*13800*/  I2FP.F32.U32 R6, R0 ;  /* 0x0000000000067245 */ /* 0x000fe20000201000 */
[----:B------:R-:W1:Y:S01]  /*13810*/  LDC R8, c[0x0][0x900] ;  /* 0x00024000ff087b82 */ /* 0x000e620000000800 */
[----:B--2---:R-:W-:Y:S01]  /*13820*/  ISETP.NE.U32.AND P0, PT, R24, RZ, PT ;  /* 0x000000ff1800720c */ /* 0x004fe20003f05070 */
[----:B----4-:R-:W-:Y:S01]  /*13830*/  IMAD.MOV R5, RZ, RZ, -R9 ;  /* 0x000000ffff057224 */ /* 0x010fe200078e0a09 */
[----:B------:R-:W-:Y:S01]  /*13840*/  SHF.R.U32.HI R3, RZ, R22, R3 ;  /* 0x00000016ff037219 */ /* 0x000fe20000011603 */
[----:B------:R-:W-:Y:S01]  /*13850*/  FMUL R6, R6, UR4 ;  /* 0x0000000406067c20 */ /* 0x000fe20008400000 */
[----:B------:R-:W-:-:S03]  /*13860*/  ISETP.NE.AND.EX P0, PT, R25, RZ, PT, P0 ;  /* 0x000000ff1900720c */ /* 0x000fc60003f05300 */
[----:B------:R-:W2:Y:S01]  /*13870*/  LDC R15, c[0x0][0x148] ;  /* 0x00005200ff0f7b82 */ /* 0x000ea20000000800 */
[----:B------:R4:W1:Y:S01]  /*13880*/  F2I.U32.TRUNC.NTZ R13, R6 ;  /* 0x00000006000d7305 */ /* 0x000862000020f000 */
[----:B---3--:R-:W-:Y:S01]  /*13890*/  IMAD R22, R11, R5, R4 ;  /* 0x000000050b167224 */ /* 0x008fe200078e0204 */
[----:B------:R-:W-:-:S05]  /*138a0*/  MOV R5, 0xffffffff ;  /* 0xffffffff00057802 */ /* 0x000fca0000000f00 */
[----:B------:R-:W3:Y:S01]  /*138b0*/  LDC R19, c[0x0][0x8a8] ;  /* 0x00022a00ff137b82 */ /* 0x000ee20000000800 */
[-CC-:B-----5:R-:W-:Y:S02]  /*138c0*/  SHF.R.U64 R14, R10, R20.reuse, R3.reuse ;  /* 0x000000140a0e7219 */ /* 0x1a0fe40000001203 */
[----:B------:R-:W-:-:S05]  /*138d0*/  SHF.R.U32.HI R3, RZ, R20, R3 ;  /* 0x00000014ff037219 */ /* 0x000fca0000011603 */
[----:B------:R-:W2:Y:S01]  /*138e0*/  LDC R21, c[0x0][0x8f0] ;  /* 0x00023c00ff157b82 */ /* 0x000ea20000000800 */
[-C--:B-1----:R-:W-:Y:S02]  /*138f0*/  SHF.L.U32 R4, R5, R8.reuse, RZ ;  /* 0x0000000805047219 */ /* 0x082fe400000006ff */
[--C-:B------:R-:W-:Y:S02]  /*13900*/  SHF.R.U64 R20, R14, R8, R3.reuse ;  /* 0x000000080e147219 */ /* 0x100fe40000001203 */
        /* <DEDUP_REMOVED lines=17> */
.L_x_143:
[----:B------:R-:W-:Y:S02]  /*13a20*/  ISETP.NE.AND P0, PT, R2, 0x1, PT ;  /* 0x000000010200780c */ /* 0x000fe40003f05270 */
[----:B--2---:R-:W-:Y:S02]  /*13a30*/  SHF.R.U64 R4, R4, R21, R5 ;  /* 0x0000001504047219 */ /* 0x004fe40000001205 */
[----:B------:R-:W-:Y:S02]  /*13a40*/  IADD3 R13, -R13, RZ, RZ ;  /* 0x000000ff0d0d7210 */ /* 0x000fe40007ffe1ff */
[----:B------:R-:W-:Y:S01]  /*13a50*/  LOP3.LUT R3, R14, R27, RZ, 0xc0, !PT ;  /* 0x0000001b0e037212 */ /* 0x000fe200078ec0ff */
[----:B------:R-:W-:Y:S01]  /*13a60*/  IMAD.MOV R5, RZ, RZ, -R4 ;  /* 0x000000ffff057224 */ /* 0x000fe200078e0a04 */
[----:B---3--:R-:W-:Y:S02]  /*13a70*/  IADD3 R7, R19, -0x1, RZ ;  /* 0xffffffff13077810 */ /* 0x008fe40007ffe0ff */
[----:B------:R-:W-:Y:S01]  /*13a80*/  MOV R6, R12 ;  /* 0x0000000c00067202 */ /* 0x000fe20000000f00 */
[----:B------:R-:W-:Y:S01]  /*13a90*/  IMAD R3, R26, R4, R3 ;  /* 0x000000041a037224 */ /* 0x000fe200078e0203 */
[----:B------:R-:W-:Y:S01]  /*13aa0*/  LOP3.LUT R7, R10, R7, RZ, 0xc0, !PT ;  /* 0x000000070a077212 */ /* 0x000fe200078ec0ff */
[----:B------:R-:W-:-:S02]  /*13ab0*/  @P0 IMAD R22, R15, R13, R0 ;  /* 0x0000000d0f160224 */ /* 0x000fc400078e0200 */
[----:B-1----:R-:W-:Y:S02]  /*13ac0*/  IMAD R0, R5, R23, R20 ;  /* 0x0000001705007224 */ /* 0x002fe400078e0214 */
[----:B------:R-:W-:Y:S01]  /*13ad0*/  IMAD R9, R3, R28, R22 ;  /* 0x0000001c03097224 */ /* 0x000fe200078e0216 */
[----:B------:R-:W-:Y:S01]  /*13ae0*/  MOV R3, 0x1 ;  /* 0x0000000100037802 */ /* 0x000fe20000000f00 */
[----:B------:R-:W-:-:S05]  /*13af0*/  IMAD R0, R0, R19, R7 ;  /* 0x0000001300007224 */ /* 0x000fca00078e0207 */
[----:B------:R-:W-:Y:S02]  /*13b00*/  SEL R7, R0, R9, !P0 ;  /* 0x0000000900077207 */ /* 0x000fe40004000000 */
[----:B------:R-:W-:-:S07]  /*13b10*/  SEL R9, R9, R0, !P0 ;  /* 0x0000000009097207 */ /* 0x000fce0004000000 */
.L_x_141:
[----:B------:R-:W-:-:S08]  /*13b20*/  NOP ;  /* 0x0000000000007918 */ /* 0x000fd00000000000 */
[----:B------:R-:W1:-:S00]  /*13b30*/  USETMAXREG.DEALLOC.CTAPOOL 0x28 ;  /* 0x00000028000079c8 */ /* 0x000e4000080e0500 */
[----:B------:R-:W-:-:S06]  /*13b40*/  UISETP.NE.AND UP0, UPT, UR55, 0x1, UPT ;  /* 0x000000013700788c */ /* 0x000fcc000bf05270 */
[----:B------:R-:W-:-:S13]  /*13b50*/  PLOP3.LUT P0, PT, PT, PT, UP0, 0x80, 0x0 ;  /* 0x000000000000781c */ /* 0x000fda0003f0f008 */
[----:B-1----:R-:W-:Y:S05]  /*13b60*/  @!P0 BRA `(.L_x_10) ;  /* 0x0000002800288947 */ /* 0x002fea0003800000 */
[----:B------:R-:W-:-:S06]  /*13b70*/  UISETP.NE.AND UP0, UPT, UR55, URZ, UPT ;  /* 0x0000003f3700728c */ /* 0x000fcc000bf05270 */
[----:B------:R-:W-:-:S13]  /*13b80*/  PLOP3.LUT P0, PT, PT, PT, UP0, 0x80, 0x0 ;  /* 0x000000000000781c */ /* 0x000fda0003f0f008 */
[----:B------:R-:W-:Y:S05]  /*13b90*/  @!P0 BRA `(.L_x_144) ;  /* 0x0000001800348947 */ /* 0x000fea0003800000 */
[----:B------:R-:W-:-:S04]  /*13ba0*/  UISETP.NE.AND UP0, UPT, UR59, URZ, UPT ;  /* 0x0000003f3b00728c */ /* 0x000fc8000bf05270 */
[----:B------:R-:W-:-:S06]  /*13bb0*/  UISETP.NE.OR UP0, UPT, UR55, 0x2, UP0 ;  /* 0x000000023700788c */ /* 0x000fcc0008705670 */
[----:B------:R-:W-:-:S13]  /*13bc0*/  PLOP3.LUT P0, PT, PT, PT, UP0, 0x80, 0x0 ;  /* 0x000000000000781c */ /* 0x000fda0003f0f008 */
[----:B------:R-:W-:Y:S05]  /*13bd0*/  @P0 BRA `(.L_x_10) ;  /* 0x00000028000c0947 */ /* 0x000fea0003800000 */
[----:B------:R-:W-:-:S13]  /*13be0*/  LOP3.LUT P2, RZ, R3, 0xff, RZ, 0xc0, !PT ;  /* 0x000000ff03ff7812 */ /* 0x000fda000784c0ff */
[----:B------:R-:W-:Y:S05]  /*13bf0*/  @!P2 BRA `(.L_x_145) ;  /* 0x000000000018a947 */ /* 0x000fea0003800000 */
[----:B------:R-:W-:Y:S01]  /*13c00*/  UMOV UR4, 0x400 ;  /* 0x0000040000047882 */ /* 0x000fe20000000000 */
[----:B------:R-:W-:Y:S01]  /*13c10*/  IMAD.MOV.U32 R0, RZ, RZ, RZ ;  /* 0x000000ffff007224 */ /* 0x000fe200078e00ff */
[----:B------:R-:W-:-:S04]  /*13c20*/  ULEA UR4, UR38, UR4, 0x18 ;  /* 0x0000000426047291 */ /* 0x000fc8000f8ec03f */
[----:B------:R-:W-:-:S05]  /*13c30*/  SHF.L.U32 R0, R0, 0x1f, RZ ;  /* 0x0000001f00007819 */ /* 0x000fca00000006ff */
[----:B------:R-:W1:Y:S02]  /*13c40*/  SYNCS.PHASECHK.TRANS64.TRYWAIT P0, [UR4+0x88], R0 ;  /* 0x00008800ff0075a7 */ /* 0x000e640008000144 */
[----:B-1----:R-:W-:Y:S05]  /*13c50*/  @!P0 BRA `(.L_x_146) ;  /* 0x0000002800c48947 */ /* 0x002fea0003800000 */
.L_x_145:
[----:B------:R-:W-:Y:S01]  /*13c60*/  PRMT R12, RZ, 0x7610, R12 ;  /* 0x00007610ff0c7816 */ /* 0x000fe2000000000c */
[----:B------:R-:W-:Y:S06]  /*13c70*/  @P1 BRA `(.L_x_147) ;  /* 0x0000000000301947 */ /* 0x000fec0003800000 */
[----:B------:R-:W-:Y:S02]  /*13c80*/  ULDC.64 UR4, c[0x0][0x588] ;  /* 0x0001620000047ab9 */ /* 0x000fe40000000a00 */
[----:B------:R-:W-:-:S04]  /*13c90*/  ISETP.NE.U32.AND P0, PT, RZ, UR4, PT ;  /* 0x00000004ff007c0c */ /* 0x000fc8000bf05070 */
[----:B------:R-:W-:-:S13]  /*13ca0*/  ISETP.NE.AND.EX P0, PT, RZ, UR5, PT, P0 ;  /* 0x00000005ff007c0c */ /* 0x000fda000bf05300 */
[----:B------:R-:W-:Y:S05]  /*13cb0*/  @!P0 BRA `(.L_x_148) ;  /* 0x0000000000188947 */ /* 0x000fea0003800000 */
[----:B------:R-:W-:Y:S02]  /*13cc0*/  ULDC.64 UR4, c[0x0][0x588] ;  /* 0x0001620000047ab9 */ /* 0x000fe40000000a00 */
[----:B------:R-:W-:Y:S02]  /*13cd0*/  MOV R4, UR4 ;  /* 0x0000000400047c02 */ /* 0x000fe40008000f00 */
[----:B------:R-:W-:-:S05]  /*13ce0*/  MOV R5, UR5 ;  /* 0x0000000500057c02 */ /* 0x000fca0008000f00 */
[----:B------:R2:W5:Y:S01]  /*13cf0*/  LDG.E R11, desc[UR56][R4.64] ;  /* 0x00000038040b7981 */ /* 0x000562000c1e1900 */
[----:B------:R-:W-:Y:S01]  /*13d00*/  IMAD.MOV.U32 R12, RZ, RZ, 0x1 ;  /* 0x00000001ff0c7424 */ /* 0x000fe200078e00ff */
[----:B------:R-:W-:Y:S06]  /*13d10*/  BRA `(.L_x_147) ;  /* 0x0000000000087947 */ /* 0x000fec0003800000 */
.L_x_148:
[----:B------:R-:W3:Y:S01]  /*13d20*/  LDC R11, c[0x0][0x580] ;  /* 0x00016000ff0b7b82 */ /* 0x000ee20000000800 */
[----:B------:R-:W-:-:S07]  /*13d30*/  MOV R12, 0x1 ;  /* 0x00000001000c7802 */ /* 0x000fce0000000f00 */
.L_x_147:
[----:B------:R-:W-:Y:S05]  /*13d40*/  @!P2 BRA `(.L_x_149) ;  /* 0x00000014004ca947 */ /* 0x000fea0003800000 */
[----:B------:R-:W4:Y:S01]  /*13d50*/  LDC R10, c[0x0][0x900] ;  /* 0x00024000ff0a7b82 */ /* 0x000f220000000800 */
[----:B--2---:R-:W-:Y:S01]  /*13d60*/  MOV R5, 0xffffffff ;  /* 0xffffffff00057802 */ /* 0x004fe20000000f00 */
[----:B------:R-:W-:Y:S01]  /*13d70*/  IMAD.MOV.U32 R13, RZ, RZ, 0x1 ;  /* 0x00000001ff0d7424 */ /* 0x000fe200078e00ff */
[----:B------:R-:W-:Y:S01]  /*13d80*/  ULOP3.LUT UR13, UR58, 0x2, URZ, 0xfc, !UPT ;  /* 0x000000023a0d7892 */ /* 0x000fe2000f8efc3f */
[----:B------:R-:W-:Y:S01]  /*13d90*/  ULDC.64 UR4, c[0x0][0x198] ;  /* 0x0000660000047ab9 */ /* 0x000fe20000000a00 */
[----:B------:R-:W-:Y:S01]  /*13da0*/  ULDC.64 UR22, c[0x0][0x588] ;  /* 0x0001620000167ab9 */ /* 0x000fe20000000a00 */
[----:B------:R-:W-:Y:S02]  /*13db0*/  ULDC.64 UR6, c[0x0][0x8f8] ;  /* 0x00023e0000067ab9 */ /* 0x000fe40000000a00 */
[----:B-1----:R-:W1:Y:S01]  /*13dc0*/  LDC R3, c[0x0][0x8a8] ;  /* 0x00022a00ff037b82 */ /* 0x002e620000000800 */
[----:B------:R-:W-:Y:S01]  /*13dd0*/  ULDC.64 UR14, c[0x0][0x590] ;  /* 0x00016400000e7ab9 */ /* 0x000fe20000000a00 */
[----:B----4-:R-:W-:-:S02]  /*13de0*/  SHF.L.U32 R0, R5, R10, RZ ;  /* 0x0000000a05007219 */ /* 0x010fc400000006ff */
[----:B------:R-:W-:Y:S02]  /*13df0*/  SHF.L.U32 R10, R13, R10, RZ ;  /* 0x0000000a0d0a7219 */ /* 0x000fe400000006ff */
[----:B------:R-:W-:Y:S02]  /*13e00*/  LOP3.LUT R0, RZ, R0, RZ, 0x33, !PT ;  /* 0x00000000ff007212 */ /* 0x000fe400078e33ff */
[----:B-1----:R-:W-:-:S07]  /*13e10*/  IADD3 R3, R3, -0x1, RZ ;  /* 0xffffffff03037810 */ /* 0x002fce0007ffe0ff */
.L_x_205:
[----:B------:R-:W-:Y:S02]  /*13e20*/  ISETP.NE.U32.AND P0, PT, RZ, UR14, PT ;  /* 0x0000000eff007c0c */ /* 0x000fe4000bf05070 */
[----:B------:R-:W-:Y:S02]  /*13e30*/  R2UR UR43, R9 ;  /* 0x00000000092b72ca */ /* 0x000fe400000e0000 */
[----:B------:R-:W-:Y:S02]  /*13e40*/  R2UR UR42, R7 ;  /* 0x00000000072a72ca */ /* 0x000fe400000e0000 */
[----:B------:R-:W-:-:S09]  /*13e50*/  ISETP.NE.AND.EX P0, PT, RZ, UR15, PT, P0 ;  /* 0x0000000fff007c0c */ /* 0x000fd2000bf05300 */
[----:B------:R-:W-:Y:S02]  /*13e60*/  USHF.L.U32 UR43, UR43, 0x7, URZ ;  /* 0x000000072b2b7899 */ /* 0x000fe4000800063f */
[----:B------:R-:W-:Y:S02]  /*13e70*/  USHF.L.U32 UR42, UR42, 0x8, URZ ;  /* 0x000000082a2a7899 */ /* 0x000fe4000800063f */
[----:B--234-:R-:W-:Y:S10]  /*13e80*/  @!P0 BRA `(.L_x_150) ;  /* 0x00000000002c8947 */ /* 0x01cff40003800000 */
[----:B------:R-:W-:-:S04]  /*13e90*/  ISETP.NE.U32.AND P1, PT, RZ, UR22, PT ;  /* 0x00000016ff007c0c */ /* 0x000fc8000bf25070 */
[----:B------:R-:W-:-:S13]  /*13ea0*/  ISETP.NE.AND.EX P1, PT, RZ, UR23, PT, P1 ;  /* 0x00000017ff007c0c */ /* 0x000fda000bf25310 */
[----:B------:R-:W-:Y:S05]  /*13eb0*/  @!P1 BRA `(.L_x_151) ;  /* 0x0000000000189947 */ /* 0x000fea0003800000 */
[----:B------:R-:W1:Y:S01]  /*13ec0*/  LDC.64 R4, c[0x0][0x588] ;  /* 0x00016200ff047b82 */ /* 0x000e620000000a00 */
[----:B------:R-:W-:-:S04]  /*13ed0*/  IMAD R7, R6, UR14, RZ ;  /* 0x0000000e06077c24 */ /* 0x000fc8000f8e02ff */
[----:B-1----:R-:W-:-:S05]  /*13ee0*/  IMAD.WIDE R4, R7, 0x4, R4 ;  /* 0x0000000407047825 */ /* 0x002fca00078e0204 */
[----:B---3-5:R1:W5:Y:S01]  /*13ef0*/  LDG.E R11, desc[UR56][R4.64] ;  /* 0x00000038040b7981 */ /* 0x028362000c1e1900 */
[----:B------:R-:W-:Y:S01]  /*13f00*/  MOV R12, 0x1 ;  /* 0x00000001000c7802 */ /* 0x000fe20000000f00 */
[----:B------:R-:W-:Y:S06]  /*13f10*/  BRA `(.L_x_150) ;  /* 0x0000000000087947 */ /* 0x000fec0003800000 */
.L_x_151:
[----:B---3-5:R-:W2:Y:S01]  /*13f20*/  LDC R11, c[0x0][0x580] ;  /* 0x00016000ff0b7b82 */ /* 0x028ea20000000800 */
[----:B------:R-:W-:-:S07]  /*13f30*/  IMAD.MOV.U32 R12, RZ, RZ, 0x1 ;  /* 0x00000001ff0c7424 */ /* 0x000fce00078e00ff */
.L_x_150:
[----:B------:R-:W-:Y:S05]  /*13f40*/  @!P0 BRA `(.L_x_152) ;  /* 0x00000000001c8947 */ /* 0x000fea0003800000 */
[----:B------:R-:W-:-:S13]  /*13f50*/  LOP3.LUT P2, RZ, R12, 0xff, RZ, 0xc0, !PT ;  /* 0x000000ff0cff7812 */ /* 0x000fda000784c0ff */
[----:B-1----:R-:W1:Y:S02]  /*13f60*/  @!P2 LDC.64 R4, c[0x0][0x588] ;  /* 0x00016200ff04ab82 */ /* 0x002e640000000a00 */
[----:B-1----:R-:W-:-:S04]  /*13f70*/  @!P2 ISETP.NE.U32.AND P0, PT, R4, RZ, PT ;  /* 0x000000ff0400a20c */ /* 0x002fc80003f05070 */
[----:B------:R-:W-:Y:S02]  /*13f80*/  @!P2 ISETP.NE.AND.EX P1, PT, R5, RZ, PT, P0 ;  /* 0x000000ff0500a20c */ /* 0x000fe40003f25300 */
[----:B--23-5:R-:W-:Y:S02]  /*13f90*/  @P2 FSETP.EQ.AND P0, PT, R11, RZ, PT ;  /* 0x000000ff0b00220b */ /* 0x02cfe40003f02000 */
[----:B------:R-:W-:Y:S01]  /*13fa0*/  @!P2 PLOP3.LUT P0, PT, P1, PT, PT, 0x8, 0x0 ;  /* 0x000000000000a81c */ /* 0x000fe20000f0e170 */
[----:B------:R-:W-:-:S12]  /*13fb0*/  BRA `(.L_x_153) ;  /* 0x0000000000047947 */ /* 0x000fd80003800000 */
.L_x_152:
[----:B--23-5:R-:W-:-:S13]  /*13fc0*/  FSETP.EQ.AND P0, PT, R11, RZ, PT ;  /* 0x000000ff0b00720b */ /* 0x02cfda0003f02000 */
.L_x_153:
[----:B------:R-:W-:Y:S01]  /*13fd0*/  UISETP.NE.AND UP0, UPT, UR13, 0x3, UPT ;  /* 0x000000030d00788c */ /* 0x000fe2000bf05270 */
[----:B------:R-:W-:-:S04]  /*13fe0*/  ELECT P1, URZ, PT ;  /* 0x00000000003f782f */ /* 0x000fc80003820000 */
[----:B------:R-:W-:Y:S02]  /*13ff0*/  PLOP3.LUT P0, PT, P1, P0, PT, 0x20, 0x0 ;  /* 0x000000000000781c */ /* 0x000fe40000f00470 */
[----:B------:R-:W-:-:S13]  /*14000*/  PLOP3.LUT P1, PT, PT, PT, UP0, 0x80, 0x0 ;  /* 0x000000000000781c */ /* 0x000fda0003f2f008 */
[----:B------:R-:W-:Y:S05]  /*14010*/  @!P1 BRA `(.L_x_154) ;  /* 0x0000000000049947 */ /* 0x000fea0003800000 */
[----:B------:R-:W-:Y:S01]  /*14020*/  BPT.TRAP 0x1 ;  /* 0x000000040000795c */ /* 0x000fe20000300000 */
.L_x_154:
[----:B------:R-:W2:Y:S01]  /*14030*/  S2UR UR38, SR_CgaCtaId ;  /* 0x00000000002679c3 */ /* 0x000ea20000008800 */
[----:B------:R-:W-:Y:S01]  /*14040*/  UMOV UR21, 0x400 ;  /* 0x0000040000157882 */ /* 0x000fe20000000000 */
[----:B-1----:R-:W-:-:S04]  /*14050*/  MOV R4, 0x1 ;  /* 0x0000000100047802 */ /* 0x002fc80000000f00 */
[----:B------:R-:W-:Y:S01]  /*14060*/  SHF.L.U32 R4, R4, 0x1f, RZ ;  /* 0x0000001f04047819 */ /* 0x000fe200000006ff */
[----:B--2---:R-:W-:-:S09]  /*14070*/  ULEA UR21, UR38, UR21, 0x18 ;  /* 0x0000001526157291 */ /* 0x004fd2000f8ec03f */
[----:B------:R-:W1:Y:S02]  /*14080*/  SYNCS.PHASECHK.TRANS64.TRYWAIT P2, [UR21+0x60], R4 ;  /* 0x00006004ff0075a7 */ /* 0x000e640008040155 */
[----:B-1----:R-:W-:Y:S05]  /*14090*/  @!P2 BRA `(.L_x_155) ;  /* 0x0000002400cca947 */ /* 0x002fea0003800000 */
.L_x_241:
[----:B------:R-:W-:Y:S04]  /*140a0*/  BSSY B0, `(.L_x_156) ;  /* 0x000000e000007945 */ /* 0x000fe80003800000 */
[----:B------:R-:W-:Y:S05]  /*140b0*/  @!P0 BRA `(.L_x_157) ;  /* 0x0000000000308947 */ /* 0x000fea0003800000 */
[----:B------:R-:W-:Y:S01]  /*140c0*/  R2UR UR44, R6 ;  /* 0x00000000062c72ca */ /* 0x000fe200000e0000 */
[----:B------:R-:W-:Y:S02]  /*140d0*/  UIADD3 UR8, UP0, UR4, 0x3f0, URZ ;  /* 0x000003f004087890 */ /* 0x000fe4000ff1e03f */
[----:B------:R-:W-:Y:S02]  /*140e0*/  UIADD3 UR40, UR21, 0x200, URZ ;  /* 0x0000020015287890 */ /* 0x000fe4000fffe03f */
[----:B------:R-:W-:Y:S02]  /*140f0*/  UIADD3 UR41, UR21, 0x40, URZ ;  /* 0x0000004015297890 */ /* 0x000fe4000fffe03f */
[----:B------:R-:W-:Y:S01]  /*14100*/  UIADD3.X UR9, URZ, UR5, URZ, UP0, !UPT ;  /* 0x000000053f097290 */ /* 0x000fe200087fe43f */
[----:B------:R-:W-:Y:S01]  /*14110*/  UMOV UR10, 0x0 ;  /* 0x00000000000a7882 */ /* 0x000fe20000000000 */
[----:B------:R-:W-:-:S07]  /*14120*/  UMOV UR11, 0x10000000 ;  /* 0x10000000000b7882 */ /* 0x000fce0000000000 */
[----:B------:R2:W-:Y:S02]  /*14130*/  UTMALDG.3D [UR40], [UR8], desc[UR10] ;  /* 0x00000a28080075b4 */ /* 0x0005e40008011000 */
[----:B--2---:R-:W-:Y:S05]  /*14140*/  @!P1 BRA `(.L_x_158) ;  /* 0x0000000000049947 */ /* 0x004fea0003800000 */
[----:B------:R-:W-:Y:S01]  /*14150*/  BPT.TRAP 0x1 ;  /* 0x000000040000795c */ /* 0x000fe20000300000 */
.L_x_158:
[----:B-1----:R-:W1:Y:S02]  /*14160*/  LDC R5, c[0x0][0x800] ;  /* 0x00020000ff057b82 */ /* 0x002e640000000800 */
[----:B-1----:R2:W-:Y:S02]  /*14170*/  SYNCS.ARRIVE.TRANS64.RED.A0TR RZ, [UR21+0x40], R5 ;  /* 0x00004005ffff79a7 */ /* 0x0025e40008300415 */
.L_x_157:
[----:B------:R-:W-:Y:S05]  /*14180*/  BSYNC B0 ;  /* 0x0000000000007941 */ /* 0x000fea0003800000 */
.L_x_156:
[----:B------:R-:W-:Y:S05]  /*14190*/  @!P1 BRA `(.L_x_159) ;  /* 0x0000000000049947 */ /* 0x000fea0003800000 */
[----:B------:R-:W-:Y:S01]  /*141a0*/  BPT.TRAP 0x1 ;  /* 0x000000040000795c */ /* 0x000fe20000300000 */
.L_x_159:
[----:B------:R-:W-:-:S04]  /*141b0*/  UIADD3 UR33, UR21, 0x40, URZ ;  /* 0x0000004015217890 */ /* 0x000fc8000fffe03f */
[----:B------:R-:W-:-:S09]  /*141c0*/  UPRMT UR16, UR38, 0x654, UR33 ;  /* 0x0000065426107896 */ /* 0x000fd20008000021 */
[----:B------:R-:W-:Y:S01]  /*141d0*/  SYNCS.ARRIVE.TRANS64.RED.A1T0 RZ, [UR16], RZ ;  /* 0x000000ffffff79a7 */ /* 0x000fe20008100410 */
[----:B------:R-:W-:Y:S05]  /*141e0*/  @!P1 BRA `(.L_x_160) ;  /* 0x0000000000049947 */ /* 0x000fea0003800000 */
[----:B------:R-:W-:Y:S01]  /*141f0*/  BPT.TRAP 0x1 ;  /* 0x000000040000795c */ /* 0x000fe20000300000 */
.L_x_160:
[----:B------:R-:W3:Y:S02]  /*14200*/  SYNCS.PHASECHK.TRANS64.TRYWAIT P2, [UR21+0x68], R4 ;  /* 0x00006804ff0075a7 */ /* 0x000ee40008040155 */
[----:B---3--:R-:W-:Y:S05]  /*14210*/  @!P2 BRA `(.L_x_161) ;  /* 0x000000240084a947 */ /* 0x008fea0003800000 */
.L_x_242:
[----:B------:R-:W-:Y:S04]  /*14220*/  BSSY B0, `(.L_x_162) ;  /* 0x0000010000007945 */ /* 0x000fe80003800000 */
[----:B------:R-:W-:Y:S05]  /*14230*/  @!P0 BRA `(.L_x_163) ;  /* 0x0000000000388947 */ /* 0x000fea0003800000 */
[----:B------:R-:W-:Y:S01]  /*14240*/  UIADD3 UR18, UP0, UR4, 0x3f0, URZ ;  /* 0x000003f004127890 */ /* 0x000fe2000ff1e03f */
[----:B------:R-:W-:Y:S01]  /*14250*/  R2UR UR12, R6 ;  /* 0x00000000060c72ca */ /* 0x000fe200000e0000 */
[----:B------:R-:W-:Y:S02]  /*14260*/  UIADD3 UR10, UR42, 0x20, URZ ;  /* 0x000000202a0a7890 */ /* 0x000fe4000fffe03f */
[----:B------:R-:W-:Y:S02]  /*14270*/  UIADD3 UR8, UR21, 0x2200, URZ ;  /* 0x0000220015087890 */ /* 0x000fe4000fffe03f */
[----:B------:R-:W-:Y:S02]  /*14280*/  UIADD3 UR9, UR21, 0x48, URZ ;  /* 0x0000004815097890 */ /* 0x000fe4000fffe03f */
[----:B------:R-:W-:Y:S01]  /*14290*/  UIADD3.X UR19, URZ, UR5, URZ, UP0, !UPT ;  /* 0x000000053f137290 */ /* 0x000fe200087fe43f */
[----:B------:R-:W-:Y:S01]  /*142a0*/  UMOV UR24, 0x0 ;  /* 0x0000000000187882 */ /* 0x000fe20000000000 */
[----:B------:R-:W-:Y:S01]  /*142b0*/  UMOV UR25, 0x10000000 ;  /* 0x1000000000197882 */ /* 0x000fe20000000000 */
[----:B------:R-:W-:-:S06]  /*142c0*/  UMOV UR11, UR43 ;  /* 0x0000002b000b7c82 */ /* 0x000fcc0008000000 */
[----:B------:R3:W-:Y:S02]  /*142d0*/  UTMALDG.3D [UR8], [UR18], desc[UR24] ;  /* 0x00001808120075b4 */ /* 0x0007e40008011000 */
[----:B---3--:R-:W-:Y:S05]  /*142e0*/  @!P1 BRA `(.L_x_164) ;  /* 0x0000000000049947 */ /* 0x008fea0003800000 */
[----:B------:R-:W-:Y:S01]  /*142f0*/  BPT.TRAP 0x1 ;  /* 0x000000040000795c */ /* 0x000fe20000300000 */
.L_x_164:
[----:B-12---:R-:W1:Y:S02]  /*14300*/  LDC R5, c[0x0][0x800] ;  /* 0x00020000ff057b82 */ /* 0x006e640000000800 */
[----:B-1----:R3:W-:Y:S02]  /*14310*/  SYNCS.ARRIVE.TRANS64.RED.A0TR RZ, [UR21+0x48], R5 ;  /* 0x00004805ffff79a7 */ /* 0x0027e40008300415 */
.L_x_163:
[----:B------:R-:W-:Y:S05]  /*14320*/  BSYNC B0 ;  /* 0x0000000000007941 */ /* 0x000fea0003800000 */
.L_x_162:
[----:B------:R-:W-:Y:S05]  /*14330*/  @!P1 BRA `(.L_x_165) ;  /* 0x0000000000049947 */ /* 0x000fea0003800000 */
[----:B------:R-:W-:Y:S01]  /*14340*/  BPT.TRAP 0x1 ;  /* 0x000000040000795c */ /* 0x000fe20000300000 */
.L_x_165:
[----:B------:R-:W-:-:S04]  /*14350*/  UIADD3 UR25, UR21, 0x48, URZ ;  /* 0x0000004815197890 */ /* 0x000fc8000fffe03f */
[----:B------:R-:W-:-:S09]  /*14360*/  UPRMT UR18, UR38, 0x654, UR25 ;  /* 0x0000065426127896 */ /* 0x000fd20008000019 */
[----:B------:R-:W-:Y:S01]  /*14370*/  SYNCS.ARRIVE.TRANS64.RED.A1T0 RZ, [UR18], RZ ;  /* 0x000000ffffff79a7 */ /* 0x000fe20008100412 */
[----:B------:R-:W-:Y:S05]  /*14380*/  @!P1 BRA `(.L_x_166) ;  /* 0x0000000000049947 */ /* 0x000fea0003800000 */
[----:B------:R-:W-:Y:S01]  /*14390*/  BPT.TRAP 0x1 ;  /* 0x000000040000795c */ /* 0x000fe20000300000 */
.L_x_166:
[----:B------:R-:W4:Y:S02]  /*143a0*/  SYNCS.PHASECHK.TRANS64.TRYWAIT P2, [UR21+0x70], R4 ;  /* 0x00007004ff0075a7 */ /* 0x000f240008040155 */
[----:B----4-:R-:W-:Y:S05]  /*143b0*/  @!P2 BRA `(.L_x_167) ;  /* 0x000000240034a947 */ /* 0x010fea0003800000 */
.L_x_243:
        /* <DEDUP_REMOVED lines=12> */
[----:B----4-:R-:W-:Y:S05]  /*14480*/  @!P1 BRA `(.L_x_170) ;  /* 0x0000000000049947 */ /* 0x010fea0003800000 */
[----:B------:R-:W-:Y:S01]  /*14490*/  BPT.TRAP 0x1 ;  /* 0x000000040000795c */ /* 0x000fe20000300000 */
.L_x_170:
[----:B-123--:R-:W1:Y:S02]  /*144a0*/  LDC R5, c[0x0][0x800] ;  /* 0x00020000ff057b82 */ /* 0x00ee640000000800 */
[----:B-1----:R4:W-:Y:S02]  /*144b0*/  SYNCS.ARRIVE.TRANS64.RED.A0TR RZ, [UR21+0x50], R5 ;  /* 0x00005005ffff79a7 */ /* 0x0029e40008300415 */
.L_x_169:
[----:B------:R-:W-:Y:S05]  /*144c0*/  BSYNC B0 ;  /* 0x0000000000007941 */ /* 0x000fea0003800000 */
.L_x_168:
[----:B------:R-:W-:Y:S05]  /*144d0*/  @!P1 BRA `(.L_x_171) ;  /* 0x0000000000049947 */ /* 0x000fea0003800000 */
[----:B------:R-:W-:Y:S01]  /*144e0*/  BPT.TRAP 0x1 ;  /* 0x000000040000795c */ /* 0x000fe20000300000 */
.L_x_171:
[----:B------:R-:W-:-:S04]  /*144f0*/  UIADD3 UR17, UR21, 0x50, URZ ;  /* 0x0000005015117890 */ /* 0x000fc8000fffe03f */
[----:B------:R-:W-:-:S09]  /*14500*/  UPRMT UR29, UR38, 0x654, UR17 ;  /* 0x00000654261d7896 */ /* 0x000fd20008000011 */
[----:B------:R-:W-:Y:S01]  /*14510*/  SYNCS.ARRIVE.TRANS64.RED.A1T0 RZ, [UR29], RZ ;  /* 0x000000ffffff79a7 */ /* 0x000fe2000810041d */
[----:B------:R-:W-:Y:S05]  /*14520*/  @!P1 BRA `(.L_x_172) ;  /* 0x0000000000049947 */ /* 0x000fea0003800000 */
[----:B------:R-:W-:Y:S01]  /*14530*/  BPT.TRAP 0x1 ;  /* 0x000000040000795c */ /* 0x000fe20000300000 */
.L_x_172:
[----:B------:R-:W5:Y:S02]  /*14540*/  SYNCS.PHASECHK.TRANS64.TRYWAIT P2, [UR21+0x78], R4 ;  /* 0x00007804ff0075a7 */ /* 0x000f640008040155 */
[----:B-----5:R-:W-:Y:S05]  /*14550*/  @!P2 BRA `(.L_x_173) ;  /* 0x0000002000e4a947 */ /* 0x020fea0003800000 */
.L_x_244:
        /* <DEDUP_REMOVED lines=12> */
[----:B-1----:R-:W-:Y:S05]  /*14620*/  @!P1 BRA `(.L_x_176) ;  /* 0x0000000000049947 */ /* 0x002fea0003800000 */
[----:B------:R-:W-:Y:S01]  /*14630*/  BPT.TRAP 0x1 ;  /* 0x000000040000795c */ /* 0x000fe20000300000 */
.L_x_176:
[----:B------:R-:W1:Y:S02]  /*14640*/  LDC R4, c[0x0][0x800] ;  /* 0x00020000ff047b82 */ /* 0x000e640000000800 */
[----:B-1----:R1:W-:Y:S02]  /*14650*/  SYNCS.ARRIVE.TRANS64.RED.A0TR RZ, [UR21+0x58], R4 ;  /* 0x00005804ffff79a7 */ /* 0x0023e40008300415 */
.L_x_175:
[----:B------:R-:W-:Y:S05]  /*14660*/  BSYNC B0 ;  /* 0x0000000000007941 */ /* 0x000fea0003800000 */
.L_x_174:
[----:B------:R-:W-:Y:S05]  /*14670*/  @!P1 BRA `(.L_x_177) ;  /* 0x0000000000049947 */ /* 0x000fea0003800000 */
[----:B------:R-:W-:Y:S01]  /*14680*/  BPT.TRAP 0x1 ;  /* 0x000000040000795c */ /* 0x000fe20000300000 */
.L_x_177:
[----:B------:R-:W-:-:S04]  /*14690*/  UIADD3 UR9, UR21, 0x58, URZ ;  /* 0x0000005815097890 */ /* 0x000fc8000fffe03f */
[----:B------:R-:W-:-:S09]  /*146a0*/  UPRMT UR30, UR38, 0x654, UR9 ;  /* 0x00000654261e7896 */ /* 0x000fd20008000009 */
[----:B------:R-:W-:Y:S01]  /*146b0*/  SYNCS.ARRIVE.TRANS64.RED.A1T0 RZ, [UR30], RZ ;  /* 0x000000ffffff79a7 */ /* 0x000fe2000810041e */
[----:B------:R-:W-:Y:S05]  /*146c0*/  @!P1 BRA `(.L_x_178) ;  /* 0x0000000000049947 */ /* 0x000fea0003800000 */
[----:B------:R-:W-:Y:S01]  /*146d0*/  BPT.TRAP 0x1 ;  /* 0x000000040000795c */ /* 0x000fe20000300000 */
.L_x_178:
[----:B-1----:R-:W-:-:S04]  /*146e0*/  SHF.L.U32 R4, RZ, 0x1f, RZ ;  /* 0x0000001fff047819 */ /* 0x002fc800000006ff */
[----:B------:R-:W1:Y:S02]  /*146f0*/  SYNCS.PHASECHK.TRANS64.TRYWAIT P2, [UR21+0x60], R4 ;  /* 0x00006004ff0075a7 */ /* 0x000e640008040155 */
[----:B-1----:R-:W-:Y:S05]  /*14700*/  @!P2 BRA `(.L_x_179) ;  /* 0x000000200090a947 */ /* 0x002fea0003800000 */
.L_x_245:
        /* <DEDUP_REMOVED lines=13> */
.L_x_182:
[----:B--234-:R-:W1:Y:S02]  /*147e0*/  LDC R5, c[0x0][0x800] ;  /* 0x00020000ff057b82 */ /* 0x01ce640000000800 */
[----:B-1----:R1:W-:Y:S02]  /*147f0*/  SYNCS.ARRIVE.TRANS64.RED.A0TR RZ, [UR21+0x40], R5 ;  /* 0x00004005ffff79a7 */ /* 0x0023e40008300415 */
.L_x_181:
[----:B------:R-:W-:Y:S05]  /*14800*/  BSYNC B0 ;  /* 0x0000000000007941 */ /* 0x000fea0003800000 */
.L_x_180:
[----:B------:R-:W-:Y:S05]  /*14810*/  @!P1 BRA `(.L_x_183) ;  /* 0x0000000000049947 */ /* 0x000fea0003800000 */
[----:B------:R-:W-:Y:S01]  /*14820*/  BPT.TRAP 0x1 ;  /* 0x000000040000795c */ /* 0x000fe20000300000 */
.L_x_183:
[----:B------:R-:W-:Y:S01]  /*14830*/  SYNCS.ARRIVE.TRANS64.RED.A1T0 RZ, [UR16], RZ ;  /* 0x000000ffffff79a7 */ /* 0x000fe20008100410 */
[----:B------:R-:W-:Y:S05]  /*14840*/  @!P1 BRA `(.L_x_184) ;  /* 0x0000000000049947 */ /* 0x000fea0003800000 */
[----:B------:R-:W-:Y:S01]  /*14850*/  BPT.TRAP 0x1 ;  /* 0x000000040000795c */ /* 0x000fe20000300000 */
.L_x_184:
[----:B------:R-:W5:Y:S02]  /*14860*/  SYNCS.PHASECHK.TRANS64.TRYWAIT P2, [UR21+0x68], R4 ;  /* 0x00006804ff0075a7 */ /* 0x000f640008040155 */
[----:B-----5:R-:W-:Y:S05]  /*14870*/  @!P2 BRA `(.L_x_185) ;  /* 0x00000020004ca947 */ /* 0x020fea0003800000 */
.L_x_246:
        /* <DEDUP_REMOVED lines=13> */
.L_x_188:
[----:B--234-:R-:W1:Y:S02]  /*14950*/  LDC R5, c[0x0][0x800] ;  /* 0x00020000ff057b82 */ /* 0x01ce640000000800 */
[----:B-1----:R1:W-:Y:S02]  /*14960*/  SYNCS.ARRIVE.TRANS64.RED.A0TR RZ, [UR21+0x48], R5 ;  /* 0x00004805ffff79a7 */ /* 0x0023e40008300415 */
.L_x_187:
[----:B------:R-:W-:Y:S05]  /*14970*/  BSYNC B0 ;  /* 0x0000000000007941 */ /* 0x000fea0003800000 */
.L_x_186:
[----:B------:R-:W-:Y:S05]  /*14980*/  @!P1 BRA `(.L_x_189) ;  /* 0x0000000000049947 */ /* 0x000fea0003800000 */
[----:B------:R-:W-:Y:S01]  /*14990*/  BPT.TRAP 0x1 ;  /* 0x000000040000795c */ /* 0x000fe20000300000 */
.L_x_189:
[----:B------:R-:W-:Y:S01]  /*149a0*/  SYNCS.ARRIVE.TRANS64.RED.A1T0 RZ, [UR18], RZ ;  /* 0x000000ffffff79a7 */ /* 0x000fe20008100412 */
[----:B------:R-:W-:Y:S05]  /*149b0*/  @!P1 BRA `(.L_x_190) ;  /* 0x0000000000049947 */ /* 0x000fea0003800000 */
[----:B------:R-:W-:Y:S01]  /*149c0*/  BPT.TRAP 0x1 ;  /* 0x000000040000795c */ /* 0x000fe20000300000 */
.L_x_190:
[----:B------:R-:W5:Y:S02]  /*149d0*/  SYNCS.PHASECHK.TRANS64.TRYWAIT P2, [UR21+0x70], R4 ;  /* 0x00007004ff0075a7 */ /* 0x000f640008040155 */
[----:B-----5:R-:W-:Y:S05]  /*149e0*/  @!P2 BRA `(.L_x_191) ;  /* 0x000000200008a947 */ /* 0x020fea0003800000 */
.L_x_247:
        /* <DEDUP_REMOVED lines=13> */
.L_x_194:
[----:B--234-:R-:W1:Y:S02]  /*14ac0*/  LDC R5, c[0x0][0x800] ;  /* 0x00020000ff057b82 */ /* 0x01ce640000000800 */
[----:B-1----:R1:W-:Y:S02]  /*14ad0*/  SYNCS.ARRIVE.TRANS64.RED.A0TR RZ, [UR21+0x50], R5 ;  /* 0x00005005ffff79a7 */ /* 0x0023e40008300415 */
.L_x_193:
[----:B------:R-:W-:Y:S05]  /*14ae0*/  BSYNC B0 ;  /* 0x0000000000007941 */ /* 0x000fea0003800000 */
.L_x_192:
[----:B------:R-:W-:Y:S05]  /*14af0*/  @!P1 BRA `(.L_x_195) ;  /* 0x0000000000049947 */ /* 0x000fea0003800000 */
[----:B------:R-:W-:Y:S01]  /*14b00*/  BPT.TRAP 0x1 ;  /* 0x000000040000795c */ /* 0x000fe20000300000 */
.L_x_195:
[----:B------:R-:W-:Y:S01]  /*14b10*/  SYNCS.ARRIVE.TRANS64.RED.A1T0 RZ, [UR29], RZ ;  /* 0x000000ffffff79a7 */ /* 0x000fe2000810041d */
[----:B------:R-:W-:Y:S05]  /*14b20*/  @!P1 BRA `(.L_x_196) ;  /* 0x0000000000049947 */ /* 0x000fea0003800000 */
[----:B------:R-:W-:Y:S01]  /*14b30*/  BPT.TRAP 0x1 ;  /* 0x000000040000795c */ /* 0x000fe20000300000 */
.L_x_196:
[----:B------:R-:W5:Y:S02]  /*14b40*/  SYNCS.PHASECHK.TRANS64.TRYWAIT P2, [UR21+0x78], R4 ;  /* 0x00007804ff0075a7 */ /* 0x000f640008040155 */
[----:B-----5:R-:W-:Y:S05]  /*14b50*/  @!P2 BRA `(.L_x_197) ;  /* 0x0000001c00c4a947 */ /* 0x020fea0003800000 */
.L_x_248:
        /* <DEDUP_REMOVED lines=13> */
.L_x_200:
[----:B------:R-:W1:Y:S02]  /*14c30*/  LDC R4, c[0x0][0x800] ;  /* 0x00020000ff047b82 */ /* 0x000e640000000800 */
[----:B-1----:R1:W-:Y:S02]  /*14c40*/  SYNCS.ARRIVE.TRANS64.RED.A0TR RZ, [UR21+0x58], R4 ;  /* 0x00005804ffff79a7 */ /* 0x0023e40008300415 */
.L_x_199:
[----:B------:R-:W-:Y:S05]  /*14c50*/  BSYNC B0 ;  /* 0x0000000000007941 */ /* 0x000fea0003800000 */
.L_x_198:
[----:B------:R-:W-:Y:S05]  /*14c60*/  @!P1 BRA `(.L_x_201) ;  /* 0x0000000000049947 */ /* 0x000fea0003800000 */
[----:B------:R-:W-:Y:S01]  /*14c70*/  BPT.TRAP 0x1 ;  /* 0x000000040000795c */ /* 0x000fe20000300000 */
.L_x_201:
[----:B------:R-:W-:Y:S01]  /*14c80*/  IADD3 R16, P0, R16, UR46, RZ ;  /* 0x0000002e10107c10 */ /* 0x000fe2000ff1e0ff */
[----:B------:R-:W-:Y:S01]  /*14c90*/  SYNCS.ARRIVE.TRANS64.RED.A1T0 RZ, [UR30], RZ ;  /* 0x000000ffffff79a7 */ /* 0x000fe2000810041e */
[----:B-1----:R-:W-:Y:S01]  /*14ca0*/  PRMT R4, RZ, 0x7610, R4 ;  /* 0x00007610ff047816 */ /* 0x002fe20000000004 */
[----:B------:R-:W-:Y:S01]  /*14cb0*/  IMAD.MOV.U32 R7, RZ, RZ, -0x1 ;  /* 0xffffffffff077424 */ /* 0x000fe200078e00ff */
[----:B------:R-:W-:Y:S02]  /*14cc0*/  IADD3.X R17, R17, UR39, RZ, P0, !PT ;  /* 0x0000002711117c10 */ /* 0x000fe400087fe4ff */
[----:B------:R-:W-:Y:S02]  /*14cd0*/  ISETP.GE.U32.AND P0, PT, R16, UR6, PT ;  /* 0x0000000610007c0c */ /* 0x000fe4000bf06070 */
[----:B------:R-:W-:Y:S02]  /*14ce0*/  MOV R9, 0xffffffff ;  /* 0xffffffff00097802 */ /* 0x000fe40000000f00 */
[----:B------:R-:W-:-:S02]  /*14cf0*/  ISETP.GE.U32.AND.EX P0, PT, R17, UR7, PT, P0 ;  /* 0x0000000711007c0c */ /* 0x000fc4000bf06100 */
[----:B------:R-:W-:-:S11]  /*14d00*/  MOV R6, 0xffffffff ;  /* 0xffffffff00067802 */ /* 0x000fd60000000f00 */
[----:B------:R-:W-:Y:S05]  /*14d10*/  @P0 BRA `(.L_x_202) ;  /* 0x0000000400500947 */ /* 0x000fea0003800000 */
[----:B------:R-:W1:Y:S01]  /*14d20*/  LDC.64 R18, c[0x0][0x8d0] ;  /* 0x00023400ff127b82 */ /* 0x000e620000000a00 */
[----:B------:R-:W-:Y:S01]  /*14d30*/  MOV R4, R16 ;  /* 0x0000001000047202 */ /* 0x000fe20000000f00 */
[----:B--234-:R-:W-:-:S06]  /*14d40*/  IMAD.MOV.U32 R5, RZ, RZ, R17 ;  /* 0x000000ffff057224 */ /* 0x01cfcc00078e0011 */
[----:B------:R-:W2:Y:S08]  /*14d50*/  LDC R20, c[0x0][0x8d8] ;  /* 0x00023600ff147b82 */ /* 0x000eb00000000800 */
[----:B------:R-:W3:Y:S01]  /*14d60*/  LDC.64 R14, c[0x0][0x8c8] ;  /* 0x00023200ff0e7b82 */ /* 0x000ee20000000a00 */
[----:B-1----:R-:W-:-:S04]  /*14d70*/  ISETP.NE.U32.AND P0, PT, R18, RZ, PT ;  /* 0x000000ff1200720c */ /* 0x002fc80003f05070 */
[----:B------:R-:W-:-:S13]  /*14d80*/  ISETP.NE.AND.EX P0, PT, R19, RZ, PT, P0 ;  /* 0x000000ff1300720c */ /* 0x000fda0003f05300 */
[----:B--23--:R-:W-:Y:S05]  /*14d90*/  @!P0 BRA `(.L_x_203) ;  /* 0x0000000000288947 */ /* 0x00cfea0003800000 */
[----:B------:R-:W1:Y:S02]  /*14da0*/  LDC R5, c[0x0][0x8dc] ;  /* 0x00023700ff057b82 */ /* 0x000e640000000800 */
[----:B-1----:R-:W-:-:S04]  /*14db0*/  IADD3 R5, P0, R16, R5, RZ ;  /* 0x0000000510057210 */ /* 0x002fc80007f1e0ff */
[----:B------:R-:W-:Y:S01]  /*14dc0*/  IADD3.X R13, RZ, R17, RZ, P0, !PT ;  /* 0x00000011ff0d7210 */ /* 0x000fe200007fe4ff */
[----:B------:R-:W-:-:S04]  /*14dd0*/  IMAD.WIDE.U32 R8, R5, R18, RZ ;  /* 0x0000001205087225 */ /* 0x000fc800078e00ff */
[----:B------:R-:W-:-:S04]  /*14de0*/  IMAD.WIDE.U32 R6, R13, R18, RZ ;  /* 0x000000120d067225 */ /* 0x000fc800078e00ff */
[----:B------:R-:W-:-:S04]  /*14df0*/  IMAD.WIDE.U32 R6, P0, R5, R19, R6 ;  /* 0x0000001305067225 */ /* 0x000fc80007800006 */
[----:B------:R-:W-:Y:S01]  /*14e00*/  IMAD.MOV.U32 R4, RZ, RZ, R7 ;  /* 0x000000ffff047224 */ /* 0x000fe200078e0007 */
[----:B------:R-:W-:Y:S02]  /*14e10*/  IADD3.X R5, RZ, RZ, RZ, P0, !PT ;  /* 0x000000ffff057210 */ /* 0x000fe400007fe4ff */
[----:B------:R-:W-:-:S05]  /*14e20*/  IADD3 RZ, P0, R9, R6, RZ ;  /* 0x0000000609ff7210 */ /* 0x000fca0007f1e0ff */
[----:B------:R-:W-:-:S08]  /*14e30*/  IMAD.WIDE.U32.X R4, R13, R19, R4, P0 ;  /* 0x000000130d047225 */ /* 0x000fd000000e0404 */
.L_x_203:
[----:B------:R-:W1:Y:S01]  /*14e40*/  LDC.64 R8, c[0x0][0x8e8] ;  /* 0x00023a00ff087b82 */ /* 0x000e620000000a00 */
[-CC-:B------:R-:W-:Y:S01]  /*14e50*/  SHF.R.U64 R13, R4, R20.reuse, R5.reuse ;  /* 0x00000014040d7219 */ /* 0x180fe20000001205 */
[----:B------:R-:W2:Y:S01]  /*14e60*/  S2R R18, SR_CTAID.X ;  /* 0x0000000000127919 */ /* 0x000ea20000002500 */
[----:B------:R-:W-:Y:S01]  /*14e70*/  SHF.R.U32.HI R4, RZ, R20, R5 ;  /* 0x00000014ff047219 */ /* 0x000fe20000011605 */
[----:B------:R-:W-:Y:S01]  /*14e80*/  ULDC UR8, c[0x0][0x150] ;  /* 0x0000540000087ab9 */ /* 0x000fe20000000800 */
[----:B------:R-:W-:-:S03]  /*14e90*/  IADD3 R5, P0, RZ, -R13, RZ ;  /* 0x8000000dff057210 */ /* 0x000fc60007f1e0ff */
[----:B------:R-:W3:Y:S01]  /*14ea0*/  LDC R6, c[0x0][0x8c0] ;  /* 0x00023000ff067b82 */ /* 0x000ee20000000800 */
[----:B------:R-:W-:-:S05]  /*14eb0*/  IADD3.X R7, RZ, ~R4, RZ, P0, !PT ;  /* 0x80000004ff077210 */ /* 0x000fca00007fe4ff */
[-C--:B------:R-:W-:Y:S02]  /*14ec0*/  IMAD R4, R7, R14.reuse, RZ ;  /* 0x0000000e07047224 */ /* 0x080fe400078e02ff */
[----:B------:R-:W4:Y:S02]  /*14ed0*/  LDC R20, c[0x0][0x8b0] ;  /* 0x00022c00ff147b82 */ /* 0x000f240000000800 */
[C---:B------:R-:W-:Y:S02]  /*14ee0*/  IMAD R7, R5.reuse, R15, R4 ;  /* 0x0000000f05077224 */ /* 0x040fe400078e0204 */
[----:B------:R-:W-:Y:S01]  /*14ef0*/  IMAD.WIDE.U32 R4, R5, R14, R16 ;  /* 0x0000000e05047225 */ /* 0x000fe200078e0010 */
[----:B------:R-:W2:Y:S03]  /*14f00*/  S2R R15, SR_CTAID.Y ;  /* 0x00000000000f7919 */ /* 0x000ea60000002600 */
[----:B------:R-:W5:Y:S01]  /*14f10*/  LDC R23, c[0x0][0x900] ;  /* 0x00024000ff177b82 */ /* 0x000f620000000800 */
[----:B-1----:R-:W-:-:S02]  /*14f20*/  ISETP.NE.U32.AND P0, PT, R8, RZ, PT ;  /* 0x000000ff0800720c */ /* 0x002fc40003f05070 */
[----:B------:R-:W-:Y:S02]  /*14f30*/  IADD3 R5, R5, R7, RZ ;  /* 0x0000000705057210 */ /* 0x000fe40007ffe0ff */
[----:B------:R-:W-:Y:S02]  /*14f40*/  ISETP.NE.AND.EX P0, PT, R9, RZ, PT, P0 ;  /* 0x000000ff0900720c */ /* 0x000fe40003f05300 */
[-CC-:B---3--:R-:W-:Y:S02]  /*14f50*/  SHF.R.U64 R14, R4, R6.reuse, R5.reuse ;  /* 0x00000006040e7219 */ /* 0x188fe40000001205 */
[----:B------:R-:W-:-:S04]  /*14f60*/  SHF.R.U32.HI R5, RZ, R6, R5 ;  /* 0x00000006ff057219 */ /* 0x000fc80000011605 */
[-CC-:B----4-:R-:W-:Y:S02]  /*14f70*/  SHF.R.U64 R21, R14, R20.reuse, R5.reuse ;  /* 0x000000140e157219 */ /* 0x190fe40000001205 */
[----:B------:R-:W-:Y:S02]  /*14f80*/  SHF.R.U32.HI R4, RZ, R20, R5 ;  /* 0x00000014ff047219 */ /* 0x000fe40000011605 */
[----:B--2---:R-:W-:Y:S02]  /*14f90*/  I2FP.F32.U32 R5, R18 ;  /* 0x0000001200057245 */ /* 0x004fe40000201000 */
[----:B-----5:R-:W-:-:S03]  /*14fa0*/  SHF.R.U64 R19, R21, R23, R4 ;  /* 0x0000001715137219 */ /* 0x020fc60000001204 */
[----:B------:R-:W-:Y:S01]  /*14fb0*/  FMUL R20, R5, UR8 ;  /* 0x0000000805147c20 */ /* 0x000fe20008400000 */
[----:B------:R-:W-:Y:S01]  /*14fc0*/  SHF.R.U32.HI R23, RZ, R23, R4 ;  /* 0x00000017ff177219 */ /* 0x000fe20000011604 */
[----:B------:R-:W-:-:S03]  /*14fd0*/  IMAD.MOV.U32 R4, RZ, RZ, R19 ;  /* 0x000000ffff047224 */ /* 0x000fc600078e0013 */
[----:B------:R-:W-:Y:S01]  /*14fe0*/  MOV R5, R23 ;  /* 0x0000001700057202 */ /* 0x000fe20000000f00 */
[----:B------:R-:W-:Y:S06]  /*14ff0*/  @!P0 BRA `(.L_x_204) ;  /* 0x0000000000288947 */ /* 0x000fec0003800000 */
[----:B------:R-:W1:Y:S02]  /*15000*/  LDC R4, c[0x0][0x8f4] ;  /* 0x00023d00ff047b82 */ /* 0x000e640000000800 */
[----:B-1----:R-:W-:-:S04]  /*15010*/  IADD3 R5, P0, R19, R4, RZ ;  /* 0x0000000413057210 */ /* 0x002fc80007f1e0ff */
[----:B------:R-:W-:-:S05]  /*15020*/  IADD3.X R23, RZ, R23, RZ, P0, !PT ;  /* 0x00000017ff177210 */ /* 0x000fca00007fe4ff */
[----:B------:R-:W-:-:S04]  /*15030*/  IMAD.WIDE.U32 R6, R23, R8, RZ ;  /* 0x0000000817067225 */ /* 0x000fc800078e00ff */
[----:B------:R-:W-:-:S04]  /*15040*/  IMAD.WIDE.U32 R6, P0, R5, R9, R6 ;  /* 0x0000000905067225 */ /* 0x000fc80007800006 */
[----:B------:R-:W-:Y:S01]  /*15050*/  IMAD.WIDE.U32 R4, R5, R8, RZ ;  /* 0x0000000805047225 */ /* 0x000fe200078e00ff */
[----:B------:R-:W-:-:S04]  /*15060*/  MOV R4, R7 ;  /* 0x0000000700047202 */ /* 0x000fc80000000f00 */
[----:B------:R-:W-:Y:S01]  /*15070*/  IADD3 RZ, P1, R5, R6, RZ ;  /* 0x0000000605ff7210 */ /* 0x000fe20007f3e0ff */
[----:B------:R-:W-:-:S04]  /*15080*/  IMAD.X R5, RZ, RZ, RZ, P0 ;  /* 0x000000ffff057224 */ /* 0x000fc800000e06ff */
[----:B------:R-:W-:-:S08]  /*15090*/  IMAD.WIDE.U32.X R4, R23, R9, R4, P1 ;  /* 0x0000000917047225 */ /* 0x000fd000008e0404 */
.L_x_204:
[----:B------:R-:W1:Y:S01]  /*150a0*/  LDC R9, c[0x0][0x8f0] ;  /* 0x00023c00ff097b82 */ /* 0x000e620000000800 */
[----:B------:R-:W-:Y:S01]  /*150b0*/  I2FP.F32.U32 R6, R15 ;  /* 0x0000000f00067245 */ /* 0x000fe20000201000 */
[----:B------:R-:W-:Y:S01]  /*150c0*/  ULDC UR8, c[0x0][0x154] ;  /* 0x0000550000087ab9 */ /* 0x000fe20000000800 */
[----:B------:R-:W2:Y:S01]  /*150d0*/  F2I.U32.TRUNC.NTZ R20, R20 ;  /* 0x0000001400147305 */ /* 0x000ea2000020f000 */
[----:B------:R-:W-:Y:S02]  /*150e0*/  ISETP.NE.AND P0, PT, R2, 0x1, PT ;  /* 0x000000010200780c */ /* 0x000fe40003f05270 */
[----:B------:R-:W-:Y:S01]  /*150f0*/  FMUL R8, R6, UR8 ;  /* 0x0000000806087c20 */ /* 0x000fe20008400000 */
[----:B------:R-:W-:Y:S01]  /*15100*/  LOP3.LUT R21, R21, R0, RZ, 0xc0, !PT ;  /* 0x0000000015157212 */ /* 0x000fe200078ec0ff */
[----:B------:R-:W3:Y:S01]  /*15110*/  LDC R7, c[0x0][0x144] ;  /* 0x00005100ff077b82 */ /* 0x000ee20000000800 */
[----:B------:R-:W-:-:S03]  /*15120*/  LOP3.LUT R14, R14, R3, RZ, 0xc0, !PT ;  /* 0x000000030e0e7212 */ /* 0x000fc600078ec0ff */
[----:B------:R-:W4:Y:S04]  /*15130*/  F2I.U32.TRUNC.NTZ R8, R8 ;  /* 0x0000000800087305 */ /* 0x000f28000020f000 */
[----:B------:R-:W5:Y:S01]  /*15140*/  LDC R22, c[0x0][0x148] ;  /* 0x00005200ff167b82 */ /* 0x000f620000000800 */
[----:B--2---:R-:W-:-:S07]  /*15150*/  IADD3 R6, -R20, RZ, RZ ;  /* 0x000000ff14067210 */ /* 0x004fce0007ffe1ff */
[----:B------:R-:W2:Y:S01]  /*15160*/  LDC R23, c[0x0][0x8e0] ;  /* 0x00023800ff177b82 */ /* 0x000ea20000000800 */
[----:B-1----:R-:W-:Y:S01]  /*15170*/  SHF.R.U64 R4, R4, R9, R5 ;  /* 0x0000000904047219 */ /* 0x002fe20000001205 */
[----:B----4-:R-:W-:-:S04]  /*15180*/  IMAD.MOV R5, RZ, RZ, -R8 ;  /* 0x000000ffff057224 */ /* 0x010fc800078e0a08 */
[----:B------:R-:W-:Y:S02]  /*15190*/  IMAD R9, R10, R4, R21 ;  /* 0x000000040a097224 */ /* 0x000fe400078e0215 */
[----:B------:R-:W1:Y:S01]  /*151a0*/  LDC R24, c[0x0][0x8b8] ;  /* 0x00022e00ff187b82 */ /* 0x000e620000000800 */
[----:B---3--:R-:W-:Y:S01]  /*151b0*/  IMAD R18, R7, R6, R18 ;  /* 0x0000000607127224 */ /* 0x008fe200078e0212 */
[----:B------:R-:W-:Y:S02]  /*151c0*/  IADD3 R6, -R4, RZ, RZ ;  /* 0x000000ff04067210 */ /* 0x000fe40007ffe1ff */
[----:B------:R-:W-:-:S04]  /*151d0*/  MOV R4, 0x1 ;  /* 0x0000000100047802 */ /* 0x000fc80000000f00 */
[----:B------:R-:W3:Y:S01]  /*151e0*/  LDC R25, c[0x0][0x8a8] ;  /* 0x00022a00ff197b82 */ /* 0x000ee20000000800 */
[----:B-----5:R-:W-:Y:S02]  /*151f0*/  @P0 IMAD R18, R22, R5, R15 ;  /* 0x0000000516120224 */ /* 0x020fe400078e020f */
[----:B--2---:R-:W-:Y:S02]  /*15200*/  IMAD R19, R6, R23, R19 ;  /* 0x0000001706137224 */ /* 0x004fe400078e0213 */
[----:B-1----:R-:W-:Y:S02]  /*15210*/  IMAD R9, R9, R24, R18 ;  /* 0x0000001809097224 */ /* 0x002fe400078e0212 */
[----:B---3--:R-:W-:-:S05]  /*15220*/  IMAD R6, R19, R25, R14 ;  /* 0x0000001913067224 */ /* 0x008fca00078e020e */
[----:B------:R-:W-:Y:S02]  /*15230*/  SEL R7, R6, R9, !P0 ;  /* 0x0000000906077207 */ /* 0x000fe40004000000 */
[----:B------:R-:W-:Y:S01]  /*15240*/  SEL R9, R9, R6, !P0 ;  /* 0x0000000609097207 */ /* 0x000fe20004000000 */
[----:B------:R-:W-:-:S07]  /*15250*/  IMAD.MOV.U32 R6, RZ, RZ, R13 ;  /* 0x000000ffff067224 */ /* 0x000fce00078e000d */
.L_x_202:
[----:B------:R-:W-:-:S13]  /*15260*/  LOP3.LUT P0, RZ, R4, 0xff, RZ, 0xc0, !PT ;  /* 0x000000ff04ff7812 */ /* 0x000fda000780c0ff */
[----:B------:R-:W-:Y:S05]  /*15270*/  @P0 BRA `(.L_x_205) ;  /* 0xffffffe800e80947 */ /* 0x000fea000383ffff */
.L_x_149:
[----:B------:R-:W-:-:S13]  /*15280*/  ELECT P0, URZ, PT ;  /* 0x00000000003f782f */ /* 0x000fda0003800000 */
[----:B------:R-:W-:Y:S05]  /*15290*/  @!P0 BRA `(.L_x_10) ;  /* 0x00000010005c8947 */ /* 0x000fea0003800000 */
[----:B------:R-:W-:-:S06]  /*152a0*/  ULOP3.LUT UR4, UR58, 0x2, URZ, 0xfc, !UPT ;  /* 0x000000023a047892 */ /* 0x000fcc000f8efc3f */
[----:B-1----:R-:W-:-:S04]  /*152b0*/  MOV R0, UR4 ;  /* 0x0000000400007c02 */ /* 0x002fc80008000f00 */
[----:B------:R-:W-:-:S13]  /*152c0*/  ISETP.NE.AND P1, PT, R0, 0x3, PT ;  /* 0x000000030000780c */ /* 0x000fda0003f25270 */
[----:B------:R-:W-:Y:S05]  /*152d0*/  @!P1 BRA `(.L_x_206) ;  /* 0x0000000000049947 */ /* 0x000fea0003800000 */
[----:B------:R-:W-:Y:S01]  /*152e0*/  BPT.TRAP 0x1 ;  /* 0x000000040000795c */ /* 0x000fe20000300000 */
.L_x_206:
[----:B------:R-:W-:Y:S01]  /*152f0*/  MOV R0, 0x400 ;  /* 0x0000040000007802 */ /* 0x000fe20000000f00 */
[----:B------:R-:W-:Y:S01]  /*15300*/  IMAD.MOV.U32 R2, RZ, RZ, 0x1 ;  /* 0x00000001ff027424 */ /* 0x000fe200078e00ff */
[----:B------:R-:W-:-:S04]  /*15310*/  MOV R3, UR38 ;  /* 0x0000002600037c02 */ /* 0x000fc80008000f00 */
[----:B------:R-:W-:Y:S02]  /*15320*/  LEA R0, R3, R0, 0x18 ;  /* 0x0000000003007211 */ /* 0x000fe400078ec0ff */
[----:B------:R-:W-:-:S04]  /*15330*/  SHF.L.U32 R3, R2, 0x1f, RZ ;  /* 0x0000001f02037819 */ /* 0x000fc800000006ff */
[----:B------:R-:W1:Y:S02]  /*15340*/  SYNCS.PHASECHK.TRANS64.TRYWAIT P0, [R0+URZ+0x60], R3 ;  /* 0x00006003000075a7 */ /* 0x000e64000800017f */
[----:B-1----:R-:W-:Y:S05]  /*15350*/  @!P0 BRA `(.L_x_207) ;  /* 0x0000001400dc8947 */ /* 0x002fea0003800000 */
.L_x_249:
[----:B------:R-:W-:Y:S05]  /*15360*/  @!P1 BRA `(.L_x_208) ;  /* 0x0000000000049947 */ /* 0x000fea0003800000 */
[----:B------:R-:W-:Y:S01]  /*15370*/  BPT.TRAP 0x1 ;  /* 0x000000040000795c */ /* 0x000fe20000300000 */
.L_x_208:
[----:B------:R-:W1:Y:S02]  /*15380*/  SYNCS.PHASECHK.TRANS64.TRYWAIT P0, [R0+URZ+0x68], R3 ;  /* 0x00006803000075a7 */ /* 0x000e64000800017f */
[----:B-1----:R-:W-:Y:S05]  /*15390*/  @!P0 BRA `(.L_x_209) ;  /* 0x0000001400e08947 */ /* 0x002fea0003800000 */
.L_x_250:
[----:B------:R-:W-:Y:S05]  /*153a0*/  @!P1 BRA `(.L_x_210) ;  /* 0x0000000000049947 */ /* 0x000fea0003800000 */
[----:B------:R-:W-:Y:S01]  /*153b0*/  BPT.TRAP 0x1 ;  /* 0x000000040000795c */ /* 0x000fe20000300000 */
.L_x_210:
[----:B------:R-:W1:Y:S02]  /*153c0*/  SYNCS.PHASECHK.TRANS64.TRYWAIT P0, [R0+URZ+0x70], R3 ;  /* 0x00007003000075a7 */ /* 0x000e64000800017f */
[----:B-1----:R-:W-:Y:S05]  /*153d0*/  @!P0 BRA `(.L_x_211) ;  /* 0x0000001400e48947 */ /* 0x002fea0003800000 */
.L_x_251:
[----:B------:R-:W-:Y:S05]  /*153e0*/  @!P1 BRA `(.L_x_212) ;  /* 0x0000000000049947 */ /* 0x000fea0003800000 */
[----:B------:R-:W-:Y:S01]  /*153f0*/  BPT.TRAP 0x1 ;  /* 0x000000040000795c */ /* 0x000fe20000300000 */
.L_x_212:
[----:B------:R-:W-:-:S04]  /*15400*/  MOV R3, 0x1 ;  /* 0x0000000100037802 */ /* 0x000fc80000000f00 */
[----:B------:R-:W-:-:S07]  /*15410*/  SHF.L.U32 R3, R3, 0x1f, RZ ;  /* 0x0000001f03037819 */ /* 0x000fce00000006ff */
.L_x_213:
[----:B------:R1:W1:Y:S02]  /*15420*/  SYNCS.PHASECHK.TRANS64.TRYWAIT P0, [R0+URZ+0x78], R3 ;  /* 0x00007803000075a7 */ /* 0x000264000800017f */
[----:B-1----:R-:W-:Y:S05]  /*15430*/  @!P0 NANOSLEEP.SYNCS 0x989680 ;  /* 0x009896800000895d */ /* 0x002fea0003900000 */
[----:B------:R-:W1:Y:S02]  /*15440*/  @!P0 SYNCS.PHASECHK.TRANS64 P0, [R0+URZ+0x78], R3 ;  /* 0x00007803000085a7 */ /* 0x000e64000800007f */
[----:B-1----:R-:W-:Y:S05]  /*15450*/  @P0 BRA `(.L_x_10) ;  /* 0x0000000c00ec0947 */ /* 0x002fea0003800000 */
[----:B------:R-:W-:Y:S05]  /*15460*/  BRA `(.L_x_213) ;  /* 0xfffffffc00ec7947 */ /* 0x000fea000383ffff */
.L_x_144:
[----:B------:R-:W-:Y:S01]  /*15470*/  LOP3.LUT P0, RZ, R3, 0xff, RZ, 0xc0, !PT ;  /* 0x000000ff03ff7812 */ /* 0x000fe2000780c0ff */
[----:B------:R-:W-:Y:S01]  /*15480*/  IMAD.MOV.U32 R0, RZ, RZ, RZ ;  /* 0x000000ffff007224 */ /* 0x000fe200078e00ff */
[----:B------:R-:W-:-:S11]  /*15490*/  MOV R3, 0x1 ;  /* 0x0000000100037802 */ /* 0x000fd60000000f00 */
[----:B------:R-:W-:Y:S05]  /*154a0*/  @!P0 BRA `(.L_x_214) ;  /* 0x0000000c00208947 */ /* 0x000fea0003800000 */
[----:B------:R-:W1:Y:S01]  /*154b0*/  LDC R0, c[0x0][0x28c] ;  /* 0x0000a300ff007b82 */ /* 0x000e620000000800 */
[C---:B------:R-:W-:Y:S01]  /*154c0*/  LOP3.LUT P2, RZ, R18.reuse, 0x7f, RZ, 0xc0, !PT ;  /* 0x0000007f12ff7812 */ /* 0x040fe2000784c0ff */
[----:B------:R-:W-:Y:S01]  /*154d0*/  ULDC UR5, c[0x0][0x900] ;  /* 0x0002400000057ab9 */ /* 0x000fe20000000800 */
[----:B------:R-:W-:Y:S01]  /*154e0*/  LOP3.LUT P0, RZ, R18, 0x1f, RZ, 0xc0, !PT ;  /* 0x0000001f12ff7812 */ /* 0x000fe2000780c0ff */
[----:B------:R-:W-:Y:S01]  /*154f0*/  UMOV UR6, 0xffffffff ;  /* 0xffffffff00067882 */ /* 0x000fe20000000000 */
[----:B------:R-:W-:Y:S01]  /*15500*/  BSSY B0, `(.L_x_214) ;  /* 0x00000c2000007945 */ /* 0x000fe20003800000 */
[----:B------:R-:W-:Y:S01]  /*15510*/  USHF.L.U32 UR6, UR6, UR5, URZ ;  /* 0x0000000506067299 */ /* 0x000fe2000800063f */
[----:B------:R-:W-:Y:S01]  /*15520*/  MOV R11, 0x1 ;  /* 0x00000001000b7802 */ /* 0x000fe20000000f00 */
[----:B------:R-:W-:Y:S01]  /*15530*/  ULDC UR4, c[0x0][0x8a8] ;  /* 0x00022a0000047ab9 */ /* 0x000fe20000000800 */
[----:B------:R-:W-:Y:S01]  /*15540*/  PLOP3.LUT P0, PT, P0, P2, PT, 0x8a, 0x0 ;  /* 0x000000000000781c */ /* 0x000fe20000705172 */
[----:B------:R-:W-:Y:S01]  /*15550*/  UMOV UR7, 0x1 ;  /* 0x0000000100077882 */ /* 0x000fe20000000000 */
[----:B------:R-:W-:-:S02]  /*15560*/  ULOP3.LUT UR19, UR37, 0x2, URZ, 0xfc, !UPT ;  /* 0x0000000225137892 */ /* 0x000fc4000f8efc3f */
[----:B------:R-:W-:Y:S02]  /*15570*/  UIADD3 UR4, UR4, -0x1, URZ ;  /* 0xffffffff04047890 */ /* 0x000fe4000fffe03f */
[----:B------:R-:W-:Y:S02]  /*15580*/  USHF.L.U32 UR5, UR7, UR5, URZ ;  /* 0x0000000507057299 */ /* 0x000fe4000800063f */
[----:B------:R-:W-:Y:S01]  /*15590*/  ULOP3.LUT UR6, URZ, UR6, URZ, 0x33, !UPT ;  /* 0x000000063f067292 */ /* 0x000fe2000f8e333f */
[----:B------:R-:W-:Y:S01]  /*155a0*/  ULDC.64 UR20, c[0x0][0x198] ;  /* 0x0000660000147ab9 */ /* 0x000fe20000000a00 */
[----:B-1----:R-:W-:-:S04]  /*155b0*/  IADD3 R0, R0, 0x3f, RZ ;  /* 0x0000003f00007810 */ /* 0x002fc80007ffe0ff */
[----:B------:R-:W-:-:S04]  /*155c0*/  SHF.R.S32.HI R3, RZ, 0x1f, R0 ;  /* 0x0000001fff037819 */ /* 0x000fc80000011400 */
[----:B------:R-:W-:Y:S02]  /*155d0*/  LEA.HI R3, R3, R0, RZ, 0x6 ;  /* 0x0000000003037211 */ /* 0x000fe400078f30ff */
[----:B------:R-:W-:Y:S02]  /*155e0*/  MOV R0, RZ ;  /* 0x000000ff00007202 */ /* 0x000fe40000000f00 */
[----:B------:R-:W-:Y:S01]  /*155f0*/  SHF.R.S32.HI R13, RZ, 0x6, R3 ;  /* 0x00000006ff0d7819 */ /* 0x000fe20000011403 */
[----:B------:R-:W-:-:S03]  /*15600*/  IMAD.MOV.U32 R3, RZ, RZ, 0x1 ;  /* 0x00000001ff037424 */ /* 0x000fc600078e00ff */
[----:B------:R-:W-:-:S07]  /*15610*/  IADD3 R10, R13, 0x1, RZ ;  /* 0x000000010d0a7810 */ /* 0x000fce0007ffe0ff */
.L_x_226:
[----:B------:R-:W-:-:S03]  /*15620*/  UMOV UR7, 0xffffffff ;  /* 0xffffffff00077882 */ /* 0x000fc60000000000 */
[----:B------:R-:W-:Y:S05]  /*15630*/  BRA.DIV UR7, `(.L_x_215) ;  /* 0x0000001607607947 */ /* 0x000fea000b800000 */
[----:B------:R-:W-:-:S13]  /*15640*/  ELECT P6, URZ, PT ;  /* 0x00000000003f782f */ /* 0x000fda00038c0000 */
.L_x_254:
[----:B------:R-:W1:Y:S01]  /*15650*/  LDC R4, c[0x0][0x28c] ;  /* 0x0000a300ff047b82 */ /* 0x000e620000000800 */
[----:B------:R-:W-:Y:S01]  /*15660*/  BSSY B1, `(.L_x_216) ;  /* 0x0000038000017945 */ /* 0x000fe20003800000 */
[----:B-1----:R-:W-:-:S13]  /*15670*/  ISETP.LT.OR P6, PT, R4, 0x1, !P6 ;  /* 0x000000010400780c */ /* 0x002fda00077c1670 */
[----:B------:R-:W-:Y:S05]  /*15680*/  @P6 BRA `(.L_x_217) ;  /* 0x0000000000d46947 */ /* 0x000fea0003800000 */
[----:B------:R-:W-:Y:S01]  /*15690*/  IMAD.SHL.U32 R12, R7, 0x100, RZ ;  /* 0x00000100070c7824 */ /* 0x000fe200078e00ff */
[----:B------:R-:W-:Y:S01]  /*156a0*/  SHF.L.U32 R14, R9, 0x7, RZ ;  /* 0x00000007090e7819 */ /* 0x000fe200000006ff */
[----:B------:R-:W-:Y:S01]  /*156b0*/  IMAD.MOV.U32 R4, RZ, RZ, R10 ;  /* 0x000000ffff047224 */ /* 0x000fe200078e000a */
[----:B------:R-:W-:Y:S02]  /*156c0*/  MOV R19, RZ ;  /* 0x000000ff00137202 */ /* 0x000fe40000000f00 */
[----:B------:R-:W-:Y:S02]  /*156d0*/  MOV R5, R3 ;  /* 0x0000000300057202 */ /* 0x000fe40000000f00 */
[----:B------:R-:W-:-:S07]  /*156e0*/  MOV R7, R0 ;  /* 0x0000000000077202 */ /* 0x000fce0000000f00 */
.L_x_221:
[----:B------:R-:W1:Y:S01]  /*156f0*/  S2R R9, SR_CgaCtaId ;  /* 0x0000000000097919 */ /* 0x000e620000008800 */
[----:B------:R-:W-:-:S04]  /*15700*/  MOV R8, 0x400 ;  /* 0x0000040000087802 */ /* 0x000fc80000000f00 */
[----:B-1----:R-:W-:Y:S02]  /*15710*/  LEA R18, R9, R8, 0x18 ;  /* 0x0000000809127211 */ /* 0x002fe400078ec0ff */
[----:B------:R-:W-:Y:S01]  /*15720*/  SHF.L.U32 R8, R5, 0x1f, RZ ;  /* 0x0000001f05087819 */ /* 0x000fe200000006ff */
[----:B------:R-:W1:Y:S02]  /*15730*/  @!P2 LDC R9, c[0x0][0x500] ;  /* 0x00014000ff09ab82 */ /* 0x000e640000000800 */
[----:B------:R-:W-:-:S04]  /*15740*/  IMAD R15, R7, 0x8, R18 ;  /* 0x00000008070f7824 */ /* 0x000fc800078e0212 */
[----:B------:R-:W2:Y:S02]  /*15750*/  SYNCS.PHASECHK.TRANS64.TRYWAIT P1, [R15+URZ+0x20], R8 ;  /* 0x000020080f0075a7 */ /* 0x000ea4000802017f */
[----:B--2---:R-:W-:Y:S05]  /*15760*/  @!P1 BRA `(.L_x_218) ;  /* 0x0000001400349947 */ /* 0x004fea0003800000 */
.L_x_255:
[----:B------:R-:W-:Y:S01]  /*15770*/  UPRMT UR7, UR19, 0x9910, URZ ;  /* 0x0000991013077896 */ /* 0x000fe2000800003f */
[----:B-1----:R1:W-:Y:S03]  /*15780*/  @!P2 SYNCS.ARRIVE.TRANS64 RZ, [R15+URZ], R9 ;  /* 0x000000090fffa9a7 */ /* 0x0023e6000800003f */
[----:B------:R-:W-:-:S06]  /*15790*/  UISETP.NE.AND UP0, UPT, UR7, 0x2, UPT ;  /* 0x000000020700788c */ /* 0x000fcc000bf05270 */
[----:B------:R-:W-:-:S13]  /*157a0*/  PLOP3.LUT P1, PT, PT, PT, UP0, 0x80, 0x0 ;  /* 0x000000000000781c */ /* 0x000fda0003f2f008 */
[----:B-1----:R-:W-:Y:S05]  /*157b0*/  @P1 BRA `(.L_x_219) ;  /* 0x0000000000041947 */ /* 0x002fea0003800000 */
[----:B------:R-:W-:Y:S01]  /*157c0*/  BPT.TRAP 0x1 ;  /* 0x000000040000795c */ /* 0x000fe20000300000 */
.L_x_219:
[----:B------:R-:W-:Y:S05]  /*157d0*/  @P0 BRA `(.L_x_220) ;  /* 0x0000000000040947 */ /* 0x000fea0003800000 */
[----:B------:R-:W-:Y:S01]  /*157e0*/  BPT.TRAP 0x1 ;  /* 0x000000040000795c */ /* 0x000fe20000300000 */
.L_x_220:
[CC--:B--2---:R-:W-:Y:S01]  /*157f0*/  LEA R8, R7.reuse, R18.reuse, 0xe ;  /* 0x0000001207087211 */ /* 0x0c4fe200078e70ff */
[----:B------:R-:W-:Y:S01]  /*15800*/  UIADD3 UR14, UP0, UR20, 0xf0, URZ ;  /* 0x000000f0140e7890 */ /* 0x000fe2000ff1e03f */
[C---:B------:R-:W-:Y:S01]  /*15810*/  LEA R18, R7.reuse, R18, 0xf ;  /* 0x0000001207127211 */ /* 0x040fe200078e78ff */
[----:B------:R-:W-:Y:S01]  /*15820*/  UIADD3 UR22, UP1, UR20, 0x1f0, URZ ;  /* 0x000001f014167890 */ /* 0x000fe2000ff3e03f */
[----:B------:R-:W-:Y:S01]  /*15830*/  R2UR UR7, R8 ;  /* 0x00000000080772ca */ /* 0x000fe200000e0000 */
[----:B------:R-:W-:Y:S01]  /*15840*/  UIADD3.X UR15, URZ, UR21, URZ, UP0, !UPT ;  /* 0x000000153f0f7290 */ /* 0x000fe200087fe43f */
[----:B------:R-:W-:Y:S01]  /*15850*/  R2UR UR8, R18 ;  /* 0x00000000120872ca */ /* 0x000fe200000e0000 */
[----:B------:R-:W-:Y:S01]  /*15860*/  VIADD R7, R7, 0x1 ;  /* 0x0000000107077836 */ /* 0x000fe20000000000 */
[----:B------:R-:W-:Y:S01]  /*15870*/  R2UR UR9, R15 ;  /* 0x000000000f0972ca */ /* 0x000fe200000e0000 */
[----:B------:R-:W-:Y:S01]  /*15880*/  UIADD3.X UR23, URZ, UR21, URZ, UP1, !UPT ;  /* 0x000000153f177290 */ /* 0x000fe20008ffe43f */
[----:B------:R-:W-:Y:S01]  /*15890*/  R2UR UR11, R14 ;  /* 0x000000000e0b72ca */ /* 0x000fe200000e0000 */
[----:B------:R-:W-:Y:S01]  /*158a0*/  UMOV UR16, 0x0 ;  /* 0x0000000000107882 */ /* 0x000fe20000000000 */
[----:B------:R-:W-:Y:S01]  /*158b0*/  R2UR UR10, R19 ;  /* 0x00000000130a72ca */ /* 0x000fe200000e0000 */
[----:B------:R-:W-:Y:S01]  /*158c0*/  UMOV UR17, 0x10000000 ;  /* 0x1000000000117882 */ /* 0x000fe20000000000 */
[----:B------:R-:W-:-:S02]  /*158d0*/  R2UR UR12, R6 ;  /* 0x00000000060c72ca */ /* 0x000fc400000e0000 */
[----:B------:R-:W-:Y:S01]  /*158e0*/  IADD3 R4, R4, -0x1, RZ ;  /* 0xffffffff04047810 */ /* 0x000fe20007ffe0ff */
[----:B------:R-:W-:Y:S01]  /*158f0*/  UIADD3 UR7, UR7, 0x8400, URZ ;  /* 0x0000840007077890 */ /* 0x000fe2000fffe03f */
[----:B------:R-:W-:Y:S01]  /*15900*/  R2UR UR18, R12 ;  /* 0x000000000c1272ca */ /* 0x000fe200000e0000 */
[----:B------:R-:W-:Y:S01]  /*15910*/  UIADD3 UR13, UR8, 0x18400, URZ ;  /* 0x00018400080d7890 */ /* 0x000fe2000fffe03f */
[----:B------:R-:W-:Y:S02]  /*15920*/  ISETP.GT.AND P3, PT, R4, 0x1, PT ;  /* 0x000000010400780c */ /* 0x000fe40003f64270 */
[----:B------:R-:W-:Y:S02]  /*15930*/  ISETP.NE.AND P1, PT, R7, 0x4, PT ;  /* 0x000000040700780c */ /* 0x000fe40003f25270 */
[----:B------:R-:W-:Y:S01]  /*15940*/  UMOV UR8, UR7 ;  /* 0x0000000700087c82 */ /* 0x000fe20008000000 */
[----:B------:R-:W-:Y:S02]  /*15950*/  IADD3 R19, R19, 0x40, RZ ;  /* 0x0000004013137810 */ /* 0x000fe40007ffe0ff */
[----:B------:R1:W-:Y:S01]  /*15960*/  UTMALDG.3D [UR8], [UR14], desc[UR16] ;  /* 0x000010080e0075b4 */ /* 0x0003e20008011000 */
[----:B------:R-:W-:-:S02]  /*15970*/  SEL R8, RZ, 0x1, P1 ;  /* 0x00000001ff087807 */ /* 0x000fc40000800000 */
[----:B------:R-:W-:Y:S02]  /*15980*/  SEL R7, R7, RZ, P1 ;  /* 0x000000ff07077207 */ /* 0x000fe40000800000 */
[----:B------:R-:W-:Y:S01]  /*15990*/  LOP3.LUT R5, R5, R8, RZ, 0x3c, !PT ;  /* 0x0000000805057212 */ /* 0x000fe200078e3cff */
[----:B-1----:R-:W-:Y:S01]  /*159a0*/  UMOV UR8, UR13 ;  /* 0x0000000d00087c82 */ /* 0x002fe20008000000 */
[----:B------:R-:W-:Y:S02]  /*159b0*/  UMOV UR11, UR18 ;  /* 0x00000012000b7c82 */ /* 0x000fe40008000000 */
[----:B------:R1:W-:Y:S02]  /*159c0*/  UTMALDG.3D [UR8], [UR22], desc[UR16] ;  /* 0x00001008160075b4 */ /* 0x0003e40008011000 */
[----:B-1----:R-:W-:Y:S05]  /*159d0*/  @P3 BRA `(.L_x_221) ;  /* 0xfffffffc00443947 */ /* 0x002fea000383ffff */
.L_x_217:
[----:B------:R-:W-:Y:S05]  /*159e0*/  BSYNC B1 ;  /* 0x0000000000017941 */ /* 0x000fea0003800000 */
.L_x_216:
[----:B------:R-:W-:Y:S01]  /*159f0*/  LOP3.LUT P3, RZ, R11, 0xff, RZ, 0xc0, !PT ;  /* 0x000000ff0bff7812 */ /* 0x000fe2000786c0ff */
[----:B------:R-:W-:Y:S01]  /*15a00*/  IMAD.IADD R0, R13, 0x1, R0 ;  /* 0x000000010d007824 */ /* 0x000fe200078e0200 */
[----:B------:R-:W-:Y:S01]  /*15a10*/  IADD3 R16, P4, R16, UR46, RZ ;  /* 0x0000002e10107c10 */ /* 0x000fe2000ff9e0ff */
[----:B------:R-:W-:Y:S01]  /*15a20*/  ULDC.64 UR8, c[0x0][0x8f8] ;  /* 0x00023e0000087ab9 */ /* 0x000fe20000000a00 */
[----:B------:R-:W-:Y:S01]  /*15a30*/  BSSY B1, `(.L_x_222) ;  /* 0x000006c000017945 */ /* 0x000fe20003800000 */
[----:B------:R-:W-:Y:S02]  /*15a40*/  MOV R9, 0xffffffff ;  /* 0xffffffff00097802 */ /* 0x000fe40000000f00 */
[----:B------:R-:W-:Y:S02]  /*15a50*/  SHF.R.U32.HI R4, RZ, 0x2, R0 ;  /* 0x00000002ff047819 */ /* 0x000fe40000011600 */
[----:B------:R-:W-:Y:S02]  /*15a60*/  ISETP.GT.U32.AND P1, PT, R0, 0x3, PT ;  /* 0x000000030000780c */ /* 0x000fe40003f24070 */
[----:B------:R-:W-:-:S02]  /*15a70*/  LOP3.LUT R4, R4, 0x1, RZ, 0xc0, !PT ;  /* 0x0000000104047812 */ /* 0x000fc400078ec0ff */
[----:B------:R-:W1:Y:S01]  /*15a80*/  @P3 S2R R6, SR_CgaCtaId ;  /* 0x0000000000063919 */ /* 0x000e620000008800 */
[----:B------:R-:W-:Y:S02]  /*15a90*/  @P3 MOV R5, 0x400 ;  /* 0x0000040000053802 */ /* 0x000fe40000000f00 */
[----:B------:R-:W-:Y:S02]  /*15aa0*/  ISETP.LT.U32.AND P1, PT, R13, 0x4, P1 ;  /* 0x000000040d00780c */ /* 0x000fe40000f21070 */
[----:B------:R-:W-:Y:S02]  /*15ab0*/  IADD3.X R17, R17, UR39, RZ, P4, !PT ;  /* 0x0000002711117c10 */ /* 0x000fe4000a7fe4ff */
[----:B------:R-:W-:Y:S02]  /*15ac0*/  ISETP.GE.U32.AND P4, PT, R16, UR8, PT ;  /* 0x0000000810007c0c */ /* 0x000fe4000bf86070 */
[----:B------:R-:W-:Y:S02]  /*15ad0*/  MOV R7, 0xffffffff ;  /* 0xffffffff00077802 */ /* 0x000fe40000000f00 */
[----:B------:R-:W-:-:S02]  /*15ae0*/  LOP3.LUT R0, R0, 0x3, RZ, 0xc0, !PT ;  /* 0x0000000300007812 */ /* 0x000fc400078ec0ff */
[----:B------:R-:W-:Y:S02]  /*15af0*/  PRMT R11, RZ, 0x7610, R11 ;  /* 0x00007610ff0b7816 */ /* 0x000fe4000000000b */
[----:B-1----:R-:W-:Y:S01]  /*15b00*/  @P3 LEA R5, R6, R5, 0x18 ;  /* 0x0000000506053211 */ /* 0x002fe200078ec0ff */
[----:B------:R-:W-:-:S03]  /*15b10*/  IMAD.MOV.U32 R6, RZ, RZ, -0x1 ;  /* 0xffffffffff067424 */ /* 0x000fc600078e00ff */
[----:B------:R1:W-:Y:S01]  /*15b20*/  @P3 SYNCS.ARRIVE.TRANS64.A1T0 RZ, [R5+URZ+0x88], RZ ;  /* 0x000088ff05ff39a7 */ /* 0x0003e2000810003f */
[----:B------:R-:W-:Y:S02]  /*15b30*/  ISETP.NE.U32.AND P3, PT, R4, 0x1, PT ;  /* 0x000000010400780c */ /* 0x000fe40003f65070 */
[----:B------:R-:W-:Y:S02]  /*15b40*/  SEL R4, RZ, 0x1, !P1 ;  /* 0x00000001ff047807 */ /* 0x000fe40004800000 */
[----:B------:R-:W-:Y:S02]  /*15b50*/  ISETP.GE.U32.AND.EX P1, PT, R17, UR9, PT, P4 ;  /* 0x0000000911007c0c */ /* 0x000fe4000bf26140 */
[----:B------:R-:W-:-:S04]  /*15b60*/  ISETP.GT.U32.AND P3, PT, R13, 0x3, !P3 ;  /* 0x000000030d00780c */ /* 0x000fc80005f64070 */
[----:B-1----:R-:W-:-:S04]  /*15b70*/  SEL R5, RZ, 0x1, !P3 ;  /* 0x00000001ff057807 */ /* 0x002fc80005800000 */
[--C-:B------:R-:W-:Y:S02]  /*15b80*/  LOP3.LUT R3, R5, R3, R4.reuse, 0x96, !PT ;  /* 0x0000000305037212 */ /* 0x100fe400078e9604 */
[----:B------:R-:W-:Y:S01]  /*15b90*/  PRMT R4, RZ, 0x7610, R4 ;  /* 0x00007610ff047816 */ /* 0x000fe20000000004 */
[----:B------:R-:W-:Y:S06]  /*15ba0*/  @P1 BRA `(.L_x_223) ;  /* 0x0000000400501947 */ /* 0x000fec0003800000 */
[----:B------:R-:W-:Y:S01]  /*15bb0*/  ULDC.64 UR8, c[0x0][0x8d0] ;  /* 0x0002340000087ab9 */ /* 0x000fe20000000a00 */
[----:B------:R-:W1:Y:S01]  /*15bc0*/  S2R R14, SR_CTAID.X ;  /* 0x00000000000e7919 */ /* 0x000e620000002500 */
[----:B------:R-:W-:Y:S01]  /*15bd0*/  ISETP.NE.U32.AND P1, PT, RZ, UR8, PT ;  /* 0x00000008ff007c0c */ /* 0x000fe2000bf25070 */
[----:B------:R-:W-:Y:S01]  /*15be0*/  ULDC UR10, c[0x0][0x8d8] ;  /* 0x00023600000a7ab9 */ /* 0x000fe20000000800 */
[----:B------:R-:W-:Y:S01]  /*15bf0*/  MOV R4, R16 ;  /* 0x0000001000047202 */ /* 0x000fe20000000f00 */
[----:B------:R-:W2:Y:S01]  /*15c00*/  S2R R12, SR_CTAID.Y ;  /* 0x00000000000c7919 */ /* 0x000ea20000002600 */
[----:B------:R-:W-:Y:S02]  /*15c10*/  ISETP.NE.AND.EX P1, PT, RZ, UR9, PT, P1 ;  /* 0x00000009ff007c0c */ /* 0x000fe4000bf25310 */
[----:B------:R-:W-:-:S11]  /*15c20*/  MOV R5, R17 ;  /* 0x0000001100057202 */ /* 0x000fd60000000f00 */
[----:B------:R-:W-:Y:S05]  /*15c30*/  @!P1 BRA `(.L_x_224) ;  /* 0x0000000000289947 */ /* 0x000fea0003800000 */
[----:B------:R-:W-:Y:S02]  /*15c40*/  ULDC UR7, c[0x0][0x8dc] ;  /* 0x0002370000077ab9 */ /* 0x000fe40000000800 */
[----:B------:R-:W-:-:S05]  /*15c50*/  IADD3 R9, P1, R16, UR7, RZ ;  /* 0x0000000710097c10 */ /* 0x000fca000ff3e0ff */
[----:B------:R-:W-:-:S04]  /*15c60*/  IMAD.X R15, RZ, RZ, R17, P1 ;  /* 0x000000ffff0f7224 */ /* 0x000fc800008e0611 */
[----:B------:R-:W-:-:S04]  /*15c70*/  IMAD.WIDE.U32 R6, R15, UR8, RZ ;  /* 0x000000080f067c25 */ /* 0x000fc8000f8e00ff */
[----:B------:R-:W-:-:S04]  /*15c80*/  IMAD.WIDE.U32 R6, P1, R9, UR9, R6 ;  /* 0x0000000909067c25 */ /* 0x000fc8000f820006 */
[----:B------:R-:W-:Y:S01]  /*15c90*/  IMAD.WIDE.U32 R8, R9, UR8, RZ ;  /* 0x0000000809087c25 */ /* 0x000fe2000f8e00ff */
[----:B------:R-:W-:Y:S02]  /*15ca0*/  IADD3.X R5, RZ, RZ, RZ, P1, !PT ;  /* 0x000000ffff057210 */ /* 0x000fe40000ffe4ff */
[----:B------:R-:W-:Y:S02]  /*15cb0*/  MOV R4, R7 ;  /* 0x0000000700047202 */ /* 0x000fe40000000f00 */
[----:B------:R-:W-:-:S05]  /*15cc0*/  IADD3 RZ, P1, R9, R6, RZ ;  /* 0x0000000609ff7210 */ /* 0x000fca0007f3e0ff */
[----:B------:R-:W-:-:S08]  /*15cd0*/  IMAD.WIDE.U32.X R4, R15, UR9, R4, P1 ;  /* 0x000000090f047c25 */ /* 0x000fd000088e0404 */
.L_x_224:
[--C-:B------:R-:W-:Y:S01]  /*15ce0*/  SHF.R.U64 R8, R4, UR10, R5.reuse ;  /* 0x0000000a04087c19 */ /* 0x100fe20008001205 */
[----:B------:R-:W-:Y:S01]  /*15cf0*/  ULDC.64 UR8, c[0x0][0x8c8] ;  /* 0x0002320000087ab9 */ /* 0x000fe20000000a00 */
[----:B------:R-:W-:Y:S01]  /*15d00*/  SHF.R.U32.HI R4, RZ, UR10, R5 ;  /* 0x0000000aff047c19 */ /* 0x000fe20008011605 */
[----:B------:R-:W-:Y:S01]  /*15d10*/  ULDC UR7, c[0x0][0x150] ;  /* 0x0000540000077ab9 */ /* 0x000fe20000000800 */
[----:B------:R-:W-:Y:S01]  /*15d20*/  IADD3 R7, P1, RZ, -R8, RZ ;  /* 0x80000008ff077210 */ /* 0x000fe20007f3e0ff */
[----:B------:R-:W3:Y:S01]  /*15d30*/  LDC R23, c[0x0][0x144] ;  /* 0x00005100ff177b82 */ /* 0x000ee20000000800 */
[----:B-1----:R-:W-:Y:S01]  /*15d40*/  I2FP.F32.U32 R9, R14 ;  /* 0x0000000e00097245 */ /* 0x002fe20000201000 */
[----:B------:R-:W-:Y:S02]  /*15d50*/  ULDC.64 UR10, c[0x0][0x8e8] ;  /* 0x00023a00000a7ab9 */ /* 0x000fe40000000a00 */
[----:B------:R-:W-:Y:S01]  /*15d60*/  IMAD.X R4, RZ, RZ, ~R4, P1 ;  /* 0x000000ffff047224 */ /* 0x000fe200008e0e04 */
[----:B------:R-:W-:-:S03]  /*15d70*/  ISETP.NE.U32.AND P1, PT, RZ, UR10, PT ;  /* 0x0000000aff007c0c */ /* 0x000fc6000bf25070 */
[----:B------:R-:W-:Y:S01]  /*15d80*/  IMAD R6, R4, UR8, RZ ;  /* 0x0000000804067c24 */ /* 0x000fe2000f8e02ff */
[----:B------:R-:W1:Y:S01]  /*15d90*/  LDC R19, c[0x0][0x148] ;  /* 0x00005200ff137b82 */ /* 0x000e620000000800 */
[C---:B------:R-:W-:Y:S01]  /*15da0*/  IMAD.WIDE.U32 R4, R7.reuse, UR8, R16 ;  /* 0x0000000807047c25 */ /* 0x040fe2000f8e0010 */
[----:B------:R-:W-:Y:S01]  /*15db0*/  ULDC UR8, c[0x0][0x154] ;  /* 0x0000550000087ab9 */ /* 0x000fe20000000800 */
[----:B------:R-:W-:Y:S02]  /*15dc0*/  ISETP.NE.AND.EX P1, PT, RZ, UR11, PT, P1 ;  /* 0x0000000bff007c0c */ /* 0x000fe4000bf25310 */
[----:B------:R-:W-:Y:S02]  /*15dd0*/  IMAD R7, R7, UR9, R6 ;  /* 0x0000000907077c24 */ /* 0x000fe4000f8e0206 */
[----:B------:R-:W-:Y:S01]  /*15de0*/  FMUL R6, R9, UR7 ;  /* 0x0000000709067c20 */ /* 0x000fe20008400000 */
[----:B------:R-:W-:Y:S01]  /*15df0*/  ULDC UR7, c[0x0][0x8c0] ;  /* 0x0002300000077ab9 */ /* 0x000fe20000000800 */
[----:B------:R-:W-:Y:S01]  /*15e00*/  ULDC UR9, c[0x0][0x8b0] ;  /* 0x00022c0000097ab9 */ /* 0x000fe20000000800 */
[----:B------:R-:W-:-:S03]  /*15e10*/  IADD3 R5, R5, R7, RZ ;  /* 0x0000000705057210 */ /* 0x000fc60007ffe0ff */
[----:B------:R-:W4:Y:S01]  /*15e20*/  F2I.U32.TRUNC.NTZ R6, R6 ;  /* 0x0000000600067305 */ /* 0x000f22000020f000 */
[----:B------:R-:W-:Y:S02]  /*15e30*/  SHF.R.U64 R9, R4, UR7, R5 ;  /* 0x0000000704097c19 */ /* 0x000fe40008001205 */
[----:B--2---:R-:W-:-:S05]  /*15e40*/  I2FP.F32.U32 R4, R12 ;  /* 0x0000000c00047245 */ /* 0x004fca0000201000 */
[----:B------:R-:W-:Y:S01]  /*15e50*/  FMUL R7, R4, UR8 ;  /* 0x0000000804077c20 */ /* 0x000fe20008400000 */
[----:B------:R-:W-:Y:S01]  /*15e60*/  SHF.R.U32.HI R4, RZ, UR7, R5 ;  /* 0x00000007ff047c19 */ /* 0x000fe20008011605 */
[----:B------:R-:W-:Y:S02]  /*15e70*/  ULDC UR7, c[0x0][0x900] ;  /* 0x0002400000077ab9 */ /* 0x000fe40000000800 */
[----:B------:R2:W1:Y:S01]  /*15e80*/  F2I.U32.TRUNC.NTZ R20, R7 ;  /* 0x0000000700147305 */ /* 0x000462000020f000 */
[--C-:B------:R-:W-:Y:S02]  /*15e90*/  SHF.R.U64 R18, R9, UR9, R4.reuse ;  /* 0x0000000909127c19 */ /* 0x100fe40008001204 */
[----:B------:R-:W-:Y:S02]  /*15ea0*/  SHF.R.U32.HI R5, RZ, UR9, R4 ;  /* 0x00000009ff057c19 */ /* 0x000fe40008011604 */
[----:B----4-:R-:W-:Y:S02]  /*15eb0*/  IADD3 R6, -R6, RZ, RZ ;  /* 0x000000ff06067210 */ /* 0x010fe40007ffe1ff */
[----:B------:R-:W-:-:S02]  /*15ec0*/  SHF.R.U64 R15, R18, UR7, R5 ;  /* 0x00000007120f7c19 */ /* 0x000fc40008001205 */
[----:B------:R-:W-:Y:S01]  /*15ed0*/  SHF.R.U32.HI R21, RZ, UR7, R5 ;  /* 0x00000007ff157c19 */ /* 0x000fe20008011605 */
[----:B---3--:R-:W-:Y:S02]  /*15ee0*/  IMAD R14, R23, R6, R14 ;  /* 0x00000006170e7224 */ /* 0x008fe400078e020e */
[----:B------:R-:W-:Y:S01]  /*15ef0*/  IMAD.MOV.U32 R4, RZ, RZ, R15 ;  /* 0x000000ffff047224 */ /* 0x000fe200078e000f */
[----:B------:R-:W-:Y:S01]  /*15f00*/  MOV R5, R21 ;  /* 0x0000001500057202 */ /* 0x000fe20000000f00 */
[----:B--2---:R-:W-:Y:S06]  /*15f10*/  @!P1 BRA `(.L_x_225) ;  /* 0x0000000000289947 */ /* 0x004fec0003800000 */
[----:B------:R-:W-:Y:S02]  /*15f20*/  ULDC UR7, c[0x0][0x8f4] ;  /* 0x00023d0000077ab9 */ /* 0x000fe40000000800 */
[----:B------:R-:W-:-:S04]  /*15f30*/  IADD3 R5, P1, R15, UR7, RZ ;  /* 0x000000070f057c10 */ /* 0x000fc8000ff3e0ff */
[----:B------:R-:W-:-:S05]  /*15f40*/  IADD3.X R21, RZ, R21, RZ, P1, !PT ;  /* 0x00000015ff157210 */ /* 0x000fca0000ffe4ff */
[----:B------:R-:W-:-:S04]  /*15f50*/  IMAD.WIDE.U32 R6, R21, UR10, RZ ;  /* 0x0000000a15067c25 */ /* 0x000fc8000f8e00ff */
[----:B------:R-:W-:-:S04]  /*15f60*/  IMAD.WIDE.U32 R6, P1, R5, UR11, R6 ;  /* 0x0000000b05067c25 */ /* 0x000fc8000f820006 */
[----:B------:R-:W-:Y:S01]  /*15f70*/  IMAD.WIDE.U32 R4, R5, UR10, RZ ;  /* 0x0000000a05047c25 */ /* 0x000fe2000f8e00ff */
[----:B------:R-:W-:-:S04]  /*15f80*/  MOV R4, R7 ;  /* 0x0000000700047202 */ /* 0x000fc80000000f00 */
[----:B------:R-:W-:Y:S01]  /*15f90*/  IADD3 RZ, P3, R5, R6, RZ ;  /* 0x0000000605ff7210 */ /* 0x000fe20007f7e0ff */
[----:B------:R-:W-:-:S04]  /*15fa0*/  IMAD.X R5, RZ, RZ, RZ, P1 ;  /* 0x000000ffff057224 */ /* 0x000fc800008e06ff */
[----:B------:R-:W-:-:S08]  /*15fb0*/  IMAD.WIDE.U32.X R4, R21, UR11, R4, P3 ;  /* 0x0000000b15047c25 */ /* 0x000fd000098e0404 */
.L_x_225:
[----:B------:R-:W-:Y:S01]  /*15fc0*/  ISETP.NE.AND P1, PT, R2, 0x1, PT ;  /* 0x000000010200780c */ /* 0x000fe20003f25270 */
[----:B------:R-:W-:Y:S01]  /*15fd0*/  ULDC UR7, c[0x0][0x8f0] ;  /* 0x00023c0000077ab9 */ /* 0x000fe20000000800 */
[----:B-1----:R-:W-:Y:S01]  /*15fe0*/  IADD3 R20, -R20, RZ, RZ ;  /* 0x000000ff14147210 */ /* 0x002fe20007ffe1ff */
[----:B------:R-:W-:Y:S01]  /*15ff0*/  ULDC UR8, c[0x0][0x8b8] ;  /* 0x00022e0000087ab9 */ /* 0x000fe20000000800 */
[----:B------:R-:W-:Y:S01]  /*16000*/  SHF.R.U64 R5, R4, UR7, R5 ;  /* 0x0000000704057c19 */ /* 0x000fe20008001205 */
[----:B------:R-:W-:Y:S01]  /*16010*/  ULDC UR7, c[0x0][0x8e0] ;  /* 0x0002380000077ab9 */ /* 0x000fe20000000800 */
[----:B------:R-:W-:Y:S02]  /*16020*/  LOP3.LUT R18, R18, UR6, RZ, 0xc0, !PT ;  /* 0x0000000612127c12 */ /* 0x000fe4000f8ec0ff */
[----:B------:R-:W-:Y:S01]  /*16030*/  LOP3.LUT R6, R9, UR4, RZ, 0xc0, !PT ;  /* 0x0000000409067c12 */ /* 0x000fe2000f8ec0ff */
[----:B------:R-:W-:Y:S02]  /*16040*/  IMAD.MOV R4, RZ, RZ, -R5 ;  /* 0x000000ffff047224 */ /* 0x000fe400078e0a05 */
[----:B------:R-:W-:-:S02]  /*16050*/  IMAD R5, R5, UR5, R18 ;  /* 0x0000000505057c24 */ /* 0x000fc4000f8e0212 */
[----:B------:R-:W-:Y:S02]  /*16060*/  @P1 IMAD R14, R19, R20, R12 ;  /* 0x00000014130e1224 */ /* 0x000fe400078e020c */
[----:B------:R-:W-:Y:S01]  /*16070*/  IMAD R15, R4, UR7, R15 ;  /* 0x00000007040f7c24 */ /* 0x000fe2000f8e020f */
[----:B------:R-:W-:Y:S01]  /*16080*/  ULDC UR7, c[0x0][0x8a8] ;  /* 0x00022a0000077ab9 */ /* 0x000fe20000000800 */
[----:B------:R-:W-:Y:S01]  /*16090*/  IMAD R14, R5, UR8, R14 ;  /* 0x00000008050e7c24 */ /* 0x000fe2000f8e020e */
[----:B------:R-:W-:Y:S01]  /*160a0*/  MOV R4, 0x1 ;  /* 0x0000000100047802 */ /* 0x000fe20000000f00 */
[----:B------:R-:W-:Y:S01]  /*160b0*/  IMAD R15, R15, UR7, R6 ;  /* 0x000000070f0f7c24 */ /* 0x000fe2000f8e0206 */
[----:B------:R-:W-:-:S04]  /*160c0*/  MOV R6, R8 ;  /* 0x0000000800067202 */ /* 0x000fc80000000f00 */
[----:B------:R-:W-:Y:S02]  /*160d0*/  SEL R7, R15, R14, !P1 ;  /* 0x0000000e0f077207 */ /* 0x000fe40004800000 */
[----:B------:R-:W-:-:S07]  /*160e0*/  SEL R9, R14, R15, !P1 ;  /* 0x0000000f0e097207 */ /* 0x000fce0004800000 */
.L_x_223:
[----:B------:R-:W-:Y:S05]  /*160f0*/  BSYNC B1 ;  /* 0x0000000000017941 */ /* 0x000fea0003800000 */
.L_x_222:
[----:B------:R-:W-:-:S13]  /*16100*/  LOP3.LUT P1, RZ, R4, 0xff, RZ, 0xc0, !PT ;  /* 0x000000ff04ff7812 */ /* 0x000fda000782c0ff */
[----:B------:R-:W-:Y:S05]  /*16110*/  @P1 BRA `(.L_x_226) ;  /* 0xfffffff400401947 */ /* 0x000fea000383ffff */
[----:B------:R-:W-:Y:S05]  /*16120*/  BSYNC B0 ;  /* 0x0000000000007941 */ /* 0x000fea0003800000 */
.L_x_214:
[----:B------:R-:W-:-:S03]  /*16130*/  UMOV UR7, 0xffffffff ;  /* 0xffffffff00077882 */ /* 0x000fc60000000000 */
[----:B------:R-:W-:Y:S05]  /*16140*/  BRA.DIV UR7, `(.L_x_227) ;  /* 0x0000000a07d07947 */ /* 0x000fea000b800000 */
[----:B------:R-:W-:-:S13]  /*16150*/  ELECT P6, URZ, PT ;  /* 0x00000000003f782f */ /* 0x000fda00038c0000 */
.L_x_258:
[----:B------:R-:W-:Y:S05]  /*16160*/  @!P6 BRA `(.L_x_10) ;  /* 0x0000000000a8e947 */ /* 0x000fea0003800000 */
[----:B------:R-:W-:-:S04]  /*16170*/  ULOP3.LUT UR7, UR37, 0x2, URZ, 0xfc, !UPT ;  /* 0x0000000225077892 */ /* 0x000fc8000f8efc3f */
[----:B------:R-:W-:-:S06]  /*16180*/  UISETP.NE.AND UP0, UPT, UR7, 0x3, UPT ;  /* 0x000000030700788c */ /* 0x000fcc000bf05270 */
[----:B------:R-:W-:-:S13]  /*16190*/  PLOP3.LUT P0, PT, PT, PT, UP0, 0x80, 0x0 ;  /* 0x000000000000781c */ /* 0x000fda0003f0f008 */
[----:B------:R-:W-:Y:S05]  /*161a0*/  @!P0 BRA `(.L_x_228) ;  /* 0x0000000000048947 */ /* 0x000fea0003800000 */
[----:B------:R-:W-:Y:S01]  /*161b0*/  BPT.TRAP 0x1 ;  /* 0x000000040000795c */ /* 0x000fe20000300000 */
.L_x_228:
[----:B------:R-:W1:Y:S01]  /*161c0*/  S2R R5, SR_CgaCtaId ;  /* 0x0000000000057919 */ /* 0x000e620000008800 */
[----:B------:R-:W-:Y:S02]  /*161d0*/  MOV R2, 0x400 ;  /* 0x0000040000027802 */ /* 0x000fe40000000f00 */
[----:B------:R-:W-:Y:S02]  /*161e0*/  SHF.L.U32 R4, R3, 0x1f, RZ ;  /* 0x0000001f03047819 */ /* 0x000fe400000006ff */
[----:B-1----:R-:W-:-:S05]  /*161f0*/  LEA R5, R5, R2, 0x18 ;  /* 0x0000000205057211 */ /* 0x002fca00078ec0ff */
[----:B------:R-:W-:-:S05]  /*16200*/  VIADD R5, R5, 0x20 ;  /* 0x0000002005057836 */ /* 0x000fca0000000000 */
[C---:B------:R-:W-:Y:S02]  /*16210*/  LEA R7, R0.reuse, R5, 0x3 ;  /* 0x0000000500077211 */ /* 0x040fe400078e18ff */
[----:B------:R-:W-:Y:S02]  /*16220*/  IADD3 R0, R0, 0x1, RZ ;  /* 0x0000000100007810 */ /* 0x000fe40007ffe0ff */
[----:B------:R-:W1:Y:S02]  /*16230*/  SYNCS.PHASECHK.TRANS64.TRYWAIT P0, [R7+URZ], R4 ;  /* 0x00000004070075a7 */ /* 0x000e64000800017f */
[----:B------:R-:W-:-:S04]  /*16240*/  ISETP.NE.AND P1, PT, R0, 0x4, PT ;  /* 0x000000040000780c */ /* 0x000fc80003f25270 */
[----:B------:R-:W-:Y:S02]  /*16250*/  SEL R2, RZ, 0x1, P1 ;  /* 0x00000001ff027807 */ /* 0x000fe40000800000 */
[----:B------:R-:W-:Y:S02]  /*16260*/  SEL R0, R0, RZ, P1 ;  /* 0x000000ff00007207 */ /* 0x000fe40000800000 */
[----:B------:R-:W-:-:S03]  /*16270*/  LOP3.LUT R9, R3, R2, RZ, 0x3c, !PT ;  /* 0x0000000203097212 */ /* 0x000fc600078e3cff */
[----:B------:R-:W-:Y:S01]  /*16280*/  IMAD R6, R0, 0x8, R5 ;  /* 0x0000000800067824 */ /* 0x000fe200078e0205 */
[----:B------:R-:W-:Y:S01]  /*16290*/  SHF.L.U32 R3, R9, 0x1f, RZ ;  /* 0x0000001f09037819 */ /* 0x000fe200000006ff */
[----:B-1----:R-:W-:Y:S06]  /*162a0*/  @!P0 BRA `(.L_x_229) ;  /* 0x0000000800988947 */ /* 0x002fec0003800000 */
.L_x_259:
[----:B------:R-:W2:Y:S01]  /*162b0*/  SYNCS.PHASECHK.TRANS64.TRYWAIT P0, [R6+URZ], R3 ;  /* 0x00000003060075a7 */ /* 0x000ea2000800017f */
[----:B------:R-:W-:-:S04]  /*162c0*/  IADD3 R0, R0, 0x1, RZ ;  /* 0x0000000100007810 */ /* 0x000fc80007ffe0ff */
[----:B------:R-:W-:-:S04]  /*162d0*/  ISETP.NE.AND P1, PT, R0, 0x4, PT ;  /* 0x000000040000780c */ /* 0x000fc80003f25270 */
[----:B------:R-:W-:Y:S02]  /*162e0*/  SEL R2, RZ, 0x1, P1 ;  /* 0x00000001ff027807 */ /* 0x000fe40000800000 */
[----:B------:R-:W-:Y:S02]  /*162f0*/  SEL R0, R0, RZ, P1 ;  /* 0x000000ff00007207 */ /* 0x000fe40000800000 */
[----:B------:R-:W-:Y:S02]  /*16300*/  LOP3.LUT R9, R9, R2, RZ, 0x3c, !PT ;  /* 0x0000000209097212 */ /* 0x000fe400078e3cff */
[----:B-1----:R-:W-:Y:S02]  /*16310*/  LEA R7, R0, R5, 0x3 ;  /* 0x0000000500077211 */ /* 0x002fe400078e18ff */
[----:B------:R-:W-:Y:S01]  /*16320*/  SHF.L.U32 R4, R9, 0x1f, RZ ;  /* 0x0000001f09047819 */ /* 0x000fe200000006ff */
[----:B--2---:R-:W-:Y:S06]  /*16330*/  @!P0 BRA `(.L_x_230) ;  /* 0x0000000800888947 */ /* 0x004fec0003800000 */
.L_x_260:
[----:B------:R-:W2:Y:S01]  /*16340*/  SYNCS.PHASECHK.TRANS64.TRYWAIT P0, [R7+URZ], R4 ;  /* 0x00000004070075a7 */ /* 0x000ea2000800017f */
[----:B------:R-:W-:-:S05]  /*16350*/  VIADD R0, R0, 0x1 ;  /* 0x0000000100007836 */ /* 0x000fca0000000000 */
[----:B------:R-:W-:-:S04]  /*16360*/  ISETP.NE.AND P1, PT, R0, 0x4, PT ;  /* 0x000000040000780c */ /* 0x000fc80003f25270 */
[----:B------:R-:W-:Y:S02]  /*16370*/  SEL R2, RZ, 0x1, P1 ;  /* 0x00000001ff027807 */ /* 0x000fe40000800000 */
[----:B------:R-:W-:Y:S02]  /*16380*/  SEL R0, R0, RZ, P1 ;  /* 0x000000ff00007207 */ /* 0x000fe40000800000 */
[----:B------:R-:W-:Y:S01]  /*16390*/  LOP3.LUT R2, R9, R2, RZ, 0x3c, !PT ;  /* 0x0000000209027212 */ /* 0x000fe200078e3cff */
[----:B--2---:R-:W-:Y:S06]  /*163a0*/  @!P0 BRA `(.L_x_231) ;  /* 0x0000000800808947 */ /* 0x004fec0003800000 */
.L_x_261:
[----:B------:R-:W-:Y:S02]  /*163b0*/  LEA R5, R0, R5, 0x3 ;  /* 0x0000000500057211 */ /* 0x000fe400078e18ff */
[----:B------:R-:W-:-:S07]  /*163c0*/  SHF.L.U32 R0, R2, 0x1f, RZ ;  /* 0x0000001f02007819 */ /* 0x000fce00000006ff */
.L_x_232:
[----:B---3--:R3:W4:Y:S02]  /*163d0*/  SYNCS.PHASECHK.TRANS64.TRYWAIT P0, [R5+URZ], R0 ;  /* 0x00000000050075a7 */ /* 0x008724000800017f */
[----:B----4-:R-:W-:Y:S05]  /*163e0*/  @!P0 NANOSLEEP.SYNCS 0x989680 ;  /* 0x009896800000895d */ /* 0x010fea0003900000 */
[----:B------:R-:W4:Y:S02]  /*163f0*/  @!P0 SYNCS.PHASECHK.TRANS64 P0, [R5+URZ], R0 ;  /* 0x00000000050085a7 */ /* 0x000f24000800007f */
[----:B----4-:R-:W-:Y:S05]  /*16400*/  @!P0 BRA `(.L_x_232) ;  /* 0xfffffffc00f08947 */ /* 0x010fea000383ffff */
.L_x_10:
[----:B------:R-:W-:Y:S05]  /*16410*/  BSYNC B6 ;  /* 0x0000000000067941 */ /* 0x000fea0003800000 */
.L_x_8:
[----:B------:R-:W-:Y:S05]  /*16420*/  EXIT ;  /* 0x000000000000794d */ /* 0x000fea0003800000 */
.L_x_23:
[----:B----4-:R4:W1:Y:S02]  /*16430*/  SYNCS.PHASECHK.TRANS64.TRYWAIT P1, [R3+URZ], R0 ;  /* 0x00000000030075a7 */ /* 0x010864000802017f */
[----:B-1----:R-:W-:Y:S05]  /*16440*/  @!P1 NANOSLEEP.SYNCS 0x989680 ;  /* 0x009896800000995d */ /* 0x002fea0003900000 */
[----:B------:R-:W1:Y:S02]  /*16450*/  @!P1 SYNCS.PHASECHK.TRANS64 P1, [R3+URZ], R0 ;  /* 0x00000000030095a7 */ /* 0x000e64000802007f */
[----:B-1----:R-:W-:Y:S05]  /*16460*/  @!P1 BRA `(.L_x_23) ;  /* 0xfffffffc00f09947 */ /* 0x002fea000383ffff */
[----:B------:R-:W-:Y:S05]  /*16470*/  BRA `(.L_x_22) ;  /* 0xfffffeb000e87947 */ /* 0x000fea000383ffff */
.L_x_28:
[----:B--2---:R-:W-:-:S04]  /*16480*/  MOV R4, UR4 ;  /* 0x0000000400047c02 */ /* 0x004fc80008000f00 */
[----:B------:R2:W3:Y:S03]  /*16490*/  SYNCS.PHASECHK.TRANS64.TRYWAIT P1, [R4+URZ], R3 ;  /* 0x00000003040075a7 */ /* 0x0004e6000802017f */
[----:B---3--:R-:W-:Y:S05]  /*164a0*/  @!P1 NANOSLEEP.SYNCS 0x989680 ;  /* 0x009896800000995d */ /* 0x008fea0003900000 */
[----:B------:R-:W3:Y:S02]  /*164b0*/  @!P1 SYNCS.PHASECHK.TRANS64 P1, [R4+URZ], R3 ;  /* 0x00000003040095a7 */ /* 0x000ee4000802007f */
[----:B---3--:R-:W-:Y:S05]  /*164c0*/  @!P1 BRA `(.L_x_28) ;  /* 0xfffffffc00ec9947 */ /* 0x008fea000383ffff */
[----:B------:R-:W-:Y:S05]  /*164d0*/  BRA `(.L_x_27) ;  /* 0xfffffeb400c07947 */ /* 0x000fea000383ffff */
.L_x_49:
[----:B-1----:R-:W-:-:S04]  /*164e0*/  IMAD.U32 R4, RZ, RZ, UR52 ;  /* 0x00000034ff047e24 */ /* 0x002fc8000f8e00ff */
[----:B------:R1:W2:Y:S03]  /*164f0*/  SYNCS.PHASECHK.TRANS64.TRYWAIT P2, [R4+URZ+0x40], R3 ;  /* 0x00004003040075a7 */ /* 0x0002a6000804017f */
[----:B--2---:R-:W-:Y:S05]  /*16500*/  @!P2 NANOSLEEP.SYNCS 0x989680 ;  /* 0x009896800000a95d */ /* 0x004fea0003900000 */
[----:B------:R-:W2:Y:S02]  /*16510*/  @!P2 SYNCS.PHASECHK.TRANS64 P2, [R4+URZ+0x40], R3 ;  /* 0x000040030400a5a7 */ /* 0x000ea4000804007f */
[----:B--2---:R-:W-:Y:S05]  /*16520*/  @!P2 BRA `(.L_x_49) ;  /* 0xfffffffc00eca947 */ /* 0x004fea000383ffff */
[----:B------:R-:W-:Y:S05]  /*16530*/  BRA `(.L_x_233) ;  /* 0xfffffec000987947 */ /* 0x000fea000383ffff */
.L_x_60:
[----:B-1----:R1:W2:Y:S02]  /*16540*/  SYNCS.PHASECHK.TRANS64.TRYWAIT P3, [R4+URZ+0x40], R5 ;  /* 0x00004005040075a7 */ /* 0x0022a4000806017f */
[----:B--2---:R-:W-:Y:S05]  /*16550*/  @!P3 NANOSLEEP.SYNCS 0x989680 ;  /* 0x009896800000b95d */ /* 0x004fea0003900000 */
[----:B------:R-:W2:Y:S02]  /*16560*/  @!P3 SYNCS.PHASECHK.TRANS64 P3, [R4+URZ+0x40], R5 ;  /* 0x000040050400b5a7 */ /* 0x000ea4000806007f */
[----:B--2---:R-:W-:Y:S05]  /*16570*/  @!P3 BRA `(.L_x_60) ;  /* 0xfffffffc00f0b947 */ /* 0x004fea000383ffff */
[----:B------:R-:W-:Y:S05]  /*16580*/  BRA `(.L_x_234) ;  /* 0xfffffee400507947 */ /* 0x000fea000383ffff */
.L_x_71:
[----:B-1----:R1:W2:Y:S02]  /*16590*/  SYNCS.PHASECHK.TRANS64.TRYWAIT P5, [R4+URZ+0x40], R5 ;  /* 0x00004005040075a7 */ /* 0x0022a400080a017f */
[----:B--2---:R-:W-:Y:S05]  /*165a0*/  @!P5 NANOSLEEP.SYNCS 0x989680 ;  /* 0x009896800000d95d */ /* 0x004fea0003900000 */
[----:B------:R-:W2:Y:S02]  /*165b0*/  @!P5 SYNCS.PHASECHK.TRANS64 P5, [R4+URZ+0x40], R5 ;  /* 0x000040050400d5a7 */ /* 0x000ea400080a007f */
[----:B--2---:R-:W-:Y:S05]  /*165c0*/  @!P5 BRA `(.L_x_71) ;  /* 0xfffffffc00f0d947 */ /* 0x004fea000383ffff */
[----:B------:R-:W-:Y:S05]  /*165d0*/  BRA `(.L_x_235) ;  /* 0xffffff0400547947 */ /* 0x000fea000383ffff */
.L_x_82:
[----:B-1----:R1:W2:Y:S02]  /*165e0*/  SYNCS.PHASECHK.TRANS64.TRYWAIT P5, [R5+URZ+0x40], R4 ;  /* 0x00004004050075a7 */ /* 0x0022a400080a017f */
[----:B--2---:R-:W-:Y:S05]  /*165f0*/  @!P5 NANOSLEEP.SYNCS 0x989680 ;  /* 0x009896800000d95d */ /* 0x004fea0003900000 */
[----:B------:R-:W2:Y:S02]  /*16600*/  @!P5 SYNCS.PHASECHK.TRANS64 P5, [R5+URZ+0x40], R4 ;  /* 0x000040040500d5a7 */ /* 0x000ea400080a007f */
[----:B--2---:R-:W-:Y:S05]  /*16610*/  @!P5 BRA `(.L_x_82) ;  /* 0xfffffffc00f0d947 */ /* 0x004fea000383ffff */
[----:B------:R-:W-:Y:S05]  /*16620*/  BRA `(.L_x_236) ;  /* 0xffffff24005c7947 */ /* 0x000fea000383ffff */
.L_x_93:
[----:B-1----:R1:W2:Y:S02]  /*16630*/  SYNCS.PHASECHK.TRANS64.TRYWAIT P5, [R4+URZ+0x40], R5 ;  /* 0x00004005040075a7 */ /* 0x0022a400080a017f */
[----:B--2---:R-:W-:Y:S05]  /*16640*/  @!P5 NANOSLEEP.SYNCS 0x989680 ;  /* 0x009896800000d95d */ /* 0x004fea0003900000 */
[----:B------:R-:W2:Y:S02]  /*16650*/  @!P5 SYNCS.PHASECHK.TRANS64 P5, [R4+URZ+0x40], R5 ;  /* 0x000040050400d5a7 */ /* 0x000ea400080a007f */
[----:B--2---:R-:W-:Y:S05]  /*16660*/  @!P5 BRA `(.L_x_93) ;  /* 0xfffffffc00f0d947 */ /* 0x004fea000383ffff */
[----:B------:R-:W-:Y:S05]  /*16670*/  BRA `(.L_x_237) ;  /* 0xffffff4400647947 */ /* 0x000fea000383ffff */
.L_x_104:
[----:B-1----:R1:W2:Y:S02]  /*16680*/  SYNCS.PHASECHK.TRANS64.TRYWAIT P5, [R4+URZ+0x40], R5 ;  /* 0x00004005040075a7 */ /* 0x0022a400080a017f */
[----:B--2---:R-:W-:Y:S05]  /*16690*/  @!P5 NANOSLEEP.SYNCS 0x989680 ;  /* 0x009896800000d95d */ /* 0x004fea0003900000 */
[----:B------:R-:W2:Y:S02]  /*166a0*/  @!P5 SYNCS.PHASECHK.TRANS64 P5, [R4+URZ+0x40], R5 ;  /* 0x000040050400d5a7 */ /* 0x000ea400080a007f */
[----:B--2---:R-:W-:Y:S05]  /*166b0*/  @!P5 BRA `(.L_x_104) ;  /* 0xfffffffc00f0d947 */ /* 0x004fea000383ffff */
[----:B------:R-:W-:Y:S05]  /*166c0*/  BRA `(.L_x_238) ;  /* 0xffffff6400647947 */ /* 0x000fea000383ffff */
.L_x_115:
[----:B-1----:R1:W2:Y:S02]  /*166d0*/  SYNCS.PHASECHK.TRANS64.TRYWAIT P5, [R4+URZ+0x40], R5 ;  /* 0x00004005040075a7 */ /* 0x0022a400080a017f */
[----:B--2---:R-:W-:Y:S05]  /*166e0*/  @!P5 NANOSLEEP.SYNCS 0x989680 ;  /* 0x009896800000d95d */ /* 0x004fea0003900000 */
[----:B------:R-:W2:Y:S02]  /*166f0*/  @!P5 SYNCS.PHASECHK.TRANS64 P5, [R4+URZ+0x40], R5 ;  /* 0x000040050400d5a7 */ /* 0x000ea400080a007f */
[----:B--2---:R-:W-:Y:S05]  /*16700*/  @!P5 BRA `(.L_x_115) ;  /* 0xfffffffc00f0d947 */ /* 0x004fea000383ffff */
[----:B------:R-:W-:Y:S05]  /*16710*/  BRA `(.L_x_239) ;  /* 0xffffff8400647947 */ /* 0x000fea000383ffff */
.L_x_126:
[----:B-1----:R1:W2:Y:S02]  /*16720*/  SYNCS.PHASECHK.TRANS64.TRYWAIT P3, [R4+URZ+0x40], R35 ;  /* 0x00004023040075a7 */ /* 0x0022a4000806017f */
[----:B--2---:R-:W-:Y:S05]  /*16730*/  @!P3 NANOSLEEP.SYNCS 0x989680 ;  /* 0x009896800000b95d */ /* 0x004fea0003900000 */
[----:B------:R-:W2:Y:S02]  /*16740*/  @!P3 SYNCS.PHASECHK.TRANS64 P3, [R4+URZ+0x40], R35 ;  /* 0x000040230400b5a7 */ /* 0x000ea4000806007f */
[----:B--2---:R-:W-:Y:S05]  /*16750*/  @!P3 BRA `(.L_x_126) ;  /* 0xfffffffc00f0b947 */ /* 0x004fea000383ffff */
[----:B------:R-:W-:Y:S05]  /*16760*/  BRA `(.L_x_240) ;  /* 0xffffffa400587947 */ /* 0x000fea000383ffff */
.L_x_146:
[----:B-1----:R-:W-:-:S04]  /*16770*/  MOV R3, UR4 ;  /* 0x0000000400037c02 */ /* 0x002fc80008000f00 */
[----:B------:R1:W2:Y:S03]  /*16780*/  SYNCS.PHASECHK.TRANS64.TRYWAIT P0, [R3+URZ+0x88], R0 ;  /* 0x00008800030075a7 */ /* 0x0002a6000800017f */
[----:B--2---:R-:W-:Y:S05]  /*16790*/  @!P0 NANOSLEEP.SYNCS 0x989680 ;  /* 0x009896800000895d */ /* 0x004fea0003900000 */
[----:B------:R-:W2:Y:S02]  /*167a0*/  @!P0 SYNCS.PHASECHK.TRANS64 P0, [R3+URZ+0x88], R0 ;  /* 0x00008800030085a7 */ /* 0x000ea4000800007f */
[----:B--2---:R-:W-:Y:S05]  /*167b0*/  @!P0 BRA `(.L_x_146) ;  /* 0xfffffffc00ec8947 */ /* 0x004fea000383ffff */
[----:B------:R-:W-:Y:S05]  /*167c0*/  BRA `(.L_x_145) ;  /* 0xffffffd400247947 */ /* 0x000fea000383ffff */
.L_x_155:
[----:B-1----:R-:W-:-:S04]  /*167d0*/  MOV R5, UR21 ;  /* 0x0000001500057c02 */ /* 0x002fc80008000f00 */
[----:B------:R1:W2:Y:S03]  /*167e0*/  SYNCS.PHASECHK.TRANS64.TRYWAIT P2, [R5+URZ+0x60], R4 ;  /* 0x00006004050075a7 */ /* 0x0002a6000804017f */
[----:B--2---:R-:W-:Y:S05]  /*167f0*/  @!P2 NANOSLEEP.SYNCS 0x989680 ;  /* 0x009896800000a95d */ /* 0x004fea0003900000 */
[----:B------:R-:W2:Y:S02]  /*16800*/  @!P2 SYNCS.PHASECHK.TRANS64 P2, [R5+URZ+0x60], R4 ;  /* 0x000060040500a5a7 */ /* 0x000ea4000804007f */
[----:B--2---:R-:W-:Y:S05]  /*16810*/  @!P2 BRA `(.L_x_155) ;  /* 0xfffffffc00eca947 */ /* 0x004fea000383ffff */
[----:B------:R-:W-:Y:S05]  /*16820*/  BRA `(.L_x_241) ;  /* 0xffffffd8001c7947 */ /* 0x000fea000383ffff */
.L_x_161:
[----:B-12---:R-:W-:-:S04]  /*16830*/  IMAD.U32 R5, RZ, RZ, UR21 ;  /* 0x00000015ff057e24 */ /* 0x006fc8000f8e00ff */
[----:B------:R1:W2:Y:S03]  /*16840*/  SYNCS.PHASECHK.TRANS64.TRYWAIT P2, [R5+URZ+0x68], R4 ;  /* 0x00006804050075a7 */ /* 0x0002a6000804017f */
[----:B--2---:R-:W-:Y:S05]  /*16850*/  @!P2 NANOSLEEP.SYNCS 0x989680 ;  /* 0x009896800000a95d */ /* 0x004fea0003900000 */
[----:B------:R-:W2:Y:S02]  /*16860*/  @!P2 SYNCS.PHASECHK.TRANS64 P2, [R5+URZ+0x68], R4 ;  /* 0x000068040500a5a7 */ /* 0x000ea4000804007f */
[----:B--2---:R-:W-:Y:S05]  /*16870*/  @!P2 BRA `(.L_x_161) ;  /* 0xfffffffc00eca947 */ /* 0x004fea000383ffff */
[----:B------:R-:W-:Y:S05]  /*16880*/  BRA `(.L_x_242) ;  /* 0xffffffd800647947 */ /* 0x000fea000383ffff */
.L_x_167:
[----:B-123--:R-:W-:-:S04]  /*16890*/  MOV R5, UR21 ;  /* 0x0000001500057c02 */ /* 0x00efc80008000f00 */
[----:B------:R1:W2:Y:S03]  /*168a0*/  SYNCS.PHASECHK.TRANS64.TRYWAIT P2, [R5+URZ+0x70], R4 ;  /* 0x00007004050075a7 */ /* 0x0002a6000804017f */
[----:B--2---:R-:W-:Y:S05]  /*168b0*/  @!P2 NANOSLEEP.SYNCS 0x989680 ;  /* 0x009896800000a95d */ /* 0x004fea0003900000 */
[----:B------:R-:W2:Y:S02]  /*168c0*/  @!P2 SYNCS.PHASECHK.TRANS64 P2, [R5+URZ+0x70], R4 ;  /* 0x000070040500a5a7 */ /* 0x000ea4000804007f */
[----:B--2---:R-:W-:Y:S05]  /*168d0*/  @!P2 BRA `(.L_x_167) ;  /* 0xfffffffc00eca947 */ /* 0x004fea000383ffff */
[----:B------:R-:W-:Y:S05]  /*168e0*/  BRA `(.L_x_243) ;  /* 0xffffffd800b47947 */ /* 0x000fea000383ffff */
.L_x_173:
[----:B-1234-:R-:W-:-:S04]  /*168f0*/  MOV R5, UR21 ;  /* 0x0000001500057c02 */ /* 0x01efc80008000f00 */
[----:B------:R1:W2:Y:S03]  /*16900*/  SYNCS.PHASECHK.TRANS64.TRYWAIT P2, [R5+URZ+0x78], R4 ;  /* 0x00007804050075a7 */ /* 0x0002a6000804017f */
[----:B--2---:R-:W-:Y:S05]  /*16910*/  @!P2 NANOSLEEP.SYNCS 0x989680 ;  /* 0x009896800000a95d */ /* 0x004fea0003900000 */
[----:B------:R-:W2:Y:S02]  /*16920*/  @!P2 SYNCS.PHASECHK.TRANS64 P2, [R5+URZ+0x78], R4 ;  /* 0x000078040500a5a7 */ /* 0x000ea4000804007f */
[----:B--2---:R-:W-:Y:S05]  /*16930*/  @!P2 BRA `(.L_x_173) ;  /* 0xfffffffc00eca947 */ /* 0x004fea000383ffff */
[----:B------:R-:W-:Y:S05]  /*16940*/  BRA `(.L_x_244) ;  /* 0xffffffdc00047947 */ /* 0x000fea000383ffff */
.L_x_179:
[----:B-1234-:R-:W-:-:S04]  /*16950*/  IMAD.U32 R5, RZ, RZ, UR21 ;  /* 0x00000015ff057e24 */ /* 0x01efc8000f8e00ff */
[----:B------:R1:W2:Y:S03]  /*16960*/  SYNCS.PHASECHK.TRANS64.TRYWAIT P2, [R5+URZ+0x60], R4 ;  /* 0x00006004050075a7 */ /* 0x0002a6000804017f */
[----:B--2---:R-:W-:Y:S05]  /*16970*/  @!P2 NANOSLEEP.SYNCS 0x989680 ;  /* 0x009896800000a95d */ /* 0x004fea0003900000 */
[----:B------:R-:W2:Y:S02]  /*16980*/  @!P2 SYNCS.PHASECHK.TRANS64 P2, [R5+URZ+0x60], R4 ;  /* 0x000060040500a5a7 */ /* 0x000ea4000804007f */
[----:B--2---:R-:W-:Y:S05]  /*16990*/  @!P2 BRA `(.L_x_179) ;  /* 0xfffffffc00eca947 */ /* 0x004fea000383ffff */
[----:B------:R-:W-:Y:S05]  /*169a0*/  BRA `(.L_x_245) ;  /* 0xffffffdc00587947 */ /* 0x000fea000383ffff */
.L_x_185:
[----:B-1234-:R-:W-:-:S04]  /*169b0*/  MOV R5, UR21 ;  /* 0x0000001500057c02 */ /* 0x01efc80008000f00 */
[----:B------:R1:W2:Y:S03]  /*169c0*/  SYNCS.PHASECHK.TRANS64.TRYWAIT P2, [R5+URZ+0x68], R4 ;  /* 0x00006804050075a7 */ /* 0x0002a6000804017f */
[----:B--2---:R-:W-:Y:S05]  /*169d0*/  @!P2 NANOSLEEP.SYNCS 0x989680 ;  /* 0x009896800000a95d */ /* 0x004fea0003900000 */
[----:B------:R-:W2:Y:S02]  /*169e0*/  @!P2 SYNCS.PHASECHK.TRANS64 P2, [R5+URZ+0x68], R4 ;  /* 0x000068040500a5a7 */ /* 0x000ea4000804007f */
[----:B--2---:R-:W-:Y:S05]  /*169f0*/  @!P2 BRA `(.L_x_185) ;  /* 0xfffffffc00eca947 */ /* 0x004fea000383ffff */
[----:B------:R-:W-:Y:S05]  /*16a00*/  BRA `(.L_x_246) ;  /* 0xffffffdc009c7947 */ /* 0x000fea000383ffff */
.L_x_191:
[----:B-1234-:R-:W-:-:S04]  /*16a10*/  MOV R5, UR21 ;  /* 0x0000001500057c02 */ /* 0x01efc80008000f00 */
[----:B------:R1:W2:Y:S03]  /*16a20*/  SYNCS.PHASECHK.TRANS64.TRYWAIT P2, [R5+URZ+0x70], R4 ;  /* 0x00007004050075a7 */ /* 0x0002a6000804017f */
[----:B--2---:R-:W-:Y:S05]  /*16a30*/  @!P2 NANOSLEEP.SYNCS 0x989680 ;  /* 0x009896800000a95d */ /* 0x004fea0003900000 */
[----:B------:R-:W2:Y:S02]  /*16a40*/  @!P2 SYNCS.PHASECHK.TRANS64 P2, [R5+URZ+0x70], R4 ;  /* 0x000070040500a5a7 */ /* 0x000ea4000804007f */
[----:B--2---:R-:W-:Y:S05]  /*16a50*/  @!P2 BRA `(.L_x_191) ;  /* 0xfffffffc00eca947 */ /* 0x004fea000383ffff */
[----:B------:R-:W-:Y:S05]  /*16a60*/  BRA `(.L_x_247) ;  /* 0xffffffdc00e07947 */ /* 0x000fea000383ffff */
.L_x_197:
[----:B-1234-:R-:W-:-:S04]  /*16a70*/  IMAD.U32 R5, RZ, RZ, UR21 ;  /* 0x00000015ff057e24 */ /* 0x01efc8000f8e00ff */
[----:B------:R1:W2:Y:S03]  /*16a80*/  SYNCS.PHASECHK.TRANS64.TRYWAIT P2, [R5+URZ+0x78], R4 ;  /* 0x00007804050075a7 */ /* 0x0002a6000804017f */
[----:B--2---:R-:W-:Y:S05]  /*16a90*/  @!P2 NANOSLEEP.SYNCS 0x989680 ;  /* 0x009896800000a95d */ /* 0x004fea0003900000 */
[----:B------:R-:W2:Y:S02]  /*16aa0*/  @!P2 SYNCS.PHASECHK.TRANS64 P2, [R5+URZ+0x78], R4 ;  /* 0x000078040500a5a7 */ /* 0x000ea4000804007f */
[----:B--2---:R-:W-:Y:S05]  /*16ab0*/  @!P2 BRA `(.L_x_197) ;  /* 0xfffffffc00eca947 */ /* 0x004fea000383ffff */
[----:B------:R-:W-:Y:S05]  /*16ac0*/  BRA `(.L_x_248) ;  /* 0xffffffe000247947 */ /* 0x000fea000383ffff */
.L_x_207:
[----:B------:R1:W1:Y:S02]  /*16ad0*/  SYNCS.PHASECHK.TRANS64.TRYWAIT P0, [R0+URZ+0x60], R3 ;  /* 0x00006003000075a7 */ /* 0x000264000800017f */
[----:B-1----:R-:W-:Y:S05]  /*16ae0*/  @!P0 NANOSLEEP.SYNCS 0x989680 ;  /* 0x009896800000895d */ /* 0x002fea0003900000 */
[----:B------:R-:W1:Y:S02]  /*16af0*/  @!P0 SYNCS.PHASECHK.TRANS64 P0, [R0+URZ+0x60], R3 ;  /* 0x00006003000085a7 */ /* 0x000e64000800007f */
[----:B-1----:R-:W-:Y:S05]  /*16b00*/  @!P0 BRA `(.L_x_207) ;  /* 0xfffffffc00f08947 */ /* 0x002fea000383ffff */
[----:B------:R-:W-:Y:S05]  /*16b10*/  BRA `(.L_x_249) ;  /* 0xffffffe800107947 */ /* 0x000fea000383ffff */
.L_x_209:
[----:B------:R1:W1:Y:S02]  /*16b20*/  SYNCS.PHASECHK.TRANS64.TRYWAIT P0, [R0+URZ+0x68], R3 ;  /* 0x00006803000075a7 */ /* 0x000264000800017f */
[----:B-1----:R-:W-:Y:S05]  /*16b30*/  @!P0 NANOSLEEP.SYNCS 0x989680 ;  /* 0x009896800000895d */ /* 0x002fea0003900000 */
[----:B------:R-:W1:Y:S02]  /*16b40*/  @!P0 SYNCS.PHASECHK.TRANS64 P0, [R0+URZ+0x68], R3 ;  /* 0x00006803000085a7 */ /* 0x000e64000800007f */
[----:B-1----:R-:W-:Y:S05]  /*16b50*/  @!P0 BRA `(.L_x_209) ;  /* 0xfffffffc00f08947 */ /* 0x002fea000383ffff */
[----:B------:R-:W-:Y:S05]  /*16b60*/  BRA `(.L_x_250) ;  /* 0xffffffe8000c7947 */ /* 0x000fea000383ffff */
.L_x_211:
[----:B------:R1:W1:Y:S02]  /*16b70*/  SYNCS.PHASECHK.TRANS64.TRYWAIT P0, [R0+URZ+0x70], R3 ;  /* 0x00007003000075a7 */ /* 0x000264000800017f */
[----:B-1----:R-:W-:Y:S05]  /*16b80*/  @!P0 NANOSLEEP.SYNCS 0x989680 ;  /* 0x009896800000895d */ /* 0x002fea0003900000 */
[----:B------:R-:W1:Y:S02]  /*16b90*/  @!P0 SYNCS.PHASECHK.TRANS64 P0, [R0+URZ+0x70], R3 ;  /* 0x00007003000085a7 */ /* 0x000e64000800007f */
[----:B-1----:R-:W-:Y:S05]  /*16ba0*/  @!P0 BRA `(.L_x_211) ;  /* 0xfffffffc00f08947 */ /* 0x002fea000383ffff */
[----:B------:R-:W-:Y:S05]  /*16bb0*/  BRA `(.L_x_251) ;  /* 0xffffffe800087947 */ /* 0x000fea000383ffff */
.L_x_215:
[----:B------:R-:W-:Y:S01]  /*16bc0*/  BSSY B1, `(.L_x_252) ;  /* 0x0000006000017945 */ /* 0x000fe20003800000 */
[----:B------:R-:W-:-:S07]  /*16bd0*/  MOV R15, 0xffffffff ;  /* 0xffffffff000f7802 */ /* 0x000fce0000000f00 */
[----:B------:R-:W-:Y:S05]  /*16be0*/  WARPSYNC.COLLECTIVE R15, `(.L_x_253) ;  /* 0x000000000f0c7348 */ /* 0x000fea0003c00000 */
[----:B------:R-:W-:Y:S02]  /*16bf0*/  ELECT P6, UR62, PT ;  /* 0x00000000003e782f */ /* 0x000fe400038c0000 */
[----:B------:R-:W-:Y:S01]  /*16c00*/  MOV R14, UR62 ;  /* 0x0000003e000e7c02 */ /* 0x000fe20008000f00 */
[----:B------:R-:W-:Y:S10]  /*16c10*/  ENDCOLLECTIVE ;  /* 0x000000000000791b */ /* 0x000ff40003800000 */
.L_x_253:
[----:B------:R-:W-:Y:S05]  /*16c20*/  BSYNC B1 ;  /* 0x0000000000017941 */ /* 0x000fea0003800000 */
.L_x_252:
[----:B------:R-:W-:Y:S05]  /*16c30*/  BRA `(.L_x_254) ;  /* 0xffffffe800847947 */ /* 0x000fea000383ffff */
.L_x_218:
[----:B--2---:R2:W3:Y:S02]  /*16c40*/  SYNCS.PHASECHK.TRANS64.TRYWAIT P1, [R15+URZ+0x20], R8 ;  /* 0x000020080f0075a7 */ /* 0x0044e4000802017f */
[----:B---3--:R-:W-:Y:S05]  /*16c50*/  @!P1 NANOSLEEP.SYNCS 0x989680 ;  /* 0x009896800000995d */ /* 0x008fea0003900000 */
[----:B------:R-:W3:Y:S02]  /*16c60*/  @!P1 SYNCS.PHASECHK.TRANS64 P1, [R15+URZ+0x20], R8 ;  /* 0x000020080f0095a7 */ /* 0x000ee4000802007f */
[----:B---3--:R-:W-:Y:S05]  /*16c70*/  @!P1 BRA `(.L_x_218) ;  /* 0xfffffffc00f09947 */ /* 0x008fea000383ffff */
[----:B------:R-:W-:Y:S05]  /*16c80*/  BRA `(.L_x_255) ;  /* 0xffffffe800b87947 */ /* 0x000fea000383ffff */
.L_x_227:
[----:B------:R-:W-:Y:S01]  /*16c90*/  BSSY B0, `(.L_x_256) ;  /* 0x0000006000007945 */ /* 0x000fe20003800000 */
[----:B------:R-:W-:-:S07]  /*16ca0*/  MOV R15, 0xffffffff ;  /* 0xffffffff000f7802 */ /* 0x000fce0000000f00 */
[----:B------:R-:W-:Y:S05]  /*16cb0*/  WARPSYNC.COLLECTIVE R15, `(.L_x_257) ;  /* 0x000000000f0c7348 */ /* 0x000fea0003c00000 */
[----:B------:R-:W-:Y:S02]  /*16cc0*/  ELECT P6, UR62, PT ;  /* 0x00000000003e782f */ /* 0x000fe400038c0000 */
[----:B------:R-:W-:Y:S01]  /*16cd0*/  MOV R14, UR62 ;  /* 0x0000003e000e7c02 */ /* 0x000fe20008000f00 */
[----:B------:R-:W-:Y:S10]  /*16ce0*/  ENDCOLLECTIVE ;  /* 0x000000000000791b */ /* 0x000ff40003800000 */
.L_x_257:
[----:B------:R-:W-:Y:S05]  /*16cf0*/  BSYNC B0 ;  /* 0x0000000000007941 */ /* 0x000fea0003800000 */
.L_x_256:
[----:B------:R-:W-:Y:S05]  /*16d00*/  BRA `(.L_x_258) ;  /* 0xfffffff400147947 */ /* 0x000fea000383ffff */
.L_x_229:
[----:B-1----:R1:W2:Y:S02]  /*16d10*/  SYNCS.PHASECHK.TRANS64.TRYWAIT P0, [R7+URZ], R4 ;  /* 0x00000004070075a7 */ /* 0x0022a4000800017f */
[----:B--2---:R-:W-:Y:S05]  /*16d20*/  @!P0 NANOSLEEP.SYNCS 0x989680 ;  /* 0x009896800000895d */ /* 0x004fea0003900000 */
[----:B------:R-:W2:Y:S02]  /*16d30*/  @!P0 SYNCS.PHASECHK.TRANS64 P0, [R7+URZ], R4 ;  /* 0x00000004070085a7 */ /* 0x000ea4000800007f */
[----:B--2---:R-:W-:Y:S05]  /*16d40*/  @!P0 BRA `(.L_x_229) ;  /* 0xfffffffc00f08947 */ /* 0x004fea000383ffff */
[----:B------:R-:W-:Y:S05]  /*16d50*/  BRA `(.L_x_259) ;  /* 0xfffffff400547947 */ /* 0x000fea000383ffff */
.L_x_230:
[----:B-1----:R1:W2:Y:S02]  /*16d60*/  SYNCS.PHASECHK.TRANS64.TRYWAIT P0, [R6+URZ], R3 ;  /* 0x00000003060075a7 */ /* 0x0022a4000800017f */
[----:B--2---:R-:W-:Y:S05]  /*16d70*/  @!P0 NANOSLEEP.SYNCS 0x989680 ;  /* 0x009896800000895d */ /* 0x004fea0003900000 */
[----:B------:R-:W2:Y:S02]  /*16d80*/  @!P0 SYNCS.PHASECHK.TRANS64 P0, [R6+URZ], R3 ;  /* 0x00000003060085a7 */ /* 0x000ea4000800007f */
[----:B--2---:R-:W-:Y:S05]  /*16d90*/  @!P0 BRA `(.L_x_230) ;  /* 0xfffffffc00f08947 */ /* 0x004fea000383ffff */
[----:B------:R-:W-:Y:S05]  /*16da0*/  BRA `(.L_x_260) ;  /* 0xfffffff400647947 */ /* 0x000fea000383ffff */
.L_x_231:
[----:B--2---:R2:W3:Y:S02]  /*16db0*/  SYNCS.PHASECHK.TRANS64.TRYWAIT P0, [R7+URZ], R4 ;  /* 0x00000004070075a7 */ /* 0x0044e4000800017f */
[----:B---3--:R-:W-:Y:S05]  /*16dc0*/  @!P0 NANOSLEEP.SYNCS 0x989680 ;  /* 0x009896800000895d */ /* 0x008fea0003900000 */
[----:B------:R-:W3:Y:S02]  /*16dd0*/  @!P0 SYNCS.PHASECHK.TRANS64 P0, [R7+URZ], R4 ;  /* 0x00000004070085a7 */ /* 0x000ee4000800007f */
[----:B---3--:R-:W-:Y:S05]  /*16de0*/  @!P0 BRA `(.L_x_231) ;  /* 0xfffffffc00f08947 */ /* 0x008fea000383ffff */
[----:B------:R-:W-:Y:S05]  /*16df0*/  BRA `(.L_x_261) ;  /* 0xfffffff4006c7947 */ /* 0x000fea000383ffff */
.L_x_262:
[----:B------:R-:W-:-:S00]  /*16e00*/  BRA `(.L_x_262) ;  /* 0xfffffffc00fc7947 */ /* 0x000fc0000383ffff */
[----:B------:R-:W-:-:S00]  /*16e10*/  NOP ;  /* 0x0000000000007918 */ /* 0x000fc00000000000 */
        /* <DEDUP_REMOVED lines=14> */
.L_x_263:


//--------------------- .nv.global.init           --------------------------
	.section	.nv.global.init,"aw",@progbits
.nv.global.init:
	.type		$str$22,@object
	.size		$str$22,($str$26 - $str$22)
$str$22:
        /*0000*/ 	.byte	0x6b, 0x5f, 0x74, 0x69, 0x6c, 0x65, 0x5f, 0x63, 0x6f, 0x75, 0x6e, 0x74, 0x20, 0x3e, 0x3d, 0x20
        /*0010*/ 	.byte	0x31, 0x00
	.type		$str$26,@object
	.size		$str$26,($str$27 - $str$26)
$str$26:
        /*0012*/ 	.byte	0x28, 0x61, 0x64, 0x64, 0x72, 0x65, 0x73, 0x73, 0x20, 0x26, 0x20, 0x6d, 0x61, 0x73, 0x6b, 0x29
        /*0022*/ 	.byte	0x20, 0x3d, 0x3d, 0x20, 0x30, 0x00
	.type		$str$27,@object
	.size		$str$27,($str$23 - $str$27)
$str$27:
        /*0028*/ 	.byte	0x2f, 0x74, 0x6d, 0x70, 0x2f, 0x63, 0x75, 0x74, 0x6c, 0x61, 0x73, 0x73, 0x5f, 0x73, 0x77, 0x65
        /*0038*/ 	.byte	0x65, 0x70, 0x5f, 0x73, 0x72, 0x63, 0x2f, 0x69, 0x6e, 0x63, 0x6c, 0x75, 0x64, 0x65, 0x2f, 0x63
        /*0048*/ 	.byte	0x75, 0x74, 0x65, 0x2f, 0x70, 0x6f, 0x69, 0x6e, 0x74, 0x65, 0x72, 0x5f, 0x66, 0x6c, 0x61, 0x67
        /*0058*/ 	.byte	0x67, 0x65, 0x64, 0x2e, 0x68, 0x70, 0x70, 0x00
	.type		$str$23,@object
	.size		$str$23,(__unnamed_2 - $str$23)
$str$23:
        /*0060*/ 	.byte	0x2f, 0x74, 0x6d, 0x70, 0x2f, 0x63, 0x75, 0x74, 0x6c, 0x61, 0x73, 0x73, 0x5f, 0x73, 0x77, 0x65
        /*0070*/ 	.byte	0x65, 0x70, 0x5f, 0x73, 0x72, 0x63, 0x2f, 0x69, 0x6e, 0x63, 0x6c, 0x75, 0x64, 0x65, 0x2f, 0x63
        /*0080*/ 	.byte	0x75, 0x74, 0x6c, 0x61, 0x73, 0x73, 0x2f, 0x67, 0x65, 0x6d, 0x6d, 0x2f, 0x63, 0x6f, 0x6c, 0x6c
        /*0090*/ 	.byte	0x65, 0x63, 0x74, 0x69, 0x76, 0x65, 0x2f, 0x73, 0x6d, 0x39, 0x30, 0x5f, 0x6d, 0x6d, 0x61, 0x5f
        /*00a0*/ 	.byte	0x74, 0x6d, 0x61, 0x5f, 0x67, 0x6d, 0x6d, 0x61, 0x5f, 0x73, 0x73, 0x5f, 0x77, 0x61, 0x72, 0x70
        /*00b0*/ 	.byte	0x73, 0x70, 0x65, 0x63, 0x69, 0x61, 0x6c, 0x69, 0x7a, 0x65, 0x64, 0x2e, 0x68, 0x70, 0x70, 0x00
	.type		__unnamed_2,@object
	.size		__unnamed_2,(__unnamed_1 - __unnamed_2)
__unnamed_2:
        /*00c0*/ 	.byte	0x61, 0x75, 0x74, 0x6f, 0x20, 0x63, 0x75, 0x74, 0x65, 0x3a, 0x3a, 0x61, 0x73, 0x5f, 0x70, 0x6f
        /* <DEDUP_REMOVED lines=27> */
        /*0280*/ 	.byte	0x3c, 0x34, 0x30, 0x39, 0x36, 0x3e, 0x3e, 0x3e, 0x3e, 0x3e, 0x5d, 0x00
	.type		__unnamed_1,@object
	.size		__unnamed_1,(.L_0 - __unnamed_1)
__unnamed_1:
        /* <DEDUP_REMOVED lines=181> */
        /*0ddc*/ 	.byte	0x74, 0x69, 0x74, 0x79, 0x5d, 0x00
.L_0:


//--------------------- .nv.shared._ZN7cutlass13device_kernelINS_4gemm6kernel13GemmUniversalIN4cute5tupleIJiiiiEEENS1_10collective13CollectiveMmaINS1_34MainloopSm90TmaGmmaWarpSpecializedILi4ENS5_IJNS4_1CILi1EEESB_SB_EEENS1_35KernelTmaWarpSpecializedCooperativeEEENS5_IJNSA_ILi128EEENSA_ILi256EEENSA_ILi64EEEEEENS_10bfloat16_tENS5_IJlSB_lEEESJ_SK_NS4_8TiledMMAINS4_8MMA_AtomIJNS4_4SM904GMMA28MMA_64x256x16_F32BF16BF16_SSILNSO_5MajorE0ELSQ_0ELNSO_7ScaleInE1ELSR_1EEEEEENS4_6LayoutINS5_IJNSA_ILi2EEESB_SB_EEENS5_IJSB_NSA_ILi0EEESX_EEEEENS5_IJNS4_10UnderscoreES10_S10_EEEEENS4_13SM90_TMA_LOADENS4_14ComposedLayoutINS4_7SwizzleILi3ELi4ELi3EEENS4_18smem_ptr_flag_bitsILi16EEENSU_INS5_IJNSA_ILi8EEESH_EEENS5_IJSH_SB_EEEEEEEvNS4_8identityES13_S1D_vS1E_EENS_8epilogue10collective18CollectiveEpilogueINS1G_22Sm90TmaWarpSpecializedILi4ELi2ELi16ELb1ELb0EEEJSI_NS5_IJSF_NSA_ILi32EEEEEESJ_SK_SJ_SK_NS1G_6fusion15FusionCallbacksIS1K_NS1N_13LinCombEltActINS1G_6thread4GELUESJ_fSJ_fLNS_15FloatRoundStyleE2EEESI_S1M_JEEES13_NS14_INS15_ILi2ELi4ELi3EEES18_NSU_INS5_IJS19_S1L_EEENS5_IJS1L_SB_EEEEEEENS4_17SM75_U32x4_LDSM_NENS4_14SM90_TMA_STOREES1Z_NS4_17SM90_U32x4_STSM_NENS4_9Copy_AtomIJS22_NS_6half_tEEEEvEEEvvEEEEvNT_6ParamsE --------------------------
	.section	.nv.shared._ZN7cutlass13device_kernelINS_4gemm6kernel13GemmUniversalIN4cute5tupleIJiiiiEEENS1_10collective13CollectiveMmaINS1_34MainloopSm90TmaGmmaWarpSpecializedILi4ENS5_IJNS4_1CILi1EEESB_SB_EEENS1_35KernelTmaWarpSpecializedCooperativeEEENS5_IJNSA_ILi128EEENSA_ILi256EEENSA_ILi64EEEEEENS_10bfloat16_tENS5_IJlSB_lEEESJ_SK_NS4_8TiledMMAINS4_8MMA_AtomIJNS4_4SM904GMMA28MMA_64x256x16_F32BF16BF16_SSILNSO_5MajorE0ELSQ_0ELNSO_7ScaleInE1ELSR_1EEEEEENS4_6LayoutINS5_IJNSA_ILi2EEESB_SB_EEENS5_IJSB_NSA_ILi0EEESX_EEEEENS5_IJNS4_10UnderscoreES10_S10_EEEEENS4_13SM90_TMA_LOADENS4_14ComposedLayoutINS4_7SwizzleILi3ELi4ELi3EEENS4_18smem_ptr_flag_bitsILi16EEENSU_INS5_IJNSA_ILi8EEESH_EEENS5_IJSH_SB_EEEEEEEvNS4_8identityES13_S1D_vS1E_EENS_8epilogue10collective18CollectiveEpilogueINS1G_22Sm90TmaWarpSpecializedILi4ELi2ELi16ELb1ELb0EEEJSI_NS5_IJSF_NSA_ILi32EEEEEESJ_SK_SJ_SK_NS1G_6fusion15FusionCallbacksIS1K_NS1N_13LinCombEltActINS1G_6thread4GELUESJ_fSJ_fLNS_15FloatRoundStyleE2EEESI_S1M_JEEES13_NS14_INS15_ILi2ELi4ELi3EEES18_NSU_INS5_IJS19_S1L_EEENS5_IJS1L_SB_EEEEEEENS4_17SM75_U32x4_LDSM_NENS4_14SM90_TMA_STOREES1Z_NS4_17SM90_U32x4_STSM_NENS4_9Copy_AtomIJS22_NS_6half_tEEEEvEEEvvEEEEvNT_6ParamsE,"aw",@nobits
	.sectionflags	@""
	.align	16
	.zero		1024


//--------------------- .nv.shared.reserved.0     --------------------------
	.section	.nv.shared.reserved.0,"aw",@nobits
	.weak		__nv_reservedSMEM_offset_0_alias
	.size		__nv_reservedSMEM_offset_0_alias, 0, 0
	.other		__nv_reservedSMEM_offset_0_alias,@"STO_CUDA_RESERVED_SHARED STV_DEFAULT"
__nv_reservedSMEM_offset_0_alias:
	.zero		0


//--------------------- .nv.global                --------------------------
	.section	.nv.global,"aw",@nobits
.nv.global:
	.type		_ZN39_INTERNAL_bb39e344_4_k_cu_f444f43e_27854cute1_E,@object
	.size		_ZN39_INTERNAL_bb39e344_4_k_cu_f444f43e_27854cute1_E,(_ZN39_INTERNAL_bb39e344_4_k_cu_f444f43e_27854cuda3std3__45__cpo6cbeginE - _ZN39_INTERNAL_bb39e344_4_k_cu_f444f43e_27854cute1_E)
_ZN39_INTERNAL_bb39e344_4_k_cu_f444f43e_27854cute1_E:
	.zero		1
	.type		_ZN39_INTERNAL_bb39e344_4_k_cu_f444f43e_27854cuda3std3__45__cpo6cbeginE,@object
	.size		_ZN39_INTERNAL_bb39e344_4_k_cu_f444f43e_27854cuda3std3__45__cpo6cbeginE,(_ZN39_INTERNAL_bb39e344_4_k_cu_f444f43e_27854cuda3std3__48in_placeE - _ZN39_INTERNAL_bb39e344_4_k_cu_f444f43e_27854cuda3std3__45__cpo6cbeginE)
_ZN39_INTERNAL_bb39e344_4_k_cu_f444f43e_27854cuda3std3__45__cpo6cbeginE:
	.zero		1
	.type		_ZN39_INTERNAL_bb39e344_4_k_cu_f444f43e_27854cuda3std3__48in_placeE,@object
	.size		_ZN39_INTERNAL_bb39e344_4_k_cu_f444f43e_27854cuda3std3__48in_placeE,(_ZN39_INTERNAL_bb39e344_4_k_cu_f444f43e_27854cuda3std6ranges3__45__cpo9iter_moveE - _ZN39_INTERNAL_bb39e344_4_k_cu_f444f43e_27854cuda3std3__48in_placeE)
_ZN39_INTERNAL_bb39e344_4_k_cu_f444f43e_27854cuda3std3__48in_placeE:
	.zero		1
	.type		_ZN39_INTERNAL_bb39e344_4_k_cu_f444f43e_27854cuda3std6ranges3__45__cpo9iter_moveE,@object
	.size		_ZN39_INTERNAL_bb39e344_4_k_cu_f444f43e_27854cuda3std6ranges3__45__cpo9iter_moveE,(_ZN39_INTERNAL_bb39e344_4_k_cu_f444f43e_27854cuda3std3__45__cpo5beginE - _ZN39_INTERNAL_bb39e344_4_k_cu_f444f43e_27854cuda3std6ranges3__45__cpo9iter_moveE)
_ZN39_INTERNAL_bb39e344_4_k_cu_f444f43e_27854cuda3std6ranges3__45__cpo9iter_moveE:
	.zero		1
	.type		_ZN39_INTERNAL_bb39e344_4_k_cu_f444f43e_27854cuda3std3__45__cpo5beginE,@object
	.size		_ZN39_INTERNAL_bb39e344_4_k_cu_f444f43e_27854cuda3std3__45__cpo5beginE,(_ZN39_INTERNAL_bb39e344_4_k_cu_f444f43e_27854cuda3std3__441_GLOBAL__N__bb39e344_4_k_cu_f444f43e_27856ignoreE - _ZN39_INTERNAL_bb39e344_4_k_cu_f444f43e_27854cuda3std3__45__cpo5beginE)
_ZN39_INTERNAL_bb39e344_4_k_cu_f444f43e_27854cuda3std3__45__cpo5beginE:
	.zero		1
	.type		_ZN39_INTERNAL_bb39e344_4_k_cu_f444f43e_27854cuda3std3__441_GLOBAL__N__bb39e344_4_k_cu_f444f43e_27856ignoreE,@object
	.size		_ZN39_INTERNAL_bb39e344_4_k_cu_f444f43e_27854cuda3std3__441_GLOBAL__N__bb39e344_4_k_cu_f444f43e_27856ignoreE,(_ZN39_INTERNAL_bb39e344_4_k_cu_f444f43e_27854cute7productE - _ZN39_INTERNAL_bb39e344_4_k_cu_f444f43e_27854cuda3std3__441_GLOBAL__N__bb39e344_4_k_cu_f444f43e_27856ignoreE)
_ZN39_INTERNAL_bb39e344_4_k_cu_f444f43e_27854cuda3std3__441_GLOBAL__N__bb39e344_4_k_cu_f444f43e_27856ignoreE:
	.zero		1
	.type		_ZN39_INTERNAL_bb39e344_4_k_cu_f444f43e_27854cute7productE,@object
	.size		_ZN39_INTERNAL_bb39e344_4_k_cu_f444f43e_27854cute7productE,(_ZN39_INTERNAL_bb39e344_4_k_cu_f444f43e_27854cuda3std3__45__cpo3endE - _ZN39_INTERNAL_bb39e344_4_k_cu_f444f43e_27854cute7productE)
_ZN39_INTERNAL_bb39e344_4_k_cu_f444f43e_27854cute7productE:
	.zero		1
	.type		_ZN39_INTERNAL_bb39e344_4_k_cu_f444f43e_27854cuda3std3__45__cpo3endE,@object
	.size		_ZN39_INTERNAL_bb39e344_4_k_cu_f444f43e_27854cuda3std3__45__cpo3endE,(_ZN39_INTERNAL_bb39e344_4_k_cu_f444f43e_27854cuda3std3__419piecewise_constructE - _ZN39_INTERNAL_bb39e344_4_k_cu_f444f43e_27854cuda3std3__45__cpo3endE)
_ZN39_INTERNAL_bb39e344_4_k_cu_f444f43e_27854cuda3std3__45__cpo3endE:
	.zero		1
	.type		_ZN39_INTERNAL_bb39e344_4_k_cu_f444f43e_27854cuda3std3__419piecewise_constructE,@object
	.size		_ZN39_INTERNAL_bb39e344_4_k_cu_f444f43e_27854cuda3std3__419piecewise_constructE,(_ZN39_INTERNAL_bb39e344_4_k_cu_f444f43e_27854cuda3std3__45__cpo4cendE - _ZN39_INTERNAL_bb39e344_4_k_cu_f444f43e_27854cuda3std3__419piecewise_constructE)
_ZN39_INTERNAL_bb39e344_4_k_cu_f444f43e_27854cuda3std3__419piecewise_constructE:
	.zero		1
	.type		_ZN39_INTERNAL_bb39e344_4_k_cu_f444f43e_27854cuda3std3__45__cpo4cendE,@object
	.size		_ZN39_INTERNAL_bb39e344_4_k_cu_f444f43e_27854cuda3std3__45__cpo4cendE,(_ZN39_INTERNAL_bb39e344_4_k_cu_f444f43e_27854cuda3std6ranges3__45__cpo4swapE - _ZN39_INTERNAL_bb39e344_4_k_cu_f444f43e_27854cuda3std3__45__cpo4cendE)
_ZN39_INTERNAL_bb39e344_4_k_cu_f444f43e_27854cuda3std3__45__cpo4cendE:
	.zero		1
	.type		_ZN39_INTERNAL_bb39e344_4_k_cu_f444f43e_27854cuda3std6ranges3__45__cpo4swapE,@object
	.size		_ZN39_INTERNAL_bb39e344_4_k_cu_f444f43e_27854cuda3std6ranges3__45__cpo4swapE,(.L_9 - _ZN39_INTERNAL_bb39e344_4_k_cu_f444f43e_27854cuda3std6ranges3__45__cpo4swapE)
_ZN39_INTERNAL_bb39e344_4_k_cu_f444f43e_27854cuda3std6ranges3__45__cpo4swapE:
	.zero		1
.L_9:


//--------------------- .nv.constant0._ZN7cutlass13device_kernelINS_4gemm6kernel13GemmUniversalIN4cute5tupleIJiiiiEEENS1_10collective13CollectiveMmaINS1_34MainloopSm90TmaGmmaWarpSpecializedILi4ENS5_IJNS4_1CILi1EEESB_SB_EEENS1_35KernelTmaWarpSpecializedCooperativeEEENS5_IJNSA_ILi128EEENSA_ILi256EEENSA_ILi64EEEEEENS_10bfloat16_tENS5_IJlSB_lEEESJ_SK_NS4_8TiledMMAINS4_8MMA_AtomIJNS4_4SM904GMMA28MMA_64x256x16_F32BF16BF16_SSILNSO_5MajorE0ELSQ_0ELNSO_7ScaleInE1ELSR_1EEEEEENS4_6LayoutINS5_IJNSA_ILi2EEESB_SB_EEENS5_IJSB_NSA_ILi0EEESX_EEEEENS5_IJNS4_10UnderscoreES10_S10_EEEEENS4_13SM90_TMA_LOADENS4_14ComposedLayoutINS4_7SwizzleILi3ELi4ELi3EEENS4_18smem_ptr_flag_bitsILi16EEENSU_INS5_IJNSA_ILi8EEESH_EEENS5_IJSH_SB_EEEEEEEvNS4_8identityES13_S1D_vS1E_EENS_8epilogue10collective18CollectiveEpilogueINS1G_22Sm90TmaWarpSpecializedILi4ELi2ELi16ELb1ELb0EEEJSI_NS5_IJSF_NSA_ILi32EEEEEESJ_SK_SJ_SK_NS1G_6fusion15FusionCallbacksIS1K_NS1N_13LinCombEltActINS1G_6thread4GELUESJ_fSJ_fLNS_15FloatRoundStyleE2EEESI_S1M_JEEES13_NS14_INS15_ILi2ELi4ELi3EEES18_NSU_INS5_IJS19_S1L_EEENS5_IJS1L_SB_EEEEEEENS4_17SM75_U32x4_LDSM_NENS4_14SM90_TMA_STOREES1Z_NS4_17SM90_U32x4_STSM_NENS4_9Copy_AtomIJS22_NS_6half_tEEEEvEEEvvEEEEvNT_6ParamsE --------------------------
	.section	.nv.constant0._ZN7cutlass13device_kernelINS_4gemm6kernel13GemmUniversalIN4cute5tupleIJiiiiEEENS1_10collective13CollectiveMmaINS1_34MainloopSm90TmaGmmaWarpSpecializedILi4ENS5_IJNS4_1CILi1EEESB_SB_EEENS1_35KernelTmaWarpSpecializedCooperativeEEENS5_IJNSA_ILi128EEENSA_ILi256EEENSA_ILi64EEEEEENS_10bfloat16_tENS5_IJlSB_lEEESJ_SK_NS4_8TiledMMAINS4_8MMA_AtomIJNS4_4SM904GMMA28MMA_64x256x16_F32BF16BF16_SSILNSO_5MajorE0ELSQ_0ELNSO_7ScaleInE1ELSR_1EEEEEENS4_6LayoutINS5_IJNSA_ILi2EEESB_SB_EEENS5_IJSB_NSA_ILi0EEESX_EEEEENS5_IJNS4_10UnderscoreES10_S10_EEEEENS4_13SM90_TMA_LOADENS4_14ComposedLayoutINS4_7SwizzleILi3ELi4ELi3EEENS4_18smem_ptr_flag_bitsILi16EEENSU_INS5_IJNSA_ILi8EEESH_EEENS5_IJSH_SB_EEEEEEEvNS4_8identityES13_S1D_vS1E_EENS_8epilogue10collective18CollectiveEpilogueINS1G_22Sm90TmaWarpSpecializedILi4ELi2ELi16ELb1ELb0EEEJSI_NS5_IJSF_NSA_ILi32EEEEEESJ_SK_SJ_SK_NS1G_6fusion15FusionCallbacksIS1K_NS1N_13LinCombEltActINS1G_6thread4GELUESJ_fSJ_fLNS_15FloatRoundStyleE2EEESI_S1M_JEEES13_NS14_INS15_ILi2ELi4ELi3EEES18_NSU_INS5_IJS19_S1L_EEENS5_IJS1L_SB_EEEEEEENS4_17SM75_U32x4_LDSM_NENS4_14SM90_TMA_STOREES1Z_NS4_17SM90_U32x4_STSM_NENS4_9Copy_AtomIJS22_NS_6half_tEEEEvEEEvvEEEEvNT_6ParamsE,"a",@progbits
	.sectionflags	@""
	.align	4
.nv.constant0._ZN7cutlass13device_kernelINS_4gemm6kernel13GemmUniversalIN4cute5tupleIJiiiiEEENS1_10collective13CollectiveMmaINS1_34MainloopSm90TmaGmmaWarpSpecializedILi4ENS5_IJNS4_1CILi1EEESB_SB_EEENS1_35KernelTmaWarpSpecializedCooperativeEEENS5_IJNSA_ILi128EEENSA_ILi256EEENSA_ILi64EEEEEENS_10bfloat16_tENS5_IJlSB_lEEESJ_SK_NS4_8TiledMMAINS4_8MMA_AtomIJNS4_4SM904GMMA28MMA_64x256x16_F32BF16BF16_SSILNSO_5MajorE0ELSQ_0ELNSO_7ScaleInE1ELSR_1EEEEEENS4_6LayoutINS5_IJNSA_ILi2EEESB_SB_EEENS5_IJSB_NSA_ILi0EEESX_EEEEENS5_IJNS4_10UnderscoreES10_S10_EEEEENS4_13SM90_TMA_LOADENS4_14ComposedLayoutINS4_7SwizzleILi3ELi4ELi3EEENS4_18smem_ptr_flag_bitsILi16EEENSU_INS5_IJNSA_ILi8EEESH_EEENS5_IJSH_SB_EEEEEEEvNS4_8identityES13_S1D_vS1E_EENS_8epilogue10collective18CollectiveEpilogueINS1G_22Sm90TmaWarpSpecializedILi4ELi2ELi16ELb1ELb0EEEJSI_NS5_IJSF_NSA_ILi32EEEEEESJ_SK_SJ_SK_NS1G_6fusion15FusionCallbacksIS1K_NS1N_13LinCombEltActINS1G_6thread4GELUESJ_fSJ_fLNS_15FloatRoundStyleE2EEESI_S1M_JEEES13_NS14_INS15_ILi2ELi4ELi3EEES18_NSU_INS5_IJS19_S1L_EEENS5_IJS1L_SB_EEEEEEENS4_17SM75_U32x4_LDSM_NENS4_14SM90_TMA_STOREES1Z_NS4_17SM90_U32x4_STSM_NENS4_9Copy_AtomIJS22_NS_6half_tEEEEvEEEvvEEEEvNT_6ParamsE:
	.zero		2432


//--------------------- SYMBOLS --------------------------

	.type		.nv.reservedSmem.offset0,@object
	.size		.nv.reservedSmem.offset0,0x4
	.type		__assertfail,@function
